	.target	sm_90a

	.elftype	@"ET_EXEC"


//--------------------- .note.nv.tkinfo           --------------------------
	.section	.note.nv.tkinfo,"",@"SHT_NOTE"
	.sectionflags	@"SHF_NOTE_NV_TKINFO"
	.tkinfo
        /*0018*/ 	.word	0x00000002
        /*0030*/ 	.string	""
        /*0030*/ 	.string	"ptxas"
        /*0030*/ 	.string	"Cuda compilation tools, release 13.0, V13.0.88"
        /*0030*/ 	.string	"Build cuda_13.0.r13.0/compiler.36424714_0"
        /*0030*/ 	.string	"-v  -suppress-debug-info  -lineinfo  -arch sm_90a "



//--------------------- .note.nv.cuinfo           --------------------------
	.section	.note.nv.cuinfo,"",@"SHT_NOTE"
	.sectionflags	@"SHF_NOTE_NV_CUINFO"
        /*0018*/ 	.short	0x0002
        /*001a*/ 	.short	0x005a
        /*001c*/ 	.short	0x0082
	.zero		2


//--------------------- .nv.info                  --------------------------
	.section	.nv.info,"",@"SHT_CUDA_INFO"
	.align	4


	//----- nvinfo : EIATTR_REGCOUNT
	.align		4
        /*0000*/ 	.byte	0x04, 0x2f
        /*0002*/ 	.short	(.L_1 - .L_0)
	.align		4
.L_0:
        /*0004*/ 	.word	index@(matmul_kernel)
        /*0008*/ 	.word	0x00000020


	//----- nvinfo : EIATTR_FRAME_SIZE
	.align		4
.L_1:
        /*000c*/ 	.byte	0x04, 0x11
        /*000e*/ 	.short	(.L_3 - .L_2)
	.align		4
.L_2:
        /*0010*/ 	.word	index@(matmul_kernel)
        /*0014*/ 	.word	0x000012d8


	//----- nvinfo : EIATTR_MIN_STACK_SIZE
	.align		4
.L_3:
        /*0018*/ 	.byte	0x04, 0x12
        /*001a*/ 	.short	(.L_5 - .L_4)
	.align		4
.L_4:
        /*001c*/ 	.word	index@(matmul_kernel)
        /*0020*/ 	.word	0x000012d8
.L_5:


//--------------------- .nv.compat                --------------------------
	.section	.nv.compat,"",@"SHT_CUDA_COMPAT_INFO"
	.align	4
        /*0000*/ 	.byte	0x02, 0x09, 0x01, 0x00, 0x02, 0x02, 0x02, 0x00, 0x02, 0x05, 0x05, 0x00, 0x03, 0x07, 0x01, 0x01
        /*0010*/ 	.byte	0x02, 0x03, 0x00, 0x00, 0x02, 0x06, 0x01, 0x00, 0x04, 0x0b, 0x08, 0x00, 0x00, 0x00, 0x00, 0x00
        /*0020*/ 	.byte	0x00, 0x00, 0x00, 0x00


//--------------------- .nv.info.matmul_kernel    --------------------------
	.section	.nv.info.matmul_kernel,"",@"SHT_CUDA_INFO"
	.sectionflags	@""
	.align	4


	//----- nvinfo : EIATTR_CUDA_API_VERSION
	.align		4
        /*0000*/ 	.byte	0x04, 0x37
        /*0002*/ 	.short	(.L_7 - .L_6)
.L_6:
        /*0004*/ 	.word	0x00000082


	//----- nvinfo : EIATTR_KPARAM_INFO
	.align		4
.L_7:
        /*0008*/ 	.byte	0x04, 0x17
        /*000a*/ 	.short	(.L_9 - .L_8)
.L_8:
        /*000c*/ 	.word	0x00000000
        /*0010*/ 	.short	0x000d
        /*0012*/ 	.short	0x0048
        /*0014*/ 	.byte	0x00, 0xf4, 0x21, 0x00


	//----- nvinfo : EIATTR_KPARAM_INFO
	.align		4
.L_9:
        /*0018*/ 	.byte	0x04, 0x17
        /*001a*/ 	.short	(.L_11 - .L_10)
.L_10:
        /*001c*/ 	.word	0x00000000
        /*0020*/ 	.short	0x000c
        /*0022*/ 	.short	0x0040
        /*0024*/ 	.byte	0x00, 0xf4, 0x21, 0x00


	//----- nvinfo : EIATTR_KPARAM_INFO
	.align		4
.L_11:
        /*0028*/ 	.byte	0x04, 0x17
        /*002a*/ 	.short	(.L_13 - .L_12)
.L_12:
        /*002c*/ 	.word	0x00000000
        /*0030*/ 	.short	0x000b
        /*0032*/ 	.short	0x0038
        /*0034*/ 	.byte	0x00, 0xf0, 0x11, 0x00


	//----- nvinfo : EIATTR_KPARAM_INFO
	.align		4
.L_13:
        /*0038*/ 	.byte	0x04, 0x17
        /*003a*/ 	.short	(.L_15 - .L_14)
.L_14:
        /*003c*/ 	.word	0x00000000
        /*0040*/ 	.short	0x000a
        /*0042*/ 	.short	0x0034
        /*0044*/ 	.byte	0x00, 0xf0, 0x11, 0x00


	//----- nvinfo : EIATTR_KPARAM_INFO
	.align		4
.L_15:
        /*0048*/ 	.byte	0x04, 0x17
        /*004a*/ 	.short	(.L_17 - .L_16)
.L_16:
        /*004c*/ 	.word	0x00000000
        /*0050*/ 	.short	0x0009
        /*0052*/ 	.short	0x0030
        /*0054*/ 	.byte	0x00, 0xf0, 0x11, 0x00


	//----- nvinfo : EIATTR_KPARAM_INFO
	.align		4
.L_17:
        /*0058*/ 	.byte	0x04, 0x17
        /*005a*/ 	.short	(.L_19 - .L_18)
.L_18:
        /*005c*/ 	.word	0x00000000
        /*0060*/ 	.short	0x0008
        /*0062*/ 	.short	0x002c
        /*0064*/ 	.byte	0x00, 0xf0, 0x11, 0x00


	//----- nvinfo : EIATTR_KPARAM_INFO
	.align		4
.L_19:
        /*0068*/ 	.byte	0x04, 0x17
        /*006a*/ 	.short	(.L_21 - .L_20)
.L_20:
        /*006c*/ 	.word	0x00000000
        /*0070*/ 	.short	0x0007
        /*0072*/ 	.short	0x0028
        /*0074*/ 	.byte	0x00, 0xf0, 0x11, 0x00


	//----- nvinfo : EIATTR_KPARAM_INFO
	.align		4
.L_21:
        /*0078*/ 	.byte	0x04, 0x17
        /*007a*/ 	.short	(.L_23 - .L_22)
.L_22:
        /*007c*/ 	.word	0x00000000
        /*0080*/ 	.short	0x0006
        /*0082*/ 	.short	0x0024
        /*0084*/ 	.byte	0x00, 0xf0, 0x11, 0x00


	//----- nvinfo : EIATTR_KPARAM_INFO
	.align		4
.L_23:
        /*0088*/ 	.byte	0x04, 0x17
        /*008a*/ 	.short	(.L_25 - .L_24)
.L_24:
        /*008c*/ 	.word	0x00000000
        /*0090*/ 	.short	0x0005
        /*0092*/ 	.short	0x0020
        /*0094*/ 	.byte	0x00, 0xf0, 0x11, 0x00


	//----- nvinfo : EIATTR_KPARAM_INFO
	.align		4
.L_25:
        /*0098*/ 	.byte	0x04, 0x17
        /*009a*/ 	.short	(.L_27 - .L_26)
.L_26:
        /*009c*/ 	.word	0x00000000
        /*00a0*/ 	.short	0x0004
        /*00a2*/ 	.short	0x001c
        /*00a4*/ 	.byte	0x00, 0xf0, 0x11, 0x00


	//----- nvinfo : EIATTR_KPARAM_INFO
	.align		4
.L_27:
        /*00a8*/ 	.byte	0x04, 0x17
        /*00aa*/ 	.short	(.L_29 - .L_28)
.L_28:
        /*00ac*/ 	.word	0x00000000
        /*00b0*/ 	.short	0x0003
        /*00b2*/ 	.short	0x0018
        /*00b4*/ 	.byte	0x00, 0xf0, 0x11, 0x00


	//----- nvinfo : EIATTR_KPARAM_INFO
	.align		4
.L_29:
        /*00b8*/ 	.byte	0x04, 0x17
        /*00ba*/ 	.short	(.L_31 - .L_30)
.L_30:
        /*00bc*/ 	.word	0x00000000
        /*00c0*/ 	.short	0x0002
        /*00c2*/ 	.short	0x0010
        /*00c4*/ 	.byte	0x00, 0xf4, 0x21, 0x00


	//----- nvinfo : EIATTR_KPARAM_INFO
	.align		4
.L_31:
        /*00c8*/ 	.byte	0x04, 0x17
        /*00ca*/ 	.short	(.L_33 - .L_32)
.L_32:
        /*00cc*/ 	.word	0x00000000
        /*00d0*/ 	.short	0x0001
        /*00d2*/ 	.short	0x0008
        /*00d4*/ 	.byte	0x00, 0xf4, 0x21, 0x00


	//----- nvinfo : EIATTR_KPARAM_INFO
	.align		4
.L_33:
        /*00d8*/ 	.byte	0x04, 0x17
        /*00da*/ 	.short	(.L_35 - .L_34)
.L_34:
        /*00dc*/ 	.word	0x00000000
        /*00e0*/ 	.short	0x0000
        /*00e2*/ 	.short	0x0000
        /*00e4*/ 	.byte	0x00, 0xf4, 0x21, 0x00


	//----- nvinfo : EIATTR_SPARSE_MMA_MASK
	.align		4
.L_35:
        /*00e8*/ 	.byte	0x03, 0x50
        /*00ea*/ 	.short	0x0000


	//----- nvinfo : EIATTR_MAXREG_COUNT
	.align		4
        /*00ec*/ 	.byte	0x03, 0x1b
        /*00ee*/ 	.short	0x00ff


	//----- nvinfo : EIATTR_NUM_BARRIERS
	.align		4
        /*00f0*/ 	.byte	0x02, 0x4c
        /*00f2*/ 	.byte	0x01
	.zero		1


	//----- nvinfo : EIATTR_ANNOTATIONS
	.align		4
        /*00f4*/ 	.byte	0x04, 0x55
        /*00f6*/ 	.short	(.L_37 - .L_36)


	//   ....[0]....
.L_36:
        /*00f8*/ 	.word	0x00000001
        /*00fc*/ 	.byte	0x70, 0x05, 0x00, 0x00, 0x01, 0x00, 0x00, 0x00, 0xa0, 0x05, 0x00, 0x00, 0x01, 0x00, 0x00, 0x00
        /* <DEDUP_REMOVED lines=2091> */
        /*83bc*/ 	.byte	0x90, 0x52, 0x02, 0x00


	//----- nvinfo : EIATTR_MERCURY_ISA_VERSION
	.align		4
.L_37:
        /*83c0*/ 	.byte	0x03, 0x5f
        /*83c2*/ 	.short	0x0101


	//----- nvinfo : EIATTR_EXIT_INSTR_OFFSETS
	.align		4
        /*83c4*/ 	.byte	0x04, 0x1c
        /*83c6*/ 	.short	(.L_39 - .L_38)


	//   ....[0]....
.L_38:
        /*83c8*/ 	.word	0x00025650


	//   ....[1]....
        /*83cc*/ 	.word	0x00025670


	//----- nvinfo : EIATTR_REQNTID
	.align		4
.L_39:
        /*83d0*/ 	.byte	0x04, 0x10
        /*83d2*/ 	.short	(.L_41 - .L_40)
.L_40:
        /*83d4*/ 	.word	0x00000040
        /*83d8*/ 	.word	0x00000001
        /*83dc*/ 	.word	0x00000001


	//----- nvinfo : EIATTR_CBANK_PARAM_SIZE
	.align		4
.L_41:
        /*83e0*/ 	.byte	0x03, 0x19
        /*83e2*/ 	.short	0x0050


	//----- nvinfo : EIATTR_PARAM_CBANK
	.align		4
        /*83e4*/ 	.byte	0x04, 0x0a
        /*83e6*/ 	.short	(.L_43 - .L_42)
	.align		4
.L_42:
        /*83e8*/ 	.word	index@(.nv.constant0.matmul_kernel)
        /*83ec*/ 	.short	0x0210
        /*83ee*/ 	.short	0x0050


	//----- nvinfo : EIATTR_SW_WAR
	.align		4
.L_43:
        /*83f0*/ 	.byte	0x04, 0x36
        /*83f2*/ 	.short	(.L_45 - .L_44)
.L_44:
        /*83f4*/ 	.word	0x00000008
.L_45:


//--------------------- .nv.callgraph             --------------------------
	.section	.nv.callgraph,"",@"SHT_CUDA_CALLGRAPH"
	.align	4
	.sectionentsize	8
	.align		4
        /*0000*/ 	.word	0x00000000
	.align		4
        /*0004*/ 	.word	0xffffffff
	.align		4
        /*0008*/ 	.word	0x00000000
	.align		4
        /*000c*/ 	.word	0xfffffffe
	.align		4
        /*0010*/ 	.word	0x00000000
	.align		4
        /*0014*/ 	.word	0xfffffffd
	.align		4
        /*0018*/ 	.word	0x00000000
	.align		4
        /*001c*/ 	.word	0xfffffffc


//--------------------- .text.matmul_kernel       --------------------------
	.section	.text.matmul_kernel,"ax",@progbits
	.align	128
        .global         matmul_kernel
        .type           matmul_kernel,@function
        .size           matmul_kernel,(.L_x_4 - matmul_kernel)
        .other          matmul_kernel,@"STO_CUDA_ENTRY STV_DEFAULT"
matmul_kernel:
.text.matmul_kernel:
[----:B------:R-:W0:Y:S08]  /*0000*/  LDC R1, c[0x0][0x28] ;  /* 0x00000a00ff017b82 */ /* 0x000e300000000800 */
[----:B------:R-:W1:Y:S01]  /*0010*/  LDC.64 R4, c[0x0][0x228] ;  /* 0x00008a00ff047b82 */ /* 0x000e620000000a00 */
[----:B------:R-:W2:Y:S01]  /*0020*/  S2R R14, SR_TID.X ;  /* 0x00000000000e7919 */ /* 0x000ea20000002100 */
[----:B0-----:R-:W-:Y:S01]  /*0030*/  VIADD R1, R1, 0xffffed28 ;  /* 0xffffed2801017836 */ /* 0x001fe20000000000 */
[----:B------:R-:W-:Y:S01]  /*0040*/  ULDC UR5, c[0x0][0x230] ;  /* 0x00008c0000057ab9 */ /* 0x000fe20000000800 */
[----:B------:R-:W-:Y:S01]  /*0050*/  ULDC UR7, c[0x0][0x230] ;  /* 0x00008c0000077ab9 */ /* 0x000fe20000000800 */
[----:B------:R-:W-:Y:S01]  /*0060*/  UIADD3 UR5, UR5, 0x1f, URZ ;  /* 0x0000001f05057890 */ /* 0x000fe2000fffe03f */
[----:B------:R-:W-:-:S02]  /*0070*/  UMOV UR4, 0x400 ;  /* 0x0000040000047882 */ /* 0x000fc40000000000 */
[----:B------:R-:W0:Y:S01]  /*0080*/  S2UR UR6, SR_CgaCtaId ;  /* 0x00000000000679c3 */ /* 0x000e220000008800 */
[----:B------:R-:W-:Y:S01]  /*0090*/  UISETP.GT.AND UP0, UPT, UR5, 0x1f, UPT ;  /* 0x0000001f0500788c */ /* 0x000fe2000bf04270 */
[----:B-1----:R-:W-:-:S05]  /*00a0*/  VIADD R0, R5, 0x3f ;  /* 0x0000003f05007836 */ /* 0x002fca0000000000 */
[----:B------:R-:W-:Y:S01]  /*00b0*/  SHF.R.S32.HI R3, RZ, 0x1f, R0 ;  /* 0x0000001fff037819 */ /* 0x000fe20000011400 */
[----:B0-----:R-:W-:-:S03]  /*00c0*/  ULEA UR4, UR6, UR4, 0x18 ;  /* 0x0000000406047291 */ /* 0x001fc6000f8ec03f */
[----:B------:R-:W-:Y:S02]  /*00d0*/  LEA.HI R3, R3, R0, RZ, 0x6 ;  /* 0x0000000003037211 */ /* 0x000fe400078f30ff */
[C---:B--2---:R-:W-:Y:S02]  /*00e0*/  LOP3.LUT R16, R14.reuse, 0x3f, RZ, 0xc0, !PT ;  /* 0x0000003f0e107812 */ /* 0x044fe400078ec0ff */
[----:B------:R-:W-:Y:S02]  /*00f0*/  SHF.R.S32.HI R0, RZ, 0x6, R3 ;  /* 0x00000006ff007819 */ /* 0x000fe40000011403 */
[----:B------:R-:W0:Y:S01]  /*0100*/  S2R R3, SR_CTAID.X ;  /* 0x0000000000037919 */ /* 0x000e220000002500 */
[----:B------:R-:W-:Y:S02]  /*0110*/  LOP3.LUT R17, R14, 0x20, RZ, 0xc0, !PT ;  /* 0x000000200e117812 */ /* 0x000fe400078ec0ff */
[----:B------:R-:W-:-:S05]  /*0120*/  IMAD.SHL.U32 R0, R0, 0x8, RZ ;  /* 0x0000000800007824 */ /* 0x000fca00078e00ff */
[-C--:B------:R-:W-:Y:S02]  /*0130*/  IABS R9, R0.reuse ;  /* 0x0000000000097213 */ /* 0x080fe40000000000 */
[----:B------:R-:W-:Y:S02]  /*0140*/  IABS R12, R0 ;  /* 0x00000000000c7213 */ /* 0x000fe40000000000 */
[----:B------:R-:W1:Y:S08]  /*0150*/  I2F.RP R2, R9 ;  /* 0x0000000900027306 */ /* 0x000e700000209400 */
[----:B-1----:R-:W1:Y:S01]  /*0160*/  MUFU.RCP R2, R2 ;  /* 0x0000000200027308 */ /* 0x002e620000001000 */
[----:B0-----:R-:W-:Y:S01]  /*0170*/  IABS R10, R3 ;  /* 0x00000003000a7213 */ /* 0x001fe20000000000 */
[----:B-1----:R-:W-:-:S02]  /*0180*/  VIADD R6, R2, 0xffffffe ;  /* 0x0ffffffe02067836 */ /* 0x002fc40000000000 */
[----:B------:R-:W-:-:S04]  /*0190*/  IMAD.MOV R2, RZ, RZ, -R12 ;  /* 0x000000ffff027224 */ /* 0x000fc800078e0a0c */
[----:B------:R0:W1:Y:S02]  /*01a0*/  F2I.FTZ.U32.TRUNC.NTZ R7, R6 ;  /* 0x0000000600077305 */ /* 0x000064000021f000 */
[----:B0-----:R-:W-:Y:S02]  /*01b0*/  IMAD.MOV.U32 R6, RZ, RZ, RZ ;  /* 0x000000ffff067224 */ /* 0x001fe400078e00ff */
[----:B-1----:R-:W-:-:S04]  /*01c0*/  IMAD.MOV R8, RZ, RZ, -R7 ;  /* 0x000000ffff087224 */ /* 0x002fc800078e0a07 */
[----:B------:R-:W-:Y:S02]  /*01d0*/  IMAD R11, R8, R9, RZ ;  /* 0x00000009080b7224 */ /* 0x000fe400078e02ff */
[----:B------:R-:W-:Y:S02]  /*01e0*/  IMAD.MOV.U32 R8, RZ, RZ, R10 ;  /* 0x000000ffff087224 */ /* 0x000fe400078e000a */
[----:B------:R-:W-:-:S06]  /*01f0*/  IMAD.HI.U32 R7, R7, R11, R6 ;  /* 0x0000000b07077227 */ /* 0x000fcc00078e0006 */
[----:B------:R-:W-:-:S04]  /*0200*/  IMAD.HI.U32 R7, R7, R8, RZ ;  /* 0x0000000807077227 */ /* 0x000fc800078e00ff */
[----:B------:R-:W-:-:S05]  /*0210*/  IMAD R2, R7, R2, R8 ;  /* 0x0000000207027224 */ /* 0x000fca00078e0208 */
[----:B------:R-:W-:-:S13]  /*0220*/  ISETP.GT.U32.AND P1, PT, R9, R2, PT ;  /* 0x000000020900720c */ /* 0x000fda0003f24070 */
[----:B------:R-:W-:Y:S02]  /*0230*/  @!P1 IMAD.IADD R2, R2, 0x1, -R9 ;  /* 0x0000000102029824 */ /* 0x000fe400078e0a09 */
[----:B------:R-:W-:Y:S01]  /*0240*/  @!P1 VIADD R7, R7, 0x1 ;  /* 0x0000000107079836 */ /* 0x000fe20000000000 */
[----:B------:R-:W-:Y:S02]  /*0250*/  ISETP.NE.AND P1, PT, R0, RZ, PT ;  /* 0x000000ff0000720c */ /* 0x000fe40003f25270 */
[----:B------:R-:W-:Y:S02]  /*0260*/  ISETP.GE.U32.AND P0, PT, R2, R9, PT ;  /* 0x000000090200720c */ /* 0x000fe40003f06070 */
[----:B------:R-:W-:-:S04]  /*0270*/  LOP3.LUT R2, R3, R0, RZ, 0x3c, !PT ;  /* 0x0000000003027212 */ /* 0x000fc800078e3cff */
[----:B------:R-:W-:Y:S01]  /*0280*/  ISETP.GE.AND P2, PT, R2, RZ, PT ;  /* 0x000000ff0200720c */ /* 0x000fe20003f46270 */
[----:B------:R-:W-:-:S06]  /*0290*/  VIADD R2, R4, 0xff ;  /* 0x000000ff04027836 */ /* 0x000fcc0000000000 */
[----:B------:R-:W-:-:S04]  /*02a0*/  @P0 VIADD R7, R7, 0x1 ;  /* 0x0000000107070836 */ /* 0x000fc80000000000 */
[----:B------:R-:W-:Y:S01]  /*02b0*/  IMAD.MOV.U32 R6, RZ, RZ, R7 ;  /* 0x000000ffff067224 */ /* 0x000fe200078e0007 */
[----:B------:R-:W-:-:S03]  /*02c0*/  SHF.R.S32.HI R7, RZ, 0x1f, R2 ;  /* 0x0000001fff077819 */ /* 0x000fc60000011402 */
[----:B------:R-:W-:Y:S01]  /*02d0*/  @!P2 IMAD.MOV R6, RZ, RZ, -R6 ;  /* 0x000000ffff06a224 */ /* 0x000fe200078e0a06 */
[----:B------:R-:W-:Y:S02]  /*02e0*/  @!P1 LOP3.LUT R6, RZ, R0, RZ, 0x33, !PT ;  /* 0x00000000ff069212 */ /* 0x000fe400078e33ff */
[----:B------:R-:W-:-:S03]  /*02f0*/  LEA.HI R7, R7, R2, RZ, 0x8 ;  /* 0x0000000207077211 */ /* 0x000fc600078f40ff */
[----:B------:R-:W-:Y:S02]  /*0300*/  IMAD.SHL.U32 R2, R6, 0x8, RZ ;  /* 0x0000000806027824 */ /* 0x000fe400078e00ff */
[----:B------:R-:W-:-:S03]  /*0310*/  IMAD.MOV R6, RZ, RZ, -R6 ;  /* 0x000000ffff067224 */ /* 0x000fc600078e0a06 */
[----:B------:R-:W-:Y:S01]  /*0320*/  LEA.HI.SX32 R7, R7, -R2, 0x18 ;  /* 0x8000000207077211 */ /* 0x000fe200078fc2ff */
[----:B------:R-:W-:Y:S02]  /*0330*/  IMAD R15, R0, R6, R3 ;  /* 0x00000006000f7224 */ /* 0x000fe400078e0203 */
[----:B------:R-:W-:Y:S01]  /*0340*/  IMAD.MOV.U32 R6, RZ, RZ, RZ ;  /* 0x000000ffff067224 */ /* 0x000fe200078e00ff */
[----:B------:R-:W-:Y:S02]  /*0350*/  VIMNMX R8, R7, 0x8, PT ;  /* 0x0000000807087848 */ /* 0x000fe40003fe0100 */
[----:B------:R-:W-:Y:S02]  /*0360*/  IABS R13, R15 ;  /* 0x0000000f000d7213 */ /* 0x000fe40000000000 */
[----:B------:R-:W-:-:S04]  /*0370*/  IABS R11, R8 ;  /* 0x00000008000b7213 */ /* 0x000fc80000000000 */
[----:B------:R-:W0:Y:S08]  /*0380*/  I2F.RP R9, R11 ;  /* 0x0000000b00097306 */ /* 0x000e300000209400 */
[----:B0-----:R-:W0:Y:S02]  /*0390*/  MUFU.RCP R9, R9 ;  /* 0x0000000900097308 */ /* 0x001e240000001000 */
[----:B0-----:R-:W-:-:S06]  /*03a0*/  VIADD R7, R9, 0xffffffe ;  /* 0x0ffffffe09077836 */ /* 0x001fcc0000000000 */
[----:B------:R-:W0:Y:S02]  /*03b0*/  F2I.FTZ.U32.TRUNC.NTZ R7, R7 ;  /* 0x0000000700077305 */ /* 0x000e24000021f000 */
[----:B0-----:R-:W-:-:S04]  /*03c0*/  IMAD.MOV R10, RZ, RZ, -R7 ;  /* 0x000000ffff0a7224 */ /* 0x001fc800078e0a07 */
[----:B------:R-:W-:-:S04]  /*03d0*/  IMAD.MOV.U32 R0, RZ, RZ, R10 ;  /* 0x000000ffff007224 */ /* 0x000fc800078e000a */
[----:B------:R-:W-:Y:S01]  /*03e0*/  IMAD R3, R0, R11, RZ ;  /* 0x0000000b00037224 */ /* 0x000fe200078e02ff */
[----:B------:R-:W-:-:S03]  /*03f0*/  IABS R0, R8 ;  /* 0x0000000800007213 */ /* 0x000fc60000000000 */
[----:B------:R-:W-:-:S04]  /*0400*/  IMAD.HI.U32 R6, R7, R3, R6 ;  /* 0x0000000307067227 */ /* 0x000fc800078e0006 */
[----:B------:R-:W-:Y:S02]  /*0410*/  IMAD.MOV R0, RZ, RZ, -R0 ;  /* 0x000000ffff007224 */ /* 0x000fe400078e0a00 */
        /* <DEDUP_REMOVED lines=8> */
[----:B------:R-:W-:-:S07]  /*04a0*/  ISETP.GE.AND P2, PT, R0, RZ, PT ;  /* 0x000000ff0000720c */ /* 0x000fce0003f46270 */
[----:B------:R-:W-:Y:S01]  /*04b0*/  @P0 VIADD R6, R6, 0x1 ;  /* 0x0000000106060836 */ /* 0x000fe20000000000 */
[----:B------:R-:W-:-:S05]  /*04c0*/  PLOP3.LUT P0, PT, PT, PT, UP0, 0x80, 0x0 ;  /* 0x000000000000781c */ /* 0x000fca0003f0f008 */
[----:B------:R-:W-:Y:S01]  /*04d0*/  @!P2 IMAD.MOV R6, RZ, RZ, -R6 ;  /* 0x000000ffff06a224 */ /* 0x000fe200078e0a06 */
[----:B------:R-:W-:-:S05]  /*04e0*/  @!P1 LOP3.LUT R6, RZ, R8, RZ, 0x33, !PT ;  /* 0x00000008ff069212 */ /* 0x000fca00078e33ff */
[----:B------:R-:W-:Y:S02]  /*04f0*/  IMAD.MOV R3, RZ, RZ, -R6 ;  /* 0x000000ffff037224 */ /* 0x000fe400078e0a06 */
[----:B------:R-:W-:Y:S02]  /*0500*/  IMAD.SHL.U32 R18, R6, 0x40, RZ ;  /* 0x0000004006127824 */ /* 0x000fe400078e00ff */
[----:B------:R-:W-:-:S04]  /*0510*/  IMAD R3, R8, R3, R15 ;  /* 0x0000000308037224 */ /* 0x000fc800078e020f */
[----:B------:R-:W-:-:S04]  /*0520*/  IMAD.IADD R3, R2, 0x1, R3 ;  /* 0x0000000102037824 */ /* 0x000fc800078e0203 */
[----:B------:R-:W-:Y:S02]  /*0530*/  IMAD R19, R3, 0x100, R16 ;  /* 0x0000010003137824 */ /* 0x000fe400078e0210 */
[----:B------:R-:W-:Y:S01]  /*0540*/  IMAD.U32 R3, RZ, RZ, UR7 ;  /* 0x00000007ff037e24 */ /* 0x000fe2000f8e00ff */
[----:B------:R-:W-:Y:S01]  /*0550*/  ULDC.64 UR6, c[0x0][0x208] ;  /* 0x0000820000067ab9 */ /* 0x000fe20000000a00 */
[C---:B------:R-:W-:Y:S01]  /*0560*/  VIADD R22, R19.reuse, 0x40 ;  /* 0x0000004013167836 */ /* 0x040fe20000000000 */
[----:B------:R0:W-:Y:S01]  /*0570*/  STL [R1+0x694], R19 ;  /* 0x0006941301007387 */ /* 0x0001e20000100800 */
[C---:B------:R-:W-:Y:S02]  /*0580*/  VIADD R23, R19.reuse, 0x80 ;  /* 0x0000008013177836 */ /* 0x040fe40000000000 */
[----:B------:R-:W-:Y:S01]  /*0590*/  VIADD R15, R19, 0xc0 ;  /* 0x000000c0130f7836 */ /* 0x000fe20000000000 */
[----:B------:R0:W-:Y:S04]  /*05a0*/  STL [R1+0x5d8], R18 ;  /* 0x0005d81201007387 */ /* 0x0001e80000100800 */
[----:B------:R0:W-:Y:S04]  /*05b0*/  STL [R1+0x6b0], R22 ;  /* 0x0006b01601007387 */ /* 0x0001e80000100800 */
[----:B------:R0:W-:Y:S04]  /*05c0*/  STL [R1+0x6ac], R23 ;  /* 0x0006ac1701007387 */ /* 0x0001e80000100800 */
[----:B------:R0:W-:Y:S01]  /*05d0*/  STL [R1+0x6a8], R15 ;  /* 0x0006a80f01007387 */ /* 0x0001e20000100800 */
[----:B------:R-:W-:Y:S05]  /*05e0*/  @P0 BRA `(.L_x_0) ;  /* 0x00000010000c0947 */ /* 0x000fea0003800000 */
[----:B------:R-:W-:Y:S01]  /*05f0*/  IMAD.SHL.U32 R0, R14, 0x10, RZ ;  /* 0x000000100e007824 */ /* 0x000fe200078e00ff */
[----:B------:R1:W-:Y:S04]  /*0600*/  STL [R1+0x90], RZ ;  /* 0x000090ff01007387 */ /* 0x0003e80000100800 */
[----:B------:R1:W-:Y:S04]  /*0610*/  STL [R1+0xab4], R0 ;  /* 0x000ab40001007387 */ /* 0x0003e80000100800 */
[----:B------:R1:W-:Y:S04]  /*0620*/  STL [R1+0x94], RZ ;  /* 0x000094ff01007387 */ /* 0x0003e80000100800 */
        /* <DEDUP_REMOVED lines=253> */
[----:B------:R1:W-:Y:S01]  /*1600*/  STL [R1+0x6c], RZ ;  /* 0x00006cff01007387 */ /* 0x0003e20000100800 */
[----:B------:R-:W-:Y:S05]  /*1610*/  BRA `(.L_x_1) ;  /* 0x0000014800ac7947 */ /* 0x000fea0003800000 */
.L_x_0:
[----:B------:R-:W-:Y:S01]  /*1620*/  IABS R13, R4 ;  /* 0x00000004000d7213 */ /* 0x000fe20000000000 */
[----:B------:R1:W-:Y:S01]  /*1630*/  STL [R1+0xab8], R3 ;  /* 0x000ab80301007387 */ /* 0x0003e20000100800 */
[----:B------:R-:W-:Y:S01]  /*1640*/  IABS R0, R5 ;  /* 0x0000000500007213 */ /* 0x000fe20000000000 */
[----:B------:R-:W-:Y:S01]  /*1650*/  ULDC UR61, c[0x0][0x240] ;  /* 0x00009000003d7ab9 */ /* 0x000fe20000000800 */
[----:B------:R-:W2:Y:S01]  /*1660*/  I2F.RP R8, R13 ;  /* 0x0000000d00087306 */ /* 0x000ea20000209400 */
[----:B------:R-:W-:Y:S01]  /*1670*/  IABS R12, R15 ;  /* 0x0000000f000c7213 */ /* 0x000fe20000000000 */
[----:B------:R3:W-:Y:S01]  /*1680*/  STL [R1+0xad4], R5 ;  /* 0x000ad40501007387 */ /* 0x0007e20000100800 */
[----:B------:R-:W-:Y:S01]  /*1690*/  IABS R16, R23 ;  /* 0x0000001700107213 */ /* 0x000fe20000000000 */
[----:B------:R-:W-:Y:S01]  /*16a0*/  ULDC.64 UR8, c[0x0][0x218] ;  /* 0x0000860000087ab9 */ /* 0x000fe20000000a00 */
[----:B------:R-:W-:Y:S02]  /*16b0*/  IABS R20, R22 ;  /* 0x0000001600147213 */ /* 0x000fe40000000000 */
[----:B------:R-:W-:Y:S01]  /*16c0*/  IABS R14, R19 ;  /* 0x00000013000e7213 */ /* 0x000fe20000000000 */
[----:B------:R-:W4:Y:S01]  /*16d0*/  I2F.RP R2, R0 ;  /* 0x0000000000027306 */ /* 0x000f220000209400 */
[----:B------:R-:W-:-:S07]  /*16e0*/  ISETP.GE.AND P4, PT, R15, RZ, PT ;  /* 0x000000ff0f00720c */ /* 0x000fce0003f86270 */
[----:B--2---:R-:W2:Y:S08]  /*16f0*/  MUFU.RCP R8, R8 ;  /* 0x0000000800087308 */ /* 0x004eb00000001000 */
[----:B----4-:R-:W4:Y:S01]  /*1700*/  MUFU.RCP R2, R2 ;  /* 0x0000000200027308 */ /* 0x010f220000001000 */
[----:B--2---:R-:W-:-:S07]  /*1710*/  VIADD R10, R8, 0xffffffe ;  /* 0x0ffffffe080a7836 */ /* 0x004fce0000000000 */
[----:B------:R-:W2:Y:S01]  /*1720*/  F2I.FTZ.U32.TRUNC.NTZ R7, R10 ;  /* 0x0000000a00077305 */ /* 0x000ea2000021f000 */
[----:B----4-:R-:W-:Y:S02]  /*1730*/  VIADD R8, R2, 0xffffffe ;  /* 0x0ffffffe02087836 */ /* 0x010fe40000000000 */
[----:B--2---:R-:W-:-:S04]  /*1740*/  IMAD.MOV R6, RZ, RZ, -R7 ;  /* 0x000000ffff067224 */ /* 0x004fc800078e0a07 */
[----:B------:R-:W-:Y:S02]  /*1750*/  IMAD R9, R6, R13, RZ ;  /* 0x0000000d06097224 */ /* 0x000fe400078e02ff */
[----:B------:R-:W-:-:S04]  /*1760*/  IMAD.MOV.U32 R6, RZ, RZ, RZ ;  /* 0x000000ffff067224 */ /* 0x000fc800078e00ff */
[----:B------:R-:W-:Y:S02]  /*1770*/  IMAD.HI.U32 R9, R7, R9, R6 ;  /* 0x0000000907097227 */ /* 0x000fe400078e0006 */
[----:B------:R2:W4:Y:S04]  /*1780*/  F2I.FTZ.U32.TRUNC.NTZ R7, R8 ;  /* 0x0000000800077305 */ /* 0x000528000021f000 */
[----:B------:R-:W-:-:S04]  /*1790*/  IMAD.HI.U32 R6, R9, R12, RZ ;  /* 0x0000000c09067227 */ /* 0x000fc800078e00ff */
[----:B------:R-:W-:Y:S02]  /*17a0*/  IMAD.MOV R6, RZ, RZ, -R6 ;  /* 0x000000ffff067224 */ /* 0x000fe400078e0a06 */
[----:B------:R-:W-:-:S04]  /*17b0*/  IMAD.HI.U32 R2, R9, R16, RZ ;  /* 0x0000001009027227 */ /* 0x000fc800078e00ff */
[----:B------:R-:W-:Y:S02]  /*17c0*/  IMAD R21, R13, R6, R12 ;  /* 0x000000060d157224 */ /* 0x000fe400078e020c */
[----:B------:R-:W-:-:S03]  /*17d0*/  IMAD.HI.U32 R6, R9, R20, RZ ;  /* 0x0000001409067227 */ /* 0x000fc600078e00ff */
[----:B------:R-:W-:Y:S01]  /*17e0*/  ISETP.GT.U32.AND P0, PT, R13, R21, PT ;  /* 0x000000150d00720c */ /* 0x000fe20003f04070 */
[----:B------:R-:W-:-:S04]  /*17f0*/  IMAD.HI.U32 R9, R9, R14, RZ ;  /* 0x0000000e09097227 */ /* 0x000fc800078e00ff */
[----:B------:R-:W-:Y:S02]  /*1800*/  IMAD.MOV R2, RZ, RZ, -R2 ;  /* 0x000000ffff027224 */ /* 0x000fe400078e0a02 */
[----:B------:R-:W-:Y:S02]  /*1810*/  IMAD.MOV R9, RZ, RZ, -R9 ;  /* 0x000000ffff097224 */ /* 0x000fe400078e0a09 */
[----:B------:R-:W-:Y:S01]  /*1820*/  IMAD R16, R13, R2, R16 ;  /* 0x000000020d107224 */ /* 0x000fe200078e0210 */
[----:B------:R-:W-:Y:S01]  /*1830*/  LEA.HI R2, R17, R18, RZ, 0x1b ;  /* 0x0000001211027211 */ /* 0x000fe200078fd8ff */
[C---:B------:R-:W-:Y:S02]  /*1840*/  IMAD R14, R13.reuse, R9, R14 ;  /* 0x000000090d0e7224 */ /* 0x040fe400078e020e */
[----:B--2---:R-:W-:Y:S01]  /*1850*/  IMAD.MOV R8, RZ, RZ, -R6 ;  /* 0x000000ffff087224 */ /* 0x004fe200078e0a06 */
[----:B------:R-:W-:Y:S01]  /*1860*/  ISETP.GT.U32.AND P6, PT, R13, R16, PT ;  /* 0x000000100d00720c */ /* 0x000fe20003fc4070 */
[----:B------:R-:W-:Y:S01]  /*1870*/  @!P0 IMAD.IADD R21, R21, 0x1, -R13 ;  /* 0x0000000115158824 */ /* 0x000fe200078e0a0d */
[C---:B------:R-:W-:Y:S01]  /*1880*/  ISETP.GT.U32.AND P1, PT, R13.reuse, R14, PT ;  /* 0x0000000e0d00720c */ /* 0x040fe20003f24070 */
[----:B------:R-:W-:-:S02]  /*1890*/  IMAD R20, R13, R8, R20 ;  /* 0x000000080d147224 */ /* 0x000fc400078e0214 */
[----:B----4-:R-:W-:Y:S01]  /*18a0*/  IMAD.MOV R11, RZ, RZ, -R7 ;  /* 0x000000ffff0b7224 */ /* 0x010fe200078e0a07 */
[C---:B------:R-:W-:Y:S01]  /*18b0*/  ISETP.GT.U32.AND P3, PT, R13.reuse, R21, PT ;  /* 0x000000150d00720c */ /* 0x040fe20003f64070 */
[----:B------:R-:W-:Y:S01]  /*18c0*/  IMAD.MOV.U32 R6, RZ, RZ, RZ ;  /* 0x000000ffff067224 */ /* 0x000fe200078e00ff */
[----:B------:R-:W-:Y:S01]  /*18d0*/  ISETP.GT.U32.AND P0, PT, R13, R20, PT ;  /* 0x000000140d00720c */ /* 0x000fe20003f04070 */
[----:B------:R-:W-:Y:S02]  /*18e0*/  IMAD R11, R11, R0, RZ ;  /* 0x000000000b0b7224 */ /* 0x000fe400078e02ff */
[----:B------:R-:W-:Y:S02]  /*18f0*/  VIADD R8, R2, 0x3c ;  /* 0x0000003c02087836 */ /* 0x000fe40000000000 */
[--C-:B------:R-:W-:Y:S02]  /*1900*/  @!P6 IMAD.IADD R16, R16, 0x1, -R13.reuse ;  /* 0x000000011010e824 */ /* 0x100fe400078e0a0d */
[----:B------:R-:W-:Y:S01]  /*1910*/  @!P1 IMAD.IADD R14, R14, 0x1, -R13 ;  /* 0x000000010e0e9824 */ /* 0x000fe200078e0a0d */
[----:B------:R-:W-:Y:S01]  /*1920*/  ISETP.GE.AND P2, PT, R8, RZ, PT ;  /* 0x000000ff0800720c */ /* 0x000fe20003f46270 */
[----:B------:R-:W-:Y:S01]  /*1930*/  IMAD.HI.U32 R7, R7, R11, R6 ;  /* 0x0000000b07077227 */ /* 0x000fe200078e0006 */
[----:B------:R-:W-:-:S02]  /*1940*/  ISETP.GT.U32.AND P6, PT, R13, R16, PT ;  /* 0x000000100d00720c */ /* 0x000fc40003fc4070 */
[----:B------:R-:W-:Y:S01]  /*1950*/  ISETP.GT.U32.AND P1, PT, R13, R14, PT ;  /* 0x0000000e0d00720c */ /* 0x000fe20003f24070 */
[----:B------:R-:W-:Y:S01]  /*1960*/  VIADD R6, R2, 0x3e ;  /* 0x0000003e02067836 */ /* 0x000fe20000000000 */
[----:B------:R-:W-:Y:S01]  /*1970*/  IABS R8, R8 ;  /* 0x0000000800087213 */ /* 0x000fe20000000000 */
[--C-:B------:R-:W-:Y:S02]  /*1980*/  @!P0 IMAD.IADD R20, R20, 0x1, -R13.reuse ;  /* 0x0000000114148824 */ /* 0x100fe400078e0a0d */
[C---:B------:R-:W-:Y:S01]  /*1990*/  VIADD R9, R2.reuse, 0x3a ;  /* 0x0000003a02097836 */ /* 0x040fe20000000000 */
[----:B------:R-:W-:Y:S01]  /*19a0*/  IABS R10, R6 ;  /* 0x00000006000a7213 */ /* 0x000fe20000000000 */
[--C-:B------:R-:W-:Y:S01]  /*19b0*/  @!P3 IMAD.IADD R21, R21, 0x1, -R13.reuse ;  /* 0x000000011515b824 */ /* 0x100fe200078e0a0d */
[----:B------:R-:W-:Y:S01]  /*19c0*/  ISETP.GT.U32.AND P0, PT, R13, R20, PT ;  /* 0x000000140d00720c */ /* 0x000fe20003f04070 */
[----:B0-----:R-:W-:Y:S01]  /*19d0*/  VIADD R18, R2, 0x38 ;  /* 0x0000003802127836 */ /* 0x001fe20000000000 */
[----:B------:R-:W-:Y:S01]  /*19e0*/  IABS R11, R9 ;  /* 0x00000009000b7213 */ /* 0x000fe20000000000 */
[--C-:B------:R-:W-:Y:S01]  /*19f0*/  @!P6 IMAD.IADD R16, R16, 0x1, -R13.reuse ;  /* 0x000000011010e824 */ /* 0x100fe200078e0a0d */
[----:B------:R-:W-:Y:S01]  /*1a00*/  ISETP.GE.AND P6, PT, R23, RZ, PT ;  /* 0x000000ff1700720c */ /* 0x000fe20003fc6270 */
[----:B------:R-:W-:Y:S01]  /*1a10*/  @!P1 IMAD.IADD R14, R14, 0x1, -R13 ;  /* 0x000000010e0e9824 */ /* 0x000fe200078e0a0d */
[----:B------:R-:W-:Y:S01]  /*1a20*/  ISETP.GE.AND P3, PT, R9, RZ, PT ;  /* 0x000000ff0900720c */ /* 0x000fe20003f66270 */
[----:B------:R-:W-:Y:S01]  /*1a30*/  IMAD.MOV.U32 R9, RZ, RZ, R8 ;  /* 0x000000ffff097224 */ /* 0x000fe200078e0008 */
[----:B------:R-:W-:Y:S01]  /*1a40*/  ISETP.GE.AND P1, PT, R22, RZ, PT ;  /* 0x000000ff1600720c */ /* 0x000fe20003f26270 */
[----:B------:R-:W-:Y:S01]  /*1a50*/  IMAD.HI.U32 R17, R7, R10, RZ ;  /* 0x0000000a07117227 */ /* 0x000fe200078e00ff */
[----:B------:R-:W-:-:S02]  /*1a60*/  ISETP.GE.AND P5, PT, R6, RZ, PT ;  /* 0x000000ff0600720c */ /* 0x000fc40003fa6270 */
[----:B------:R-:W-:Y:S01]  /*1a70*/  IABS R12, R18 ;  /* 0x00000012000c7213 */ /* 0x000fe20000000000 */
[----:B------:R-:W-:-:S04]  /*1a80*/  IMAD.HI.U32 R6, R7, R11, RZ ;  /* 0x0000000b07067227 */ /* 0x000fc800078e00ff */
[----:B------:R-:W-:Y:S01]  /*1a90*/  @!P4 IMAD.MOV R21, RZ, RZ, -R21 ;  /* 0x000000ffff15c224 */ /* 0x000fe200078e0a15 */
[----:B------:R-:W-:Y:S01]  /*1aa0*/  ISETP.GE.AND P4, PT, R19, RZ, PT ;  /* 0x000000ff1300720c */ /* 0x000fe20003f86270 */
[----:B------:R-:W-:-:S04]  /*1ab0*/  IMAD.HI.U32 R8, R7, R9, RZ ;  /* 0x0000000907087227 */ /* 0x000fc800078e00ff */
[----:B------:R-:W-:Y:S02]  /*1ac0*/  IMAD.MOV R17, RZ, RZ, -R17 ;  /* 0x000000ffff117224 */ /* 0x000fe400078e0a11 */
[----:B------:R-:W-:Y:S02]  /*1ad0*/  IMAD.MOV R6, RZ, RZ, -R6 ;  /* 0x000000ffff067224 */ /* 0x000fe400078e0a06 */
[----:B------:R-:W-:Y:S02]  /*1ae0*/  IMAD.MOV R8, RZ, RZ, -R8 ;  /* 0x000000ffff087224 */ /* 0x000fe400078e0a08 */
[----:B------:R-:W-:Y:S01]  /*1af0*/  @!P0 IMAD.IADD R20, R20, 0x1, -R13 ;  /* 0x0000000114148824 */ /* 0x000fe200078e0a0d */
[----:B------:R-:W-:Y:S01]  /*1b00*/  ISETP.GE.AND P0, PT, R18, RZ, PT ;  /* 0x000000ff1200720c */ /* 0x000fe20003f06270 */
[C---:B------:R-:W-:Y:S02]  /*1b10*/  IMAD R10, R0.reuse, R17, R10 ;  /* 0x00000011000a7224 */ /* 0x040fe400078e020a */
[----:B------:R-:W-:Y:S01]  /*1b20*/  IMAD R11, R0, R6, R11 ;  /* 0x00000006000b7224 */ /* 0x000fe200078e020b */
[----:B------:R-:W-:Y:S01]  /*1b30*/  LOP3.LUT R6, RZ, R4, RZ, 0x33, !PT ;  /* 0x00000004ff067212 */ /* 0x000fe200078e33ff */
[----:B------:R-:W-:Y:S01]  /*1b40*/  @!P6 IMAD.MOV R16, RZ, RZ, -R16 ;  /* 0x000000ffff10e224 */ /* 0x000fe200078e0a10 */
[----:B------:R-:W-:Y:S01]  /*1b50*/  ISETP.NE.AND P6, PT, R4, RZ, PT ;  /* 0x000000ff0400720c */ /* 0x000fe20003fc5270 */
[----:B------:R-:W-:-:S02]  /*1b60*/  IMAD R9, R0, R8, R9 ;  /* 0x0000000800097224 */ /* 0x000fc400078e0209 */
[----:B------:R-:W-:Y:S01]  /*1b70*/  @!P1 IMAD.MOV R20, RZ, RZ, -R20 ;  /* 0x000000ffff149224 */ /* 0x000fe200078e0a14 */
[----:B------:R-:W-:Y:S01]  /*1b80*/  ISETP.GT.U32.AND P1, PT, R0, R10, PT ;  /* 0x0000000a0000720c */ /* 0x000fe20003f24070 */
[----:B------:R-:W-:Y:S01]  /*1b90*/  @!P4 IMAD.MOV R14, RZ, RZ, -R14 ;  /* 0x000000ffff0ec224 */ /* 0x000fe200078e0a0e */
[----:B-1----:R-:W-:Y:S01]  /*1ba0*/  SEL R3, R6, R21, !P6 ;  /* 0x0000001506037207 */ /* 0x002fe20007000000 */
[----:B------:R-:W-:Y:S01]  /*1bb0*/  IMAD.HI.U32 R15, R7, R12, RZ ;  /* 0x0000000c070f7227 */ /* 0x000fe200078e00ff */
[----:B------:R-:W-:Y:S02]  /*1bc0*/  ISETP.GT.U32.AND P4, PT, R0, R9, PT ;  /* 0x000000090000720c */ /* 0x000fe40003f84070 */
[C---:B------:R-:W-:Y:S01]  /*1bd0*/  SEL R16, R6.reuse, R16, !P6 ;  /* 0x0000001006107207 */ /* 0x040fe20007000000 */
[----:B------:R0:W-:Y:S01]  /*1be0*/  STL [R1+0x4c], R3 ;  /* 0x00004c0301007387 */ /* 0x0001e20000100800 */
[----:B---3--:R-:W-:Y:S01]  /*1bf0*/  SEL R5, R6, R20, !P6 ;  /* 0x0000001406057207 */ /* 0x008fe20007000000 */
[----:B------:R-:W-:-:S02]  /*1c00*/  IMAD.MOV R15, RZ, RZ, -R15 ;  /* 0x000000ffff0f7224 */ /* 0x000fc400078e0a0f */
[C---:B------:R-:W-:Y:S01]  /*1c10*/  VIADD R8, R2.reuse, 0x36 ;  /* 0x0000003602087836 */ /* 0x040fe20000000000 */
[----:B------:R1:W-:Y:S01]  /*1c20*/  STL [R1+0x50], R16 ;  /* 0x0000501001007387 */ /* 0x0003e20000100800 */
[----:B------:R-:W-:Y:S02]  /*1c30*/  VIADD R19, R2, 0x34 ;  /* 0x0000003402137836 */ /* 0x000fe40000000000 */
[----:B------:R-:W-:Y:S01]  /*1c40*/  @!P1 IMAD.IADD R10, R10, 0x1, -R0 ;  /* 0x000000010a0a9824 */ /* 0x000fe200078e0a00 */
[----:B------:R-:W-:Y:S01]  /*1c50*/  IABS R13, R8 ;  /* 0x00000008000d7213 */ /* 0x000fe20000000000 */
[----:B------:R-:W-:Y:S01]  /*1c60*/  IMAD R12, R0, R15, R12 ;  /* 0x0000000f000c7224 */ /* 0x000fe200078e020c */
[----:B0-----:R-:W-:Y:S01]  /*1c70*/  SEL R3, R6, R14, !P6 ;  /* 0x0000000e06037207 */ /* 0x001fe20007000000 */
[----:B------:R-:W-:Y:S01]  /*1c80*/  VIADD R15, R2, 0x32 ;  /* 0x00000032020f7836 */ /* 0x000fe20000000000 */
[C---:B------:R-:W-:Y:S01]  /*1c90*/  ISETP.GT.U32.AND P6, PT, R0.reuse, R11, PT ;  /* 0x0000000b0000720c */ /* 0x040fe20003fc4070 */
[----:B------:R-:W-:Y:S01]  /*1ca0*/  @!P4 IMAD.IADD R9, R9, 0x1, -R0 ;  /* 0x000000010909c824 */ /* 0x000fe200078e0a00 */
[----:B------:R-:W-:Y:S01]  /*1cb0*/  IABS R17, R19 ;  /* 0x0000001300117213 */ /* 0x000fe20000000000 */
[C---:B------:R-:W-:Y:S01]  /*1cc0*/  IMAD.HI.U32 R4, R7.reuse, R13, RZ ;  /* 0x0000000d07047227 */ /* 0x040fe200078e00ff */
[----:B------:R-:W-:Y:S01]  /*1cd0*/  ISETP.GT.U32.AND P1, PT, R0, R10, PT ;  /* 0x0000000a0000720c */ /* 0x000fe20003f24070 */
[----:B------:R-:W-:Y:S01]  /*1ce0*/  STL [R1+0xac8], R3 ;  /* 0x000ac80301007387 */ /* 0x000fe20000100800 */
[----:B------:R-:W-:Y:S01]  /*1cf0*/  IABS R18, R15 ;  /* 0x0000000f00127213 */ /* 0x000fe20000000000 */
[----:B------:R-:W-:-:S02]  /*1d00*/  IMAD.HI.U32 R14, R7, R17, RZ ;  /* 0x00000011070e7227 */ /* 0x000fc400078e00ff */
[----:B------:R0:W-:Y:S02]  /*1d10*/  STL [R1+0x54], R5 ;  /* 0x0000540501007387 */ /* 0x0001e40000100800 */
[----:B------:R-:W-:Y:S02]  /*1d20*/  IMAD.MOV R4, RZ, RZ, -R4 ;  /* 0x000000ffff047224 */ /* 0x000fe400078e0a04 */
[----:B------:R-:W-:Y:S01]  /*1d30*/  @!P6 IMAD.IADD R11, R11, 0x1, -R0 ;  /* 0x000000010b0be824 */ /* 0x000fe200078e0a00 */
[----:B------:R-:W-:Y:S01]  /*1d40*/  ISETP.GT.U32.AND P6, PT, R0, R9, PT ;  /* 0x000000090000720c */ /* 0x000fe20003fc4070 */
[----:B------:R-:W-:-:S03]  /*1d50*/  IMAD.HI.U32 R6, R7, R18, RZ ;  /* 0x0000001207067227 */ /* 0x000fc600078e00ff */
[C---:B------:R-:W-:Y:S01]  /*1d60*/  ISETP.GT.U32.AND P4, PT, R0.reuse, R11, PT ;  /* 0x0000000b0000720c */ /* 0x040fe20003f84070 */
[----:B------:R-:W-:Y:S02]  /*1d70*/  IMAD.MOV R14, RZ, RZ, -R14 ;  /* 0x000000ffff0e7224 */ /* 0x000fe400078e0a0e */
[C---:B------:R-:W-:Y:S02]  /*1d80*/  IMAD R13, R0.reuse, R4, R13 ;  /* 0x00000004000d7224 */ /* 0x040fe400078e020d */
[----:B------:R-:W-:Y:S02]  /*1d90*/  IMAD.MOV R6, RZ, RZ, -R6 ;  /* 0x000000ffff067224 */ /* 0x000fe400078e0a06 */
[----:B------:R-:W-:Y:S02]  /*1da0*/  IMAD R17, R0, R14, R17 ;  /* 0x0000000e00117224 */ /* 0x000fe400078e0211 */
[----:B------:R-:W-:Y:S01]  /*1db0*/  @!P1 IMAD.IADD R10, R10, 0x1, -R0 ;  /* 0x000000010a0a9824 */ /* 0x000fe200078e0a00 */
[C---:B------:R-:W-:Y:S01]  /*1dc0*/  ISETP.GT.U32.AND P1, PT, R0.reuse, R12, PT ;  /* 0x0000000c0000720c */ /* 0x040fe20003f24070 */
[----:B------:R-:W-:-:S02]  /*1dd0*/  IMAD R18, R0, R6, R18 ;  /* 0x0000000600127224 */ /* 0x000fc400078e0212 */
[----:B------:R-:W-:Y:S01]  /*1de0*/  @!P5 IMAD.MOV R10, RZ, RZ, -R10 ;  /* 0x000000ffff0ad224 */ /* 0x000fe200078e0a0a */
[C---:B------:R-:W-:Y:S01]  /*1df0*/  ISETP.GT.U32.AND P5, PT, R0.reuse, R13, PT ;  /* 0x0000000d0000720c */ /* 0x040fe20003fa4070 */
[--C-:B------:R-:W-:Y:S01]  /*1e00*/  @!P6 IMAD.IADD R9, R9, 0x1, -R0.reuse ;  /* 0x000000010909e824 */ /* 0x100fe200078e0a00 */
[----:B------:R-:W-:Y:S01]  /*1e10*/  ISETP.GT.U32.AND P6, PT, R0, R17, PT ;  /* 0x000000110000720c */ /* 0x000fe20003fc4070 */
[----:B------:R-:W-:Y:S01]  /*1e20*/  VIADD R4, R2, 0x30 ;  /* 0x0000003002047836 */ /* 0x000fe20000000000 */
[----:B------:R-:W-:Y:S01]  /*1e30*/  STL [R1+0xad8], R10 ;  /* 0x000ad80a01007387 */ /* 0x000fe20000100800 */
[--C-:B------:R-:W-:Y:S01]  /*1e40*/  @!P4 IMAD.IADD R11, R11, 0x1, -R0.reuse ;  /* 0x000000010b0bc824 */ /* 0x100fe200078e0a00 */
[----:B------:R-:W-:Y:S01]  /*1e50*/  ISETP.GT.U32.AND P4, PT, R0, R18, PT ;  /* 0x000000120000720c */ /* 0x000fe20003f84070 */
[----:B------:R-:W-:Y:S01]  /*1e60*/  VIADD R20, R2, 0x2e ;  /* 0x0000002e02147836 */ /* 0x000fe20000000000 */
[----:B------:R-:W-:Y:S01]  /*1e70*/  IABS R14, R4 ;  /* 0x00000004000e7213 */ /* 0x000fe20000000000 */
[----:B------:R-:W-:Y:S01]  /*1e80*/  @!P1 IMAD.IADD R12, R12, 0x1, -R0 ;  /* 0x000000010c0c9824 */ /* 0x000fe200078e0a00 */
[----:B------:R-:W-:Y:S01]  /*1e90*/  ISETP.GE.AND P1, PT, R8, RZ, PT ;  /* 0x000000ff0800720c */ /* 0x000fe20003f26270 */
[----:B------:R-:W-:Y:S01]  /*1ea0*/  VIADD R6, R2, 0x2c ;  /* 0x0000002c02067836 */ /* 0x000fe20000000000 */
[----:B------:R-:W-:Y:S01]  /*1eb0*/  IABS R24, R20 ;  /* 0x0000001400187213 */ /* 0x000fe20000000000 */
[----:B------:R-:W-:-:S03]  /*1ec0*/  IMAD.HI.U32 R22, R7, R14, RZ ;  /* 0x0000000e07167227 */ /* 0x000fc600078e00ff */
[----:B-1----:R-:W-:Y:S01]  /*1ed0*/  IABS R16, R6 ;  /* 0x0000000600107213 */ /* 0x002fe20000000000 */
[--C-:B------:R-:W-:Y:S01]  /*1ee0*/  @!P5 IMAD.IADD R13, R13, 0x1, -R0.reuse ;  /* 0x000000010d0dd824 */ /* 0x100fe200078e0a00 */
[C---:B------:R-:W-:Y:S01]  /*1ef0*/  ISETP.GT.U32.AND P5, PT, R0.reuse, R12, PT ;  /* 0x0000000c0000720c */ /* 0x040fe20003fa4070 */
[----:B------:R-:W-:Y:S02]  /*1f00*/  @!P6 IMAD.IADD R17, R17, 0x1, -R0 ;  /* 0x000000011111e824 */ /* 0x000fe400078e0a00 */
[----:B------:R-:W-:Y:S01]  /*1f10*/  IMAD.MOV R22, RZ, RZ, -R22 ;  /* 0x000000ffff167224 */ /* 0x000fe200078e0a16 */
[----:B------:R-:W-:Y:S01]  /*1f20*/  ISETP.GT.U32.AND P6, PT, R0, R13, PT ;  /* 0x0000000d0000720c */ /* 0x000fe20003fc4070 */
[----:B------:R-:W-:Y:S01]  /*1f30*/  @!P4 IMAD.IADD R18, R18, 0x1, -R0 ;  /* 0x000000011212c824 */ /* 0x000fe200078e0a00 */
[----:B------:R-:W-:Y:S01]  /*1f40*/  ISETP.GT.U32.AND P4, PT, R0, R17, PT ;  /* 0x000000110000720c */ /* 0x000fe20003f84070 */
[----:B------:R-:W-:-:S04]  /*1f50*/  IMAD.HI.U32 R21, R7, R24, RZ ;  /* 0x0000001807157227 */ /* 0x000fc800078e00ff */
[----:B------:R-:W-:Y:S02]  /*1f60*/  VIADD R8, R2, 0x2a ;  /* 0x0000002a02087836 */ /* 0x000fe40000000000 */
[C---:B------:R-:W-:Y:S02]  /*1f70*/  IMAD R14, R0.reuse, R22, R14 ;  /* 0x00000016000e7224 */ /* 0x040fe400078e020e */
[----:B------:R-:W-:Y:S01]  /*1f80*/  IMAD.MOV R21, RZ, RZ, -R21 ;  /* 0x000000ffff157224 */ /* 0x000fe200078e0a15 */
[----:B------:R-:W-:Y:S01]  /*1f90*/  IABS R23, R8 ;  /* 0x0000000800177213 */ /* 0x000fe20000000000 */
[----:B------:R-:W-:Y:S01]  /*1fa0*/  @!P2 IMAD.MOV R9, RZ, RZ, -R9 ;  /* 0x000000ffff09a224 */ /* 0x000fe200078e0a09 */
[C---:B------:R-:W-:Y:S01]  /*1fb0*/  ISETP.GT.U32.AND P2, PT, R0.reuse, R18, PT ;  /* 0x000000120000720c */ /* 0x040fe20003f44070 */
[----:B------:R-:W-:Y:S01]  /*1fc0*/  @!P3 IMAD.MOV R11, RZ, RZ, -R11 ;  /* 0x000000ffff0bb224 */ /* 0x000fe200078e0a0b */
[C---:B------:R-:W-:Y:S01]  /*1fd0*/  ISETP.GT.U32.AND P3, PT, R0.reuse, R14, PT ;  /* 0x0000000e0000720c */ /* 0x040fe20003f64070 */
[----:B------:R-:W-:Y:S01]  /*1fe0*/  IMAD R24, R0, R21, R24 ;  /* 0x0000001500187224 */ /* 0x000fe200078e0218 */
[----:B------:R-:W-:Y:S01]  /*1ff0*/  STL [R1+0xadc], R9 ;  /* 0x000adc0901007387 */ /* 0x000fe20000100800 */
[----:B------:R-:W-:-:S03]  /*2000*/  IMAD.HI.U32 R21, R7, R16, RZ ;  /* 0x0000001007157227 */ /* 0x000fc600078e00ff */
[----:B------:R-:W-:Y:S01]  /*2010*/  STL [R1+0xae0], R11 ;  /* 0x000ae00b01007387 */ /* 0x000fe20000100800 */
[----:B------:R-:W-:Y:S01]  /*2020*/  @!P5 IMAD.IADD R12, R12, 0x1, -R0 ;  /* 0x000000010c0cd824 */ /* 0x000fe200078e0a00 */
[----:B------:R-:W-:Y:S01]  /*2030*/  ISETP.GE.AND P5, PT, R19, RZ, PT ;  /* 0x000000ff1300720c */ /* 0x000fe20003fa6270 */
[----:B------:R-:W-:-:S04]  /*2040*/  IMAD.HI.U32 R19, R7, R23, RZ ;  /* 0x0000001707137227 */ /* 0x000fc800078e00ff */
[----:B------:R-:W-:Y:S02]  /*2050*/  IMAD.MOV R21, RZ, RZ, -R21 ;  /* 0x000000ffff157224 */ /* 0x000fe400078e0a15 */
[--C-:B------:R-:W-:Y:S01]  /*2060*/  @!P4 IMAD.IADD R17, R17, 0x1, -R0.reuse ;  /* 0x000000011111c824 */ /* 0x100fe200078e0a00 */
[----:B------:R-:W-:Y:S01]  /*2070*/  ISETP.GE.AND P4, PT, R15, RZ, PT ;  /* 0x000000ff0f00720c */ /* 0x000fe20003f86270 */
[----:B------:R-:W-:Y:S02]  /*2080*/  VIADD R15, R2, 0x28 ;  /* 0x00000028020f7836 */ /* 0x000fe40000000000 */
[----:B------:R-:W-:Y:S02]  /*2090*/  IMAD.MOV R19, RZ, RZ, -R19 ;  /* 0x000000ffff137224 */ /* 0x000fe400078e0a13 */
[----:B------:R-:W-:Y:S01]  /*20a0*/  @!P6 IMAD.IADD R13, R13, 0x1, -R0 ;  /* 0x000000010d0de824 */ /* 0x000fe200078e0a00 */
[C---:B------:R-:W-:Y:S01]  /*20b0*/  ISETP.GT.U32.AND P6, PT, R0.reuse, R24, PT ;  /* 0x000000180000720c */ /* 0x040fe20003fc4070 */
[C---:B------:R-:W-:Y:S01]  /*20c0*/  IMAD R16, R0.reuse, R21, R16 ;  /* 0x0000001500107224 */ /* 0x040fe200078e0210 */
[----:B------:R-:W-:Y:S01]  /*20d0*/  IABS R26, R15 ;  /* 0x0000000f001a7213 */ /* 0x000fe20000000000 */
[----:B------:R-:W-:-:S02]  /*20e0*/  IMAD R23, R0, R19, R23 ;  /* 0x0000001300177224 */ /* 0x000fc400078e0217 */
[----:B------:R-:W-:Y:S02]  /*20f0*/  IMAD.MOV.U32 R25, RZ, RZ, R17 ;  /* 0x000000ffff197224 */ /* 0x000fe400078e0011 */
[--C-:B------:R-:W-:Y:S01]  /*2100*/  @!P2 IMAD.IADD R18, R18, 0x1, -R0.reuse ;  /* 0x000000011212a824 */ /* 0x100fe200078e0a00 */
[----:B------:R-:W-:Y:S01]  /*2110*/  ISETP.GT.U32.AND P2, PT, R0, R16, PT ;  /* 0x000000100000720c */ /* 0x000fe20003f44070 */
[----:B------:R-:W-:Y:S01]  /*2120*/  @!P3 IMAD.IADD R14, R14, 0x1, -R0 ;  /* 0x000000010e0eb824 */ /* 0x000fe200078e0a00 */
[----:B------:R-:W-:Y:S01]  /*2130*/  ISETP.GE.AND P3, PT, R4, RZ, PT ;  /* 0x000000ff0400720c */ /* 0x000fe20003f66270 */
[----:B------:R-:W-:Y:S02]  /*2140*/  VIADD R4, R2, 0x26 ;  /* 0x0000002602047836 */ /* 0x000fe40000000000 */
[----:B------:R-:W-:Y:S01]  /*2150*/  @!P5 IMAD.MOV R25, RZ, RZ, -R25 ;  /* 0x000000ffff19d224 */ /* 0x000fe200078e0a19 */
[----:B------:R-:W-:Y:S01]  /*2160*/  ISETP.GT.U32.AND P5, PT, R0, R23, PT ;  /* 0x000000170000720c */ /* 0x000fe20003fa4070 */
[----:B------:R-:W-:Y:S01]  /*2170*/  IMAD.HI.U32 R17, R7, R26, RZ ;  /* 0x0000001a07117227 */ /* 0x000fe200078e00ff */
[----:B------:R-:W-:-:S03]  /*2180*/  IABS R22, R4 ;  /* 0x0000000400167213 */ /* 0x000fc60000000000 */
[----:B0-----:R-:W-:Y:S02]  /*2190*/  IMAD.MOV.U32 R5, RZ, RZ, R18 ;  /* 0x000000ffff057224 */ /* 0x001fe400078e0012 */
[----:B------:R-:W-:Y:S02]  /*21a0*/  IMAD.MOV R17, RZ, RZ, -R17 ;  /* 0x000000ffff117224 */ /* 0x000fe400078e0a11 */
[----:B------:R-:W-:Y:S01]  /*21b0*/  @!P6 IMAD.IADD R24, R24, 0x1, -R0 ;  /* 0x000000011818e824 */ /* 0x000fe200078e0a00 */
[----:B------:R-:W-:Y:S01]  /*21c0*/  ISETP.GE.AND P6, PT, R20, RZ, PT ;  /* 0x000000ff1400720c */ /* 0x000fe20003fc6270 */
[----:B------:R-:W-:Y:S01]  /*21d0*/  @!P4 IMAD.MOV R5, RZ, RZ, -R5 ;  /* 0x000000ffff05c224 */ /* 0x000fe200078e0a05 */
[----:B------:R-:W-:Y:S01]  /*21e0*/  ISETP.GE.AND P4, PT, R6, RZ, PT ;  /* 0x000000ff0600720c */ /* 0x000fe20003f86270 */
[----:B------:R-:W-:Y:S01]  /*21f0*/  @!P0 IMAD.MOV R12, RZ, RZ, -R12 ;  /* 0x000000ffff0c8224 */ /* 0x000fe200078e0a0c */
[----:B------:R-:W-:Y:S01]  /*2200*/  ISETP.GT.U32.AND P0, PT, R0, R14, PT ;  /* 0x0000000e0000720c */ /* 0x000fe20003f04070 */
[----:B------:R-:W-:-:S03]  /*2210*/  IMAD.HI.U32 R6, R7, R22, RZ ;  /* 0x0000001607067227 */ /* 0x000fc600078e00ff */
[----:B------:R-:W-:Y:S01]  /*2220*/  STL [R1+0xae4], R12 ;  /* 0x000ae40c01007387 */ /* 0x000fe20000100800 */
[----:B------:R-:W-:Y:S02]  /*2230*/  IMAD R26, R0, R17, R26 ;  /* 0x00000011001a7224 */ /* 0x000fe400078e021a */
[----:B------:R-:W-:Y:S01]  /*2240*/  @!P2 IMAD.IADD R16, R16, 0x1, -R0 ;  /* 0x000000011010a824 */ /* 0x000fe200078e0a00 */
[C---:B------:R-:W-:Y:S01]  /*2250*/  ISETP.GT.U32.AND P2, PT, R0.reuse, R24, PT ;  /* 0x000000180000720c */ /* 0x040fe20003f44070 */
[----:B------:R-:W-:Y:S02]  /*2260*/  IMAD.MOV R6, RZ, RZ, -R6 ;  /* 0x000000ffff067224 */ /* 0x000fe400078e0a06 */
[----:B------:R-:W-:Y:S01]  /*2270*/  @!P5 IMAD.IADD R23, R23, 0x1, -R0 ;  /* 0x000000011717d824 */ /* 0x000fe200078e0a00 */
[C---:B------:R-:W-:Y:S01]  /*2280*/  ISETP.GT.U32.AND P5, PT, R0.reuse, R26, PT ;  /* 0x0000001a0000720c */ /* 0x040fe20003fa4070 */
[----:B------:R-:W-:Y:S02]  /*2290*/  IMAD R22, R0, R6, R22 ;  /* 0x0000000600167224 */ /* 0x000fe400078e0216 */
[----:B------:R-:W-:-:S02]  /*22a0*/  VIADD R6, R2, 0x22 ;  /* 0x0000002202067836 */ /* 0x000fc40000000000 */
[----:B------:R-:W-:Y:S02]  /*22b0*/  VIADD R20, R2, 0x24 ;  /* 0x0000002402147836 */ /* 0x000fe40000000000 */
[--C-:B------:R-:W-:Y:S01]  /*22c0*/  @!P0 IMAD.IADD R14, R14, 0x1, -R0.reuse ;  /* 0x000000010e0e8824 */ /* 0x100fe200078e0a00 */
[----:B------:R-:W-:Y:S01]  /*22d0*/  IABS R18, R6 ;  /* 0x0000000600127213 */ /* 0x000fe20000000000 */
[----:B------:R-:W-:Y:S01]  /*22e0*/  @!P1 IMAD.MOV R13, RZ, RZ, -R13 ;  /* 0x000000ffff0d9224 */ /* 0x000fe200078e0a0d */
[----:B------:R-:W-:Y:S01]  /*22f0*/  IABS R17, R20 ;  /* 0x0000001400117213 */ /* 0x000fe20000000000 */
[----:B------:R-:W-:Y:S01]  /*2300*/  @!P2 IMAD.IADD R24, R24, 0x1, -R0 ;  /* 0x000000011818a824 */ /* 0x000fe200078e0a00 */
[----:B------:R-:W-:Y:S01]  /*2310*/  ISETP.GT.U32.AND P1, PT, R0, R16, PT ;  /* 0x000000100000720c */ /* 0x000fe20003f24070 */
[----:B------:R-:W-:Y:S01]  /*2320*/  IMAD.MOV.U32 R3, RZ, RZ, R14 ;  /* 0x000000ffff037224 */ /* 0x000fe200078e000e */
[----:B------:R-:W-:Y:S01]  /*2330*/  ISETP.GE.AND P0, PT, R8, RZ, PT ;  /* 0x000000ff0800720c */ /* 0x000fe20003f06270 */
[----:B------:R-:W-:Y:S01]  /*2340*/  @!P5 IMAD.IADD R26, R26, 0x1, -R0 ;  /* 0x000000011a1ad824 */ /* 0x000fe200078e0a00 */
[----:B------:R-:W-:Y:S01]  /*2350*/  ISETP.GT.U32.AND P5, PT, R0, R23, PT ;  /* 0x000000170000720c */ /* 0x000fe20003fa4070 */
[----:B------:R-:W-:Y:S01]  /*2360*/  IMAD.MOV.U32 R14, RZ, RZ, R18 ;  /* 0x000000ffff0e7224 */ /* 0x000fe200078e0012 */
[----:B------:R-:W-:Y:S01]  /*2370*/  STL [R1+0xae8], R13 ;  /* 0x000ae80d01007387 */ /* 0x000fe20000100800 */
[----:B------:R-:W-:Y:S01]  /*2380*/  IMAD.HI.U32 R18, R7, R17, RZ ;  /* 0x0000001107127227 */ /* 0x000fe200078e00ff */
[----:B------:R-:W-:-:S02]  /*2390*/  ISETP.GE.AND P2, PT, R15, RZ, PT ;  /* 0x000000ff0f00720c */ /* 0x000fc40003f46270 */
[----:B------:R-:W-:Y:S01]  /*23a0*/  STL [R1+0x24], R25 ;  /* 0x0000241901007387 */ /* 0x000fe20000100800 */
[----:B------:R-:W-:Y:S01]  /*23b0*/  @!P6 IMAD.MOV R24, RZ, RZ, -R24 ;  /* 0x000000ffff18e224 */ /* 0x000fe200078e0a18 */
[C---:B------:R-:W-:Y:S01]  /*23c0*/  ISETP.GT.U32.AND P6, PT, R0.reuse, R22, PT ;  /* 0x000000160000720c */ /* 0x040fe20003fc4070 */
[----:B------:R-:W-:Y:S01]  /*23d0*/  IMAD.MOV R18, RZ, RZ, -R18 ;  /* 0x000000ffff127224 */ /* 0x000fe200078e0a12 */
[----:B------:R-:W-:Y:S01]  /*23e0*/  STL [R1+0x2c], R5 ;  /* 0x00002c0501007387 */ /* 0x000fe20000100800 */
[----:B------:R-:W-:Y:S01]  /*23f0*/  @!P3 IMAD.MOV R3, RZ, RZ, -R3 ;  /* 0x000000ffff03b224 */ /* 0x000fe200078e0a03 */
[C---:B------:R-:W-:Y:S01]  /*2400*/  ISETP.GT.U32.AND P3, PT, R0.reuse, R26, PT ;  /* 0x0000001a0000720c */ /* 0x040fe20003f64070 */
[----:B------:R-:W-:Y:S02]  /*2410*/  IMAD R18, R0, R18, R17 ;  /* 0x0000001200127224 */ /* 0x000fe400078e0211 */
[--C-:B------:R-:W-:Y:S01]  /*2420*/  @!P1 IMAD.IADD R16, R16, 0x1, -R0.reuse ;  /* 0x0000000110109824 */ /* 0x100fe200078e0a00 */
[----:B------:R0:W-:Y:S01]  /*2430*/  STL [R1+0x28], R3 ;  /* 0x0000280301007387 */ /* 0x0001e20000100800 */
[----:B------:R-:W-:Y:S01]  /*2440*/  VIADD R8, R2, 0x20 ;  /* 0x0000002002087836 */ /* 0x000fe20000000000 */
[----:B------:R-:W-:Y:S01]  /*2450*/  ISETP.GE.AND P1, PT, R4, RZ, PT ;  /* 0x000000ff0400720c */ /* 0x000fe20003f26270 */
[--C-:B------:R-:W-:Y:S01]  /*2460*/  @!P5 IMAD.IADD R23, R23, 0x1, -R0.reuse ;  /* 0x000000011717d824 */ /* 0x100fe200078e0a00 */
[----:B------:R-:W-:Y:S01]  /*2470*/  ISETP.GT.U32.AND P5, PT, R0, R18, PT ;  /* 0x000000120000720c */ /* 0x000fe20003fa4070 */
[--C-:B------:R-:W-:Y:S01]  /*2480*/  @!P6 IMAD.IADD R22, R22, 0x1, -R0.reuse ;  /* 0x000000011616e824 */ /* 0x100fe200078e0a00 */
[----:B------:R-:W-:Y:S01]  /*2490*/  IABS R15, R8 ;  /* 0x00000008000f7213 */ /* 0x000fe20000000000 */
[----:B------:R-:W-:Y:S01]  /*24a0*/  VIADD R19, R2, 0x1e ;  /* 0x0000001e02137836 */ /* 0x000fe20000000000 */
[----:B------:R-:W-:Y:S01]  /*24b0*/  STL [R1+0xaec], R24 ;  /* 0x000aec1801007387 */ /* 0x000fe20000100800 */
[----:B------:R-:W-:Y:S01]  /*24c0*/  @!P3 IMAD.IADD R26, R26, 0x1, -R0 ;  /* 0x000000011a1ab824 */ /* 0x000fe200078e0a00 */
[----:B------:R-:W-:Y:S01]  /*24d0*/  ISETP.GT.U32.AND P6, PT, R0, R22, PT ;  /* 0x000000160000720c */ /* 0x000fe20003fc4070 */
[----:B0-----:R-:W-:Y:S01]  /*24e0*/  IMAD.MOV.U32 R3, RZ, RZ, R16 ;  /* 0x000000ffff037224 */ /* 0x001fe200078e0010 */
[----:B------:R-:W-:Y:S01]  /*24f0*/  IABS R4, R19 ;  /* 0x0000001300047213 */ /* 0x000fe20000000000 */
[----:B------:R-:W-:Y:S01]  /*2500*/  IMAD.HI.U32 R16, R7, R14, RZ ;  /* 0x0000000e07107227 */ /* 0x000fe200078e00ff */
[----:B------:R-:W-:-:S03]  /*2510*/  ISETP.GE.AND P3, PT, R6, RZ, PT ;  /* 0x000000ff0600720c */ /* 0x000fc60003f66270 */
[----:B------:R-:W-:Y:S02]  /*2520*/  IMAD.MOV R17, RZ, RZ, -R16 ;  /* 0x000000ffff117224 */ /* 0x000fe400078e0a10 */
[----:B------:R-:W-:-:S04]  /*2530*/  IMAD.HI.U32 R16, R7, R15, RZ ;  /* 0x0000000f07107227 */ /* 0x000fc800078e00ff */
[----:B------:R-:W-:Y:S02]  /*2540*/  IMAD.MOV R16, RZ, RZ, -R16 ;  /* 0x000000ffff107224 */ /* 0x000fe400078e0a10 */
[--C-:B------:R-:W-:Y:S01]  /*2550*/  @!P5 IMAD.IADD R18, R18, 0x1, -R0.reuse ;  /* 0x000000011212d824 */ /* 0x100fe200078e0a00 */
[----:B------:R-:W-:Y:S01]  /*2560*/  ISETP.GE.AND P5, PT, R8, RZ, PT ;  /* 0x000000ff0800720c */ /* 0x000fe20003fa6270 */
[----:B------:R-:W-:Y:S02]  /*2570*/  IMAD R8, R0, R16, R15 ;  /* 0x0000001000087224 */ /* 0x000fe400078e020f */
[----:B------:R-:W-:Y:S02]  /*2580*/  @!P6 IMAD.IADD R22, R22, 0x1, -R0 ;  /* 0x000000011616e824 */ /* 0x000fe400078e0a00 */
[C---:B------:R-:W-:Y:S01]  /*2590*/  IMAD R14, R0.reuse, R17, R14 ;  /* 0x00000011000e7224 */ /* 0x040fe200078e020e */
[C---:B------:R-:W-:Y:S01]  /*25a0*/  ISETP.GT.U32.AND P6, PT, R0.reuse, R8, PT ;  /* 0x000000080000720c */ /* 0x040fe20003fc4070 */
[----:B------:R-:W-:Y:S01]  /*25b0*/  @!P2 IMAD.MOV R26, RZ, RZ, -R26 ;  /* 0x000000ffff1aa224 */ /* 0x000fe200078e0a1a */
[----:B------:R-:W-:Y:S01]  /*25c0*/  ISETP.GT.U32.AND P2, PT, R0, R18, PT ;  /* 0x000000120000720c */ /* 0x000fe20003f44070 */
[----:B------:R-:W-:-:S04]  /*25d0*/  IMAD.HI.U32 R6, R7, R4, RZ ;  /* 0x0000000407067227 */ /* 0x000fc800078e00ff */
[----:B------:R-:W-:Y:S01]  /*25e0*/  @!P0 IMAD.MOV R23, RZ, RZ, -R23 ;  /* 0x000000ffff178224 */ /* 0x000fe200078e0a17 */
[----:B------:R-:W-:Y:S01]  /*25f0*/  ISETP.GT.U32.AND P0, PT, R0, R14, PT ;  /* 0x0000000e0000720c */ /* 0x000fe20003f04070 */
[----:B------:R-:W-:Y:S02]  /*2600*/  IMAD.MOV R6, RZ, RZ, -R6 ;  /* 0x000000ffff067224 */ /* 0x000fe400078e0a06 */
[----:B------:R-:W-:Y:S02]  /*2610*/  VIADD R15, R2, 0x1a ;  /* 0x0000001a020f7836 */ /* 0x000fe40000000000 */
[----:B------:R-:W-:Y:S02]  /*2620*/  @!P6 IMAD.IADD R8, R8, 0x1, -R0 ;  /* 0x000000010808e824 */ /* 0x000fe400078e0a00 */
[----:B------:R-:W-:Y:S01]  /*2630*/  IMAD R4, R0, R6, R4 ;  /* 0x0000000600047224 */ /* 0x000fe200078e0204 */
[----:B------:R-:W-:Y:S01]  /*2640*/  IABS R6, R15 ;  /* 0x0000000f00067213 */ /* 0x000fe20000000000 */
[----:B------:R-:W-:Y:S01]  /*2650*/  @!P2 IMAD.IADD R18, R18, 0x1, -R0 ;  /* 0x000000011212a824 */ /* 0x000fe200078e0a00 */
[C---:B------:R-:W-:Y:S01]  /*2660*/  ISETP.GT.U32.AND P6, PT, R0.reuse, R8, PT ;  /* 0x000000080000720c */ /* 0x040fe20003fc4070 */
[----:B------:R-:W-:Y:S01]  /*2670*/  @!P1 IMAD.MOV R22, RZ, RZ, -R22 ;  /* 0x000000ffff169224 */ /* 0x000fe200078e0a16 */
[----:B------:R-:W-:Y:S01]  /*2680*/  ISETP.GT.U32.AND P2, PT, R0, R4, PT ;  /* 0x000000040000720c */ /* 0x000fe20003f44070 */
[----:B------:R-:W-:Y:S01]  /*2690*/  @!P0 IMAD.IADD R14, R14, 0x1, -R0 ;  /* 0x000000010e0e8824 */ /* 0x000fe200078e0a00 */
[----:B------:R-:W-:Y:S01]  /*26a0*/  ISETP.GE.AND P1, PT, R19, RZ, PT ;  /* 0x000000ff1300720c */ /* 0x000fe20003f26270 */
[----:B------:R-:W-:-:S03]  /*26b0*/  IMAD.HI.U32 R19, R7, R6, RZ ;  /* 0x0000000607137227 */ /* 0x000fc600078e00ff */
[----:B------:R-:W-:Y:S01]  /*26c0*/  ISETP.GT.U32.AND P0, PT, R0, R14, PT ;  /* 0x0000000e0000720c */ /* 0x000fe20003f04070 */
[----:B------:R-:W-:Y:S01]  /*26d0*/  @!P4 IMAD.MOV R3, RZ, RZ, -R3 ;  /* 0x000000ffff03c224 */ /* 0x000fe200078e0a03 */
[----:B------:R-:W-:Y:S01]  /*26e0*/  ISETP.GE.AND P4, PT, R20, RZ, PT ;  /* 0x000000ff1400720c */ /* 0x000fe20003f86270 */
[----:B------:R-:W-:Y:S02]  /*26f0*/  IMAD.MOV R19, RZ, RZ, -R19 ;  /* 0x000000ffff137224 */ /* 0x000fe400078e0a13 */
[--C-:B------:R-:W-:Y:S01]  /*2700*/  @!P6 IMAD.IADD R8, R8, 0x1, -R0.reuse ;  /* 0x000000010808e824 */ /* 0x100fe200078e0a00 */
[----:B------:R0:W-:Y:S01]  /*2710*/  STL [R1+0x20], R3 ;  /* 0x0000200301007387 */ /* 0x0001e20000100800 */
[----:B------:R-:W-:Y:S02]  /*2720*/  @!P2 IMAD.IADD R4, R4, 0x1, -R0 ;  /* 0x000000010404a824 */ /* 0x000fe400078e0a00 */
[----:B------:R-:W-:Y:S01]  /*2730*/  IMAD R6, R0, R19, R6 ;  /* 0x0000001300067224 */ /* 0x000fe200078e0206 */
[----:B------:R-:W-:Y:S01]  /*2740*/  STL [R1+0xaf0], R23 ;  /* 0x000af01701007387 */ /* 0x000fe20000100800 */
[----:B------:R-:W-:Y:S01]  /*2750*/  VIADD R25, R2, 0x18 ;  /* 0x0000001802197836 */ /* 0x000fe20000000000 */
[----:B------:R-:W-:Y:S01]  /*2760*/  ISETP.GT.U32.AND P2, PT, R0, R4, PT ;  /* 0x000000040000720c */ /* 0x000fe20003f44070 */
[----:B------:R-:W-:Y:S01]  /*2770*/  @!P0 IMAD.IADD R14, R14, 0x1, -R0 ;  /* 0x000000010e0e8824 */ /* 0x000fe200078e0a00 */
[----:B------:R-:W-:Y:S01]  /*2780*/  STL [R1+0xaf4], R26 ;  /* 0x000af41a01007387 */ /* 0x000fe20000100800 */
[----:B------:R-:W-:Y:S01]  /*2790*/  VIADD R16, R2, 0x1c ;  /* 0x0000001c02107836 */ /* 0x000fe20000000000 */
[----:B------:R-:W-:Y:S01]  /*27a0*/  ISETP.GE.AND P0, PT, R15, RZ, PT ;  /* 0x000000ff0f00720c */ /* 0x000fe20003f06270 */
[----:B0-----:R-:W-:-:S02]  /*27b0*/  IMAD.MOV.U32 R3, RZ, RZ, R8 ;  /* 0x000000ffff037224 */ /* 0x001fc400078e0008 */
[----:B------:R-:W-:Y:S01]  /*27c0*/  IMAD.MOV.U32 R5, RZ, RZ, R14 ;  /* 0x000000ffff057224 */ /* 0x000fe200078e000e */
[----:B------:R-:W-:Y:S01]  /*27d0*/  IABS R17, R16 ;  /* 0x0000001000117213 */ /* 0x000fe20000000000 */
[----:B------:R-:W-:Y:S01]  /*27e0*/  @!P5 IMAD.MOV R3, RZ, RZ, -R3 ;  /* 0x000000ffff03d224 */ /* 0x000fe200078e0a03 */
[----:B------:R-:W-:Y:S01]  /*27f0*/  ISETP.GT.U32.AND P5, PT, R0, R6, PT ;  /* 0x000000060000720c */ /* 0x000fe20003fa4070 */
[----:B------:R-:W-:Y:S01]  /*2800*/  @!P3 IMAD.MOV R5, RZ, RZ, -R5 ;  /* 0x000000ffff05b224 */ /* 0x000fe200078e0a05 */
[----:B------:R-:W-:Y:S01]  /*2810*/  ISETP.GE.AND P3, PT, R25, RZ, PT ;  /* 0x000000ff1900720c */ /* 0x000fe20003f66270 */
[----:B------:R-:W-:Y:S01]  /*2820*/  @!P2 IMAD.IADD R4, R4, 0x1, -R0 ;  /* 0x000000010404a824 */ /* 0x000fe200078e0a00 */
[----:B------:R-:W-:Y:S01]  /*2830*/  IABS R25, R25 ;  /* 0x0000001900197213 */ /* 0x000fe20000000000 */
[----:B------:R-:W-:Y:S01]  /*2840*/  VIADD R21, R2, 0x14 ;  /* 0x0000001402157836 */ /* 0x000fe20000000000 */
[----:B------:R-:W-:Y:S01]  /*2850*/  STL [R1+0x10], R5 ;  /* 0x0000100501007387 */ /* 0x000fe20000100800 */
[----:B------:R-:W-:-:S03]  /*2860*/  IMAD.HI.U32 R20, R7, R17, RZ ;  /* 0x0000001107147227 */ /* 0x000fc600078e00ff */
[----:B------:R0:W-:Y:S01]  /*2870*/  STL [R1+0x18], R3 ;  /* 0x0000180301007387 */ /* 0x0001e20000100800 */
[----:B------:R-:W-:Y:S01]  /*2880*/  IMAD.HI.U32 R27, R7, R25, RZ ;  /* 0x00000019071b7227 */ /* 0x000fe200078e00ff */
[----:B------:R-:W-:-:S03]  /*2890*/  IABS R14, R21 ;  /* 0x00000015000e7213 */ /* 0x000fc60000000000 */
[----:B------:R-:W-:Y:S02]  /*28a0*/  @!P5 IMAD.IADD R6, R6, 0x1, -R0 ;  /* 0x000000010606d824 */ /* 0x000fe400078e0a00 */
[----:B------:R-:W-:Y:S02]  /*28b0*/  IMAD.MOV R20, RZ, RZ, -R20 ;  /* 0x000000ffff147224 */ /* 0x000fe400078e0a14 */
[----:B------:R-:W-:Y:S01]  /*28c0*/  @!P4 IMAD.MOV R18, RZ, RZ, -R18 ;  /* 0x000000ffff12c224 */ /* 0x000fe200078e0a12 */
[----:B------:R-:W-:Y:S01]  /*28d0*/  ISETP.GT.U32.AND P5, PT, R0, R6, PT ;  /* 0x000000060000720c */ /* 0x000fe20003fa4070 */
[----:B0-----:R-:W-:Y:S01]  /*28e0*/  IMAD.MOV.U32 R3, RZ, RZ, R4 ;  /* 0x000000ffff037224 */ /* 0x001fe200078e0004 */
[----:B------:R-:W-:Y:S01]  /*28f0*/  ISETP.GE.AND P4, PT, R16, RZ, PT ;  /* 0x000000ff1000720c */ /* 0x000fe20003f86270 */
[C---:B------:R-:W-:Y:S02]  /*2900*/  IMAD R16, R0.reuse, R20, R17 ;  /* 0x0000001400107224 */ /* 0x040fe400078e0211 */
[----:B------:R-:W-:Y:S01]  /*2910*/  @!P1 IMAD.MOV R3, RZ, RZ, -R3 ;  /* 0x000000ffff039224 */ /* 0x000fe200078e0a03 */
[----:B------:R-:W-:Y:S01]  /*2920*/  ISETP.GE.AND P1, PT, R21, RZ, PT ;  /* 0x000000ff1500720c */ /* 0x000fe20003f26270 */
[----:B------:R-:W-:Y:S01]  /*2930*/  IMAD.MOV R21, RZ, RZ, -R27 ;  /* 0x000000ffff157224 */ /* 0x000fe200078e0a1b */
[----:B------:R-:W-:Y:S01]  /*2940*/  ISETP.GT.U32.AND P6, PT, R0, R16, PT ;  /* 0x000000100000720c */ /* 0x000fe20003fc4070 */
[----:B------:R-:W-:Y:S01]  /*2950*/  VIADD R20, R2, 0x12 ;  /* 0x0000001202147836 */ /* 0x000fe20000000000 */
[----:B------:R0:W-:Y:S01]  /*2960*/  STL [R1+0x14], R3 ;  /* 0x0000140301007387 */ /* 0x0001e20000100800 */
[----:B------:R-:W-:-:S02]  /*2970*/  IMAD R25, R0, R21, R25 ;  /* 0x0000001500197224 */ /* 0x000fc400078e0219 */
[--C-:B------:R-:W-:Y:S01]  /*2980*/  @!P5 IMAD.IADD R6, R6, 0x1, -R0.reuse ;  /* 0x000000010606d824 */ /* 0x100fe200078e0a00 */
[----:B------:R-:W-:Y:S01]  /*2990*/  IABS R17, R20 ;  /* 0x0000001400117213 */ /* 0x000fe20000000000 */
[----:B------:R-:W-:Y:S01]  /*29a0*/  VIADD R19, R2, 0x16 ;  /* 0x0000001602137836 */ /* 0x000fe20000000000 */
[----:B------:R-:W-:Y:S01]  /*29b0*/  ISETP.GT.U32.AND P5, PT, R0, R25, PT ;  /* 0x000000190000720c */ /* 0x000fe20003fa4070 */
[----:B------:R-:W-:Y:S02]  /*29c0*/  VIADD R26, R2, 0x10 ;  /* 0x00000010021a7836 */ /* 0x000fe40000000000 */
[----:B------:R-:W-:Y:S01]  /*29d0*/  IMAD.HI.U32 R4, R7, R17, RZ ;  /* 0x0000001107047227 */ /* 0x000fe200078e00ff */
[----:B------:R-:W-:Y:S02]  /*29e0*/  ISETP.GE.AND P2, PT, R19, RZ, PT ;  /* 0x000000ff1300720c */ /* 0x000fe40003f46270 */
[----:B------:R-:W-:Y:S01]  /*29f0*/  IABS R19, R19 ;  /* 0x0000001300137213 */ /* 0x000fe20000000000 */
[----:B------:R-:W-:Y:S01]  /*2a00*/  @!P6 IMAD.IADD R16, R16, 0x1, -R0 ;  /* 0x000000011010e824 */ /* 0x000fe200078e0a00 */
[----:B------:R-:W-:Y:S01]  /*2a10*/  IABS R21, R26 ;  /* 0x0000001a00157213 */ /* 0x000fe20000000000 */
[----:B------:R-:W-:-:S02]  /*2a20*/  IMAD.MOV R4, RZ, RZ, -R4 ;  /* 0x000000ffff047224 */ /* 0x000fc400078e0a04 */
[----:B------:R-:W-:Y:S01]  /*2a30*/  IMAD.HI.U32 R15, R7, R19, RZ ;  /* 0x00000013070f7227 */ /* 0x000fe200078e00ff */
[----:B------:R-:W-:-:S03]  /*2a40*/  ISETP.GT.U32.AND P6, PT, R0, R16, PT ;  /* 0x000000100000720c */ /* 0x000fc60003fc4070 */
[--C-:B------:R-:W-:Y:S02]  /*2a50*/  @!P5 IMAD.IADD R25, R25, 0x1, -R0.reuse ;  /* 0x000000011919d824 */ /* 0x100fe400078e0a00 */
[----:B------:R-:W-:Y:S02]  /*2a60*/  IMAD.MOV R15, RZ, RZ, -R15 ;  /* 0x000000ffff0f7224 */ /* 0x000fe400078e0a0f */
[C---:B------:R-:W-:Y:S01]  /*2a70*/  IMAD R17, R0.reuse, R4, R17 ;  /* 0x0000000400117224 */ /* 0x040fe200078e0211 */
[C---:B------:R-:W-:Y:S01]  /*2a80*/  ISETP.GT.U32.AND P5, PT, R0.reuse, R25, PT ;  /* 0x000000190000720c */ /* 0x040fe20003fa4070 */
[----:B------:R-:W-:Y:S02]  /*2a90*/  IMAD R19, R0, R15, R19 ;  /* 0x0000000f00137224 */ /* 0x000fe400078e0213 */
[----:B0-----:R-:W-:Y:S02]  /*2aa0*/  VIADD R3, R2, 0xc ;  /* 0x0000000c02037836 */ /* 0x001fe40000000000 */
[----:B------:R-:W-:Y:S01]  /*2ab0*/  @!P6 IMAD.IADD R16, R16, 0x1, -R0 ;  /* 0x000000011010e824 */ /* 0x000fe200078e0a00 */
[----:B------:R-:W-:Y:S01]  /*2ac0*/  ISETP.GE.AND P6, PT, R20, RZ, PT ;  /* 0x000000ff1400720c */ /* 0x000fe20003fc6270 */
[----:B------:R-:W-:Y:S01]  /*2ad0*/  VIADD R12, R2, 0xa ;  /* 0x0000000a020c7836 */ /* 0x000fe20000000000 */
[----:B------:R-:W-:Y:S01]  /*2ae0*/  IABS R27, R3 ;  /* 0x00000003001b7213 */ /* 0x000fe20000000000 */
[----:B------:R-:W-:Y:S01]  /*2af0*/  @!P4 IMAD.MOV R16, RZ, RZ, -R16 ;  /* 0x000000ffff10c224 */ /* 0x000fe200078e0a10 */
[C---:B------:R-:W-:Y:S01]  /*2b00*/  ISETP.GT.U32.AND P4, PT, R0.reuse, R19, PT ;  /* 0x000000130000720c */ /* 0x040fe20003f84070 */
[----:B------:R-:W-:Y:S01]  /*2b10*/  IMAD.HI.U32 R8, R7, R14, RZ ;  /* 0x0000000e07087227 */ /* 0x000fe200078e00ff */
[----:B------:R-:W-:Y:S01]  /*2b20*/  IABS R15, R12 ;  /* 0x0000000c000f7213 */ /* 0x000fe20000000000 */
[----:B------:R0:W-:Y:S02]  /*2b30*/  STL [R1+0x40], R3 ;  /* 0x0000400301007387 */ /* 0x0001e40000100800 */
[----:B------:R-:W-:Y:S01]  /*2b40*/  @!P5 IMAD.IADD R25, R25, 0x1, -R0 ;  /* 0x000000011919d824 */ /* 0x000fe200078e0a00 */
[----:B------:R-:W-:Y:S01]  /*2b50*/  ISETP.GT.U32.AND P5, PT, R0, R17, PT ;  /* 0x000000110000720c */ /* 0x000fe20003fa4070 */
[----:B------:R-:W-:-:S04]  /*2b60*/  IMAD.HI.U32 R28, R7, R27, RZ ;  /* 0x0000001b071c7227 */ /* 0x000fc800078e00ff */
[----:B------:R-:W-:Y:S02]  /*2b70*/  IMAD.MOV R8, RZ, RZ, -R8 ;  /* 0x000000ffff087224 */ /* 0x000fe400078e0a08 */
[--C-:B------:R-:W-:Y:S02]  /*2b80*/  @!P4 IMAD.IADD R19, R19, 0x1, -R0.reuse ;  /* 0x000000011313c824 */ /* 0x100fe400078e0a00 */
[C---:B------:R-:W-:Y:S02]  /*2b90*/  VIADD R24, R2.reuse, 0xe ;  /* 0x0000000e02187836 */ /* 0x040fe40000000000 */
[----:B------:R-:W-:Y:S01]  /*2ba0*/  VIADD R5, R2, 0x8 ;  /* 0x0000000802057836 */ /* 0x000fe20000000000 */
[----:B------:R-:W-:Y:S01]  /*2bb0*/  ISETP.GT.U32.AND P4, PT, R0, R19, PT ;  /* 0x000000130000720c */ /* 0x000fe20003f84070 */
[----:B------:R-:W-:Y:S02]  /*2bc0*/  @!P5 IMAD.IADD R17, R17, 0x1, -R0 ;  /* 0x000000011111d824 */ /* 0x000fe400078e0a00 */
[----:B------:R-:W-:Y:S01]  /*2bd0*/  IMAD.HI.U32 R4, R7, R21, RZ ;  /* 0x0000001507047227 */ /* 0x000fe200078e00ff */
[----:B------:R-:W-:-:S02]  /*2be0*/  IABS R20, R5 ;  /* 0x0000000500147213 */ /* 0x000fc40000000000 */
[C---:B------:R-:W-:Y:S01]  /*2bf0*/  ISETP.GT.U32.AND P5, PT, R0.reuse, R17, PT ;  /* 0x000000110000720c */ /* 0x040fe20003fa4070 */
[----:B------:R-:W-:Y:S02]  /*2c00*/  IMAD.MOV R28, RZ, RZ, -R28 ;  /* 0x000000ffff1c7224 */ /* 0x000fe400078e0a1c */
[----:B------:R-:W-:Y:S01]  /*2c10*/  IMAD R14, R0, R8, R14 ;  /* 0x00000008000e7224 */ /* 0x000fe200078e020e */
[----:B------:R-:W-:Y:S01]  /*2c20*/  IABS R8, R24 ;  /* 0x0000001800087213 */ /* 0x000fe20000000000 */
[----:B0-----:R-:W-:Y:S02]  /*2c30*/  IMAD.MOV.U32 R3, RZ, RZ, R6 ;  /* 0x000000ffff037224 */ /* 0x001fe400078e0006 */
[----:B------:R-:W-:-:S04]  /*2c40*/  IMAD.HI.U32 R6, R7, R15, RZ ;  /* 0x0000000f07067227 */ /* 0x000fc800078e00ff */
[----:B------:R-:W-:Y:S02]  /*2c50*/  IMAD.MOV R4, RZ, RZ, -R4 ;  /* 0x000000ffff047224 */ /* 0x000fe400078e0a04 */
[----:B------:R-:W-:Y:S01]  /*2c60*/  IMAD R27, R0, R28, R27 ;  /* 0x0000001c001b7224 */ /* 0x000fe200078e021b */
[----:B------:R-:W-:Y:S01]  /*2c70*/  IABS R28, R2 ;  /* 0x00000002001c7213 */ /* 0x000fe20000000000 */
[----:B------:R-:W-:Y:S02]  /*2c80*/  IMAD.MOV R6, RZ, RZ, -R6 ;  /* 0x000000ffff067224 */ /* 0x000fe400078e0a06 */
[----:B------:R-:W-:Y:S02]  /*2c90*/  VIADD R9, R2, 0x6 ;  /* 0x0000000602097836 */ /* 0x000fe40000000000 */
[----:B------:R-:W-:-:S04]  /*2ca0*/  IMAD.HI.U32 R29, R7, R8, RZ ;  /* 0x00000008071d7227 */ /* 0x000fc800078e00ff */
[C---:B------:R-:W-:Y:S02]  /*2cb0*/  IMAD R21, R0.reuse, R4, R21 ;  /* 0x0000000400157224 */ /* 0x040fe400078e0215 */
[----:B------:R-:W-:Y:S01]  /*2cc0*/  @!P5 IMAD.IADD R17, R17, 0x1, -R0 ;  /* 0x000000011111d824 */ /* 0x000fe200078e0a00 */
[----:B------:R-:W-:Y:S01]  /*2cd0*/  ISETP.GT.U32.AND P5, PT, R0, R27, PT ;  /* 0x0000001b0000720c */ /* 0x000fe20003fa4070 */
[----:B------:R-:W-:-:S04]  /*2ce0*/  IMAD.HI.U32 R4, R7, R20, RZ ;  /* 0x0000001407047227 */ /* 0x000fc800078e00ff */
[----:B------:R-:W-:Y:S02]  /*2cf0*/  VIADD R10, R2, 0x2 ;  /* 0x00000002020a7836 */ /* 0x000fe40000000000 */
[----:B------:R-:W-:Y:S01]  /*2d00*/  IMAD R15, R0, R6, R15 ;  /* 0x00000006000f7224 */ /* 0x000fe200078e020f */
[----:B------:R-:W-:Y:S01]  /*2d10*/  IABS R6, R9 ;  /* 0x0000000900067213 */ /* 0x000fe20000000000 */
[----:B------:R-:W-:Y:S02]  /*2d20*/  IMAD.MOV R29, RZ, RZ, -R29 ;  /* 0x000000ffff1d7224 */ /* 0x000fe400078e0a1d */
[----:B------:R-:W-:Y:S01]  /*2d30*/  @!P4 IMAD.IADD R19, R19, 0x1, -R0 ;  /* 0x000000011313c824 */ /* 0x000fe200078e0a00 */
[C---:B------:R-:W-:Y:S01]  /*2d40*/  ISETP.GE.AND P4, PT, R2.reuse, RZ, PT ;  /* 0x000000ff0200720c */ /* 0x040fe20003f86270 */
[----:B------:R-:W-:Y:S02]  /*2d50*/  IMAD.MOV R4, RZ, RZ, -R4 ;  /* 0x000000ffff047224 */ /* 0x000fe400078e0a04 */
[----:B------:R-:W-:Y:S01]  /*2d60*/  VIADD R11, R2, 0x4 ;  /* 0x00000004020b7836 */ /* 0x000fe20000000000 */
[----:B------:R-:W-:Y:S01]  /*2d70*/  IABS R2, R10 ;  /* 0x0000000a00027213 */ /* 0x000fe20000000000 */
[----:B------:R-:W-:-:S02]  /*2d80*/  IMAD R8, R0, R29, R8 ;  /* 0x0000001d00087224 */ /* 0x000fc400078e0208 */
[----:B------:R-:W-:-:S04]  /*2d90*/  IMAD.HI.U32 R29, R7, R6, RZ ;  /* 0x00000006071d7227 */ /* 0x000fc800078e00ff */
[----:B------:R-:W-:Y:S01]  /*2da0*/  @!P0 IMAD.MOV R3, RZ, RZ, -R3 ;  /* 0x000000ffff038224 */ /* 0x000fe200078e0a03 */
[C---:B------:R-:W-:Y:S01]  /*2db0*/  ISETP.GT.U32.AND P0, PT, R0.reuse, R14, PT ;  /* 0x0000000e0000720c */ /* 0x040fe20003f04070 */
[----:B------:R-:W-:Y:S01]  /*2dc0*/  IMAD R20, R0, R4, R20 ;  /* 0x0000000400147224 */ /* 0x000fe200078e0214 */
[----:B------:R-:W-:Y:S01]  /*2dd0*/  IABS R4, R11 ;  /* 0x0000000b00047213 */ /* 0x000fe20000000000 */
[----:B------:R-:W-:Y:S01]  /*2de0*/  IMAD.MOV.U32 R13, RZ, RZ, R28 ;  /* 0x000000ffff0d7224 */ /* 0x000fe200078e001c */
[----:B------:R0:W-:Y:S01]  /*2df0*/  STL [R1+0x8], R3 ;  /* 0x0000080301007387 */ /* 0x0001e20000100800 */
[----:B------:R-:W-:-:S04]  /*2e00*/  IMAD.HI.U32 R23, R7, R2, RZ ;  /* 0x0000000207177227 */ /* 0x000fc800078e00ff */
[----:B------:R-:W-:Y:S02]  /*2e10*/  IMAD.MOV R29, RZ, RZ, -R29 ;  /* 0x000000ffff1d7224 */ /* 0x000fe400078e0a1d */
[----:B------:R-:W-:Y:S01]  /*2e20*/  @!P5 IMAD.IADD R27, R27, 0x1, -R0 ;  /* 0x000000011b1bd824 */ /* 0x000fe200078e0a00 */
[----:B------:R-:W-:Y:S01]  /*2e30*/  ISETP.GE.AND P5, PT, R26, RZ, PT ;  /* 0x000000ff1a00720c */ /* 0x000fe20003fa6270 */
[C---:B------:R-:W-:Y:S01]  /*2e40*/  IMAD.HI.U32 R28, R7.reuse, R4, RZ ;  /* 0x00000004071c7227 */ /* 0x040fe200078e00ff */
[----:B------:R-:W2:Y:S03]  /*2e50*/  LDL.LU R26, [R1+0xaf4] ;  /* 0x000af400011a7983 */ /* 0x000ea60000300800 */
[----:B0-----:R-:W-:-:S04]  /*2e60*/  IMAD.HI.U32 R3, R7, R13, RZ ;  /* 0x0000000d07037227 */ /* 0x001fc800078e00ff */
[----:B------:R-:W-:Y:S02]  /*2e70*/  IMAD.MOV R7, RZ, RZ, -R23 ;  /* 0x000000ffff077224 */ /* 0x000fe400078e0a17 */
[----:B------:R-:W3:Y:S01]  /*2e80*/  LDL.LU R23, [R1+0xaf0] ;  /* 0x000af00001177983 */ /* 0x000ee20000300800 */
[----:B------:R-:W-:Y:S02]  /*2e90*/  IMAD R6, R0, R29, R6 ;  /* 0x0000001d00067224 */ /* 0x000fe400078e0206 */
[----:B------:R-:W-:Y:S01]  /*2ea0*/  @!P0 IMAD.IADD R14, R14, 0x1, -R0 ;  /* 0x000000010e0e8824 */ /* 0x000fe200078e0a00 */
[----:B------:R-:W4:Y:S01]  /*2eb0*/  LDL R29, [R1+0x40] ;  /* 0x00004000011d7983 */ /* 0x000f220000100800 */
[----:B------:R-:W-:Y:S01]  /*2ec0*/  @!P3 IMAD.MOV R25, RZ, RZ, -R25 ;  /* 0x000000ffff19b224 */ /* 0x000fe200078e0a19 */
[C---:B------:R-:W-:Y:S02]  /*2ed0*/  ISETP.GT.U32.AND P0, PT, R0.reuse, R21, PT ;  /* 0x000000150000720c */ /* 0x040fe40003f04070 */
[----:B------:R-:W-:Y:S01]  /*2ee0*/  ISETP.GT.U32.AND P3, PT, R0, R14, PT ;  /* 0x0000000e0000720c */ /* 0x000fe20003f64070 */
[----:B------:R-:W-:-:S02]  /*2ef0*/  @!P6 IMAD.MOV R17, RZ, RZ, -R17 ;  /* 0x000000ffff11e224 */ /* 0x000fc400078e0a11 */
[----:B------:R-:W-:-:S08]  /*2f00*/  IMAD.MOV R3, RZ, RZ, -R3 ;  /* 0x000000ffff037224 */ /* 0x000fd000078e0a03 */
[--C-:B------:R-:W-:Y:S02]  /*2f10*/  @!P0 IMAD.IADD R21, R21, 0x1, -R0.reuse ;  /* 0x0000000115158824 */ /* 0x100fe400078e0a00 */
[----:B------:R-:W-:Y:S01]  /*2f20*/  @!P3 IMAD.IADD R14, R14, 0x1, -R0 ;  /* 0x000000010e0eb824 */ /* 0x000fe200078e0a00 */
[C---:B------:R-:W-:Y:S02]  /*2f30*/  ISETP.GT.U32.AND P3, PT, R0.reuse, R8, PT ;  /* 0x000000080000720c */ /* 0x040fe40003f64070 */
[----:B------:R-:W-:-:S11]  /*2f40*/  ISETP.GT.U32.AND P0, PT, R0, R21, PT ;  /* 0x000000150000720c */ /* 0x000fd60003f04070 */
[----:B------:R-:W-:Y:S01]  /*2f50*/  @!P3 IMAD.IADD R8, R8, 0x1, -R0 ;  /* 0x000000010808b824 */ /* 0x000fe200078e0a00 */
[C---:B------:R-:W-:Y:S01]  /*2f60*/  ISETP.GT.U32.AND P3, PT, R0.reuse, R20, PT ;  /* 0x000000140000720c */ /* 0x040fe20003f64070 */
[----:B------:R-:W-:Y:S02]  /*2f70*/  IMAD R2, R0, R7, R2 ;  /* 0x0000000700027224 */ /* 0x000fe400078e0202 */
[----:B------:R-:W-:Y:S02]  /*2f80*/  @!P2 IMAD.MOV R19, RZ, RZ, -R19 ;  /* 0x000000ffff13a224 */ /* 0x000fe400078e0a13 */
[----:B------:R-:W-:Y:S02]  /*2f90*/  @!P1 IMAD.MOV R14, RZ, RZ, -R14 ;  /* 0x000000ffff0e9224 */ /* 0x000fe400078e0a0e */
[----:B------:R-:W-:-:S06]  /*2fa0*/  @!P0 IMAD.IADD R21, R21, 0x1, -R0 ;  /* 0x0000000115158824 */ /* 0x000fcc00078e0a00 */
[----:B------:R-:W-:Y:S02]  /*2fb0*/  @!P3 IMAD.IADD R20, R20, 0x1, -R0 ;  /* 0x000000011414b824 */ /* 0x000fe400078e0a00 */
[C---:B------:R-:W-:Y:S01]  /*2fc0*/  IMAD R7, R0.reuse, R3, R13 ;  /* 0x0000000300077224 */ /* 0x040fe200078e020d */
[C---:B------:R-:W-:Y:S02]  /*2fd0*/  ISETP.GT.U32.AND P2, PT, R0.reuse, R8, PT ;  /* 0x000000080000720c */ /* 0x040fe40003f44070 */
[C---:B------:R-:W-:Y:S01]  /*2fe0*/  ISETP.GT.U32.AND P6, PT, R0.reuse, R20, PT ;  /* 0x000000140000720c */ /* 0x040fe20003fc4070 */
[----:B------:R-:W0:Y:S01]  /*2ff0*/  S2R R3, SR_TID.X ;  /* 0x0000000000037919 */ /* 0x000e220000002100 */
[C---:B------:R-:W-:Y:S01]  /*3000*/  ISETP.GT.U32.AND P1, PT, R0.reuse, R27, PT ;  /* 0x0000001b0000720c */ /* 0x040fe20003f24070 */
[----:B------:R-:W-:Y:S01]  /*3010*/  IMAD.MOV R28, RZ, RZ, -R28 ;  /* 0x000000ffff1c7224 */ /* 0x000fe200078e0a1c */
[----:B------:R-:W-:Y:S01]  /*3020*/  ISETP.GT.U32.AND P0, PT, R0, R15, PT ;  /* 0x0000000f0000720c */ /* 0x000fe20003f04070 */
[----:B------:R-:W-:-:S08]  /*3030*/  @!P5 IMAD.MOV R21, RZ, RZ, -R21 ;  /* 0x000000ffff15d224 */ /* 0x000fd000078e0a15 */
[----:B------:R-:W-:Y:S01]  /*3040*/  @!P6 IMAD.IADD R20, R20, 0x1, -R0 ;  /* 0x000000011414e824 */ /* 0x000fe200078e0a00 */
[C---:B------:R-:W-:Y:S01]  /*3050*/  ISETP.GT.U32.AND P5, PT, R0.reuse, R6, PT ;  /* 0x000000060000720c */ /* 0x040fe20003fa4070 */
[----:B------:R-:W-:Y:S02]  /*3060*/  IMAD R4, R0, R28, R4 ;  /* 0x0000001c00047224 */ /* 0x000fe400078e0204 */
[----:B------:R-:W-:-:S03]  /*3070*/  @!P2 IMAD.IADD R8, R8, 0x1, -R0 ;  /* 0x000000010808a824 */ /* 0x000fc600078e0a00 */
[C---:B------:R-:W-:Y:S01]  /*3080*/  ISETP.GT.U32.AND P2, PT, R0.reuse, R4, PT ;  /* 0x000000040000720c */ /* 0x040fe20003f44070 */
[----:B------:R-:W-:Y:S01]  /*3090*/  @!P1 IMAD.IADD R27, R27, 0x1, -R0 ;  /* 0x000000011b1b9824 */ /* 0x000fe200078e0a00 */
[----:B------:R-:W-:-:S05]  /*30a0*/  ISETP.GT.U32.AND P1, PT, R0, R2, PT ;  /* 0x000000020000720c */ /* 0x000fca0003f24070 */
[--C-:B------:R-:W-:Y:S02]  /*30b0*/  @!P5 IMAD.IADD R6, R6, 0x1, -R0.reuse ;  /* 0x000000010606d824 */ /* 0x100fe400078e0a00 */
[----:B------:R-:W-:-:S03]  /*30c0*/  @!P0 IMAD.IADD R15, R15, 0x1, -R0 ;  /* 0x000000010f0f8824 */ /* 0x000fc600078e0a00 */
[----:B------:R-:W-:Y:S01]  /*30d0*/  ISETP.GT.U32.AND P5, PT, R0, R6, PT ;  /* 0x000000060000720c */ /* 0x000fe20003fa4070 */
[--C-:B------:R-:W-:Y:S01]  /*30e0*/  @!P2 IMAD.IADD R4, R4, 0x1, -R0.reuse ;  /* 0x000000010404a824 */ /* 0x100fe200078e0a00 */
[--C-:B0-----:R-:W-:Y:S01]  /*30f0*/  SHF.R.U32.HI R13, RZ, 0x2, R3.reuse ;  /* 0x00000002ff0d7819 */ /* 0x101fe20000011603 */
[--C-:B------:R-:W-:Y:S01]  /*3100*/  @!P1 IMAD.IADD R2, R2, 0x1, -R0.reuse ;  /* 0x0000000102029824 */ /* 0x100fe200078e0a00 */
[----:B------:R-:W-:Y:S02]  /*3110*/  LOP3.LUT R28, R3, 0x3, RZ, 0xc0, !PT ;  /* 0x00000003031c7812 */ /* 0x000fe400078ec0ff */
[----:B------:R-:W-:Y:S02]  /*3120*/  ISETP.GE.AND P0, PT, R24, RZ, PT ;  /* 0x000000ff1800720c */ /* 0x000fe40003f06270 */
[----:B------:R-:W-:Y:S02]  /*3130*/  ISETP.GT.U32.AND P1, PT, R0, R4, PT ;  /* 0x000000040000720c */ /* 0x000fe40003f24070 */
[----:B------:R-:W-:Y:S01]  /*3140*/  SGXT.U32 R24, R13, 0x3 ;  /* 0x000000030d18781a */ /* 0x000fe20000000000 */
[C---:B------:R-:W-:Y:S01]  /*3150*/  IMAD.SHL.U32 R13, R28.reuse, 0x400, RZ ;  /* 0x000004001c0d7824 */ /* 0x040fe200078e00ff */
[----:B------:R-:W-:Y:S01]  /*3160*/  ISETP.GE.AND P2, PT, R5, RZ, PT ;  /* 0x000000ff0500720c */ /* 0x000fe20003f46270 */
[----:B------:R-:W-:Y:S01]  /*3170*/  IMAD.SHL.U32 R5, R28, 0x20, RZ ;  /* 0x000000201c057824 */ /* 0x000fe200078e00ff */
[----:B------:R-:W-:Y:S01]  /*3180*/  SHF.R.S32.HI R28, RZ, 0x2, R3 ;  /* 0x00000002ff1c7819 */ /* 0x000fe20000011403 */
[----:B------:R-:W-:Y:S01]  /*3190*/  @!P5 IMAD.IADD R6, R6, 0x1, -R0 ;  /* 0x000000010606d824 */ /* 0x000fe200078e0a00 */
[----:B------:R-:W-:-:S02]  /*31a0*/  ISETP.GE.AND P5, PT, R9, RZ, PT ;  /* 0x000000ff0900720c */ /* 0x000fc40003fa6270 */
[----:B------:R-:W-:Y:S01]  /*31b0*/  SGXT R28, R28, 0x1 ;  /* 0x000000011c1c781a */ /* 0x000fe20000000200 */
[----:B------:R-:W-:Y:S02]  /*31c0*/  IMAD.SHL.U32 R9, R3, 0x2, RZ ;  /* 0x0000000203097824 */ /* 0x000fe400078e00ff */
[----:B------:R-:W-:Y:S01]  /*31d0*/  @!P0 IMAD.MOV R8, RZ, RZ, -R8 ;  /* 0x000000ffff088224 */ /* 0x000fe200078e0a08 */
[----:B------:R-:W-:Y:S01]  /*31e0*/  LOP3.LUT R28, R5, 0x90, R28, 0xf8, !PT ;  /* 0x00000090051c7812 */ /* 0x000fe200078ef81c */
[----:B------:R-:W-:Y:S01]  /*31f0*/  IMAD.SHL.U32 R3, R3, 0x10, RZ ;  /* 0x0000001003037824 */ /* 0x000fe200078e00ff */
[----:B------:R-:W-:Y:S01]  /*3200*/  ISETP.GE.AND P0, PT, R12, RZ, PT ;  /* 0x000000ff0c00720c */ /* 0x000fe20003f06270 */
[----:B------:R-:W-:Y:S01]  /*3210*/  @!P1 IMAD.IADD R4, R4, 0x1, -R0 ;  /* 0x0000000104049824 */ /* 0x000fe200078e0a00 */
[----:B------:R-:W-:Y:S02]  /*3220*/  ISETP.GE.AND P1, PT, R11, RZ, PT ;  /* 0x000000ff0b00720c */ /* 0x000fe40003f26270 */
[----:B------:R-:W-:-:S02]  /*3230*/  LOP3.LUT R28, R28, 0x10, R9, 0x78, !PT ;  /* 0x000000101c1c7812 */ /* 0x000fc400078e7809 */
[----:B----4-:R-:W-:Y:S02]  /*3240*/  ISETP.GE.AND P6, PT, R29, RZ, PT ;  /* 0x000000ff1d00720c */ /* 0x010fe40003fc6270 */
[----:B------:R-:W0:Y:S11]  /*3250*/  S2R R29, SR_TID.X ;  /* 0x00000000001d7919 */ /* 0x000e360000002100 */
[----:B------:R-:W-:Y:S01]  /*3260*/  @!P6 IMAD.MOV R27, RZ, RZ, -R27 ;  /* 0x000000ffff1be224 */ /* 0x000fe200078e0a1b */
[----:B------:R-:W-:-:S02]  /*3270*/  ISETP.GT.U32.AND P6, PT, R0, R2, PT ;  /* 0x000000020000720c */ /* 0x000fc40003fc4070 */
[----:B0-----:R-:W-:-:S04]  /*3280*/  LOP3.LUT R29, R29, 0x20, RZ, 0xc0, !PT ;  /* 0x000000201d1d7812 */ /* 0x001fc800078ec0ff */
[----:B------:R-:W-:-:S04]  /*3290*/  SHF.R.U32.HI R29, RZ, 0x1, R29 ;  /* 0x00000001ff1d7819 */ /* 0x000fc8000001161d */
[----:B------:R-:W-:Y:S02]  /*32a0*/  LOP3.LUT R29, R29, R13, R24, 0xfe, !PT ;  /* 0x0000000d1d1d7212 */ /* 0x000fe400078efe18 */
[----:B------:R-:W4:Y:S01]  /*32b0*/  LDL.LU R24, [R1+0xaec] ;  /* 0x000aec0001187983 */ /* 0x000f220000300800 */
[----:B------:R-:W-:-:S03]  /*32c0*/  @!P6 IMAD.IADD R2, R2, 0x1, -R0 ;  /* 0x000000010202e824 */ /* 0x000fc600078e0a00 */
[----:B------:R-:W2:Y:S01]  /*32d0*/  LDL.LU R13, [R1+0xae8] ;  /* 0x000ae800010d7983 */ /* 0x000ea20000300800 */
[----:B------:R-:W-:-:S03]  /*32e0*/  ISETP.GE.AND P6, PT, R10, RZ, PT ;  /* 0x000000ff0a00720c */ /* 0x000fc60003fc6270 */
[----:B------:R-:W3:Y:S01]  /*32f0*/  LDL.LU R12, [R1+0xae4] ;  /* 0x000ae400010c7983 */ /* 0x000ee20000300800 */
[----:B------:R-:W-:-:S03]  /*3300*/  LOP3.LUT R29, R29, R5, RZ, 0xfc, !PT ;  /* 0x000000051d1d7212 */ /* 0x000fc600078efcff */
[----:B------:R-:W4:Y:S04]  /*3310*/  LDL.LU R11, [R1+0xae0] ;  /* 0x000ae000010b7983 */ /* 0x000f280000300800 */
[----:B------:R-:W2:Y:S04]  /*3320*/  LDL.LU R9, [R1+0xadc] ;  /* 0x000adc0001097983 */ /* 0x000ea80000300800 */
[----:B------:R0:W-:Y:S04]  /*3330*/  STL [R1+0xab4], R3 ;  /* 0x000ab40301007387 */ /* 0x0001e80000100800 */
[----:B------:R-:W3:Y:S04]  /*3340*/  LDL.LU R10, [R1+0xad8] ;  /* 0x000ad800010a7983 */ /* 0x000ee80000300800 */
[----:B------:R-:W4:Y:S01]  /*3350*/  LDL.LU R5, [R1+0xad4] ;  /* 0x000ad40001057983 */ /* 0x000f220000300800 */
[----:B------:R-:W-:-:S13]  /*3360*/  ISETP.GT.U32.AND P3, PT, R0, R15, PT ;  /* 0x0000000f0000720c */ /* 0x000fda0003f64070 */
[----:B------:R-:W-:Y:S01]  /*3370*/  @!P3 IMAD.IADD R15, R15, 0x1, -R0 ;  /* 0x000000010f0fb824 */ /* 0x000fe200078e0a00 */
[----:B------:R-:W-:Y:S02]  /*3380*/  ISETP.GT.U32.AND P3, PT, R0, R7, PT ;  /* 0x000000070000720c */ /* 0x000fe40003f64070 */
[----:B0-----:R-:W-:-:S11]  /*3390*/  LOP3.LUT R3, R3, 0x100, RZ, 0xc0, !PT ;  /* 0x0000010003037812 */ /* 0x001fd600078ec0ff */
[----:B------:R-:W-:-:S05]  /*33a0*/  @!P3 IMAD.IADD R7, R7, 0x1, -R0 ;  /* 0x000000010707b824 */ /* 0x000fca00078e0a00 */
[----:B------:R-:W-:Y:S02]  /*33b0*/  ISETP.GT.U32.AND P3, PT, R0, R7, PT ;  /* 0x000000070000720c */ /* 0x000fe40003f64070 */
[----:B------:R-:W-:Y:S02]  /*33c0*/  IADD3 R3, R28, UR4, R3 ;  /* 0x000000041c037c10 */ /* 0x000fe4000fffe003 */
[----:B------:R-:W2:Y:S04]  /*33d0*/  LDL.LU R28, [R1+0x8] ;  /* 0x00000800011c7983 */ /* 0x000ea80000300800 */
[----:B------:R0:W-:Y:S05]  /*33e0*/  STL [R1+0x5c8], R3 ;  /* 0x0005c80301007387 */ /* 0x0001ea0000100800 */
[----:B------:R-:W-:-:S02]  /*33f0*/  @!P3 IMAD.IADD R7, R7, 0x1, -R0 ;  /* 0x000000010707b824 */ /* 0x000fc400078e0a00 */
[----:B------:R-:W2:Y:S01]  /*3400*/  LDL.LU R0, [R1+0x24] ;  /* 0x0000240001007983 */ /* 0x000ea20000300800 */
[----:B----4-:R-:W-:Y:S02]  /*3410*/  ISETP.NE.AND P3, PT, R5, RZ, PT ;  /* 0x000000ff0500720c */ /* 0x010fe40003f65270 */
[----:B0-----:R-:W-:Y:S02]  /*3420*/  LOP3.LUT R3, RZ, R5, RZ, 0x33, !PT ;  /* 0x00000005ff037212 */ /* 0x001fe400078e33ff */
[----:B------:R-:W4:Y:S02]  /*3430*/  LDL.LU R5, [R1+0x28] ;  /* 0x0000280001057983 */ /* 0x000f240000300800 */
[C---:B---3--:R-:W-:Y:S02]  /*3440*/  SEL R29, R3.reuse, R10, !P3 ;  /* 0x0000000a031d7207 */ /* 0x048fe40005800000 */
[----:B------:R-:W3:Y:S04]  /*3450*/  LDL.LU R10, [R1+0x20] ;  /* 0x00002000010a7983 */ /* 0x000ee80000300800 */
[----:B------:R2:W-:Y:S02]  /*3460*/  STL [R1+0x3c], R29 ;  /* 0x00003c1d01007387 */ /* 0x0005e40000100800 */
[----:B--2---:R-:W-:-:S02]  /*3470*/  SEL R29, R3, R9, !P3 ;  /* 0x00000009031d7207 */ /* 0x004fc40005800000 */
[----:B------:R-:W2:Y:S04]  /*3480*/  LDL.LU R9, [R1+0x2c] ;  /* 0x00002c0001097983 */ /* 0x000ea80000300800 */
[----:B------:R0:W-:Y:S02]  /*3490*/  STL [R1+0x38], R29 ;  /* 0x0000381d01007387 */ /* 0x0001e40000100800 */
[C---:B0-----:R-:W-:Y:S02]  /*34a0*/  SEL R29, R3.reuse, R11, !P3 ;  /* 0x0000000b031d7207 */ /* 0x041fe40005800000 */
[----:B------:R-:W3:Y:S04]  /*34b0*/  LDL.LU R11, [R1+0x14] ;  /* 0x00001400010b7983 */ /* 0x000ee80000300800 */
[----:B------:R0:W-:Y:S01]  /*34c0*/  STL [R1+0x34], R29 ;  /* 0x0000341d01007387 */ /* 0x0001e20000100800 */
[C---:B------:R-:W-:Y:S01]  /*34d0*/  SEL R17, R3.reuse, R17, !P3 ;  /* 0x0000001103117207 */ /* 0x040fe20005800000 */
[----:B------:R-:W-:Y:S01]  /*34e0*/  @!P0 IMAD.MOV R15, RZ, RZ, -R15 ;  /* 0x000000ffff0f8224 */ /* 0x000fe200078e0a0f */
[----:B0-----:R-:W-:-:S02]  /*34f0*/  SEL R29, R3, R12, !P3 ;  /* 0x0000000c031d7207 */ /* 0x001fc40005800000 */
[----:B------:R-:W3:Y:S04]  /*3500*/  LDL.LU R12, [R1+0x18] ;  /* 0x00001800010c7983 */ /* 0x000ee80000300800 */
[----:B------:R0:W-:Y:S01]  /*3510*/  STL [R1+0x30], R29 ;  /* 0x0000301d01007387 */ /* 0x0001e20000100800 */
[----:B------:R-:W-:Y:S01]  /*3520*/  @!P2 IMAD.MOV R20, RZ, RZ, -R20 ;  /* 0x000000ffff14a224 */ /* 0x000fe200078e0a14 */
[C---:B0-----:R-:W-:Y:S02]  /*3530*/  SEL R29, R3.reuse, R13, !P3 ;  /* 0x0000000d031d7207 */ /* 0x041fe40005800000 */
[----:B------:R-:W3:Y:S01]  /*3540*/  LDL.LU R13, [R1+0x10] ;  /* 0x00001000010d7983 */ /* 0x000ee20000300800 */
[----:B------:R-:W-:Y:S01]  /*3550*/  @!P5 IMAD.MOV R6, RZ, RZ, -R6 ;  /* 0x000000ffff06d224 */ /* 0x000fe200078e0a06 */
[----:B--2---:R-:W-:-:S05]  /*3560*/  SEL R9, R3, R9, !P3 ;  /* 0x0000000903097207 */ /* 0x004fca0005800000 */
[----:B------:R0:W-:Y:S02]  /*3570*/  STL [R1+0xad0], R9 ;  /* 0x000ad00901007387 */ /* 0x0001e40000100800 */
[C---:B0-----:R-:W-:Y:S01]  /*3580*/  SEL R9, R3.reuse, R21, !P3 ;  /* 0x0000001503097207 */ /* 0x041fe20005800000 */
[----:B------:R-:W-:Y:S01]  /*3590*/  IMAD.MOV.U32 R21, RZ, RZ, R17 ;  /* 0x000000ffff157224 */ /* 0x000fe200078e0011 */
[C---:B------:R-:W-:Y:S02]  /*35a0*/  SEL R17, R3.reuse, R8, !P3 ;  /* 0x0000000803117207 */ /* 0x040fe40005800000 */
[C---:B------:R-:W-:Y:S01]  /*35b0*/  SEL R8, R3.reuse, R15, !P3 ;  /* 0x0000000f03087207 */ /* 0x040fe20005800000 */
[----:B------:R-:W-:Y:S01]  /*35c0*/  IMAD.MOV.U32 R15, RZ, RZ, R9 ;  /* 0x000000ffff0f7224 */ /* 0x000fe200078e0009 */
[C---:B------:R-:W-:Y:S02]  /*35d0*/  SEL R9, R3.reuse, R20, !P3 ;  /* 0x0000001403097207 */ /* 0x040fe40005800000 */
[----:B------:R-:W-:-:S03]  /*35e0*/  SEL R20, R3, R6, !P3 ;  /* 0x0000000603147207 */ /* 0x000fc60005800000 */
[----:B------:R-:W-:Y:S02]  /*35f0*/  IMAD.MOV.U32 R6, RZ, RZ, R9 ;  /* 0x000000ffff067224 */ /* 0x000fe400078e0009 */
[----:B------:R-:W2:Y:S01]  /*3600*/  LDL.LU R9, [R1+0xad0] ;  /* 0x000ad00001097983 */ /* 0x000ea20000300800 */
[----:B------:R-:W-:Y:S02]  /*3610*/  @!P1 IMAD.MOV R4, RZ, RZ, -R4 ;  /* 0x000000ffff049224 */ /* 0x000fe400078e0a04 */
[----:B------:R-:W-:Y:S02]  /*3620*/  @!P6 IMAD.MOV R2, RZ, RZ, -R2 ;  /* 0x000000ffff02e224 */ /* 0x000fe400078e0a02 */
[----:B------:R-:W-:Y:S01]  /*3630*/  @!P4 IMAD.MOV R7, RZ, RZ, -R7 ;  /* 0x000000ffff07c224 */ /* 0x000fe200078e0a07 */
[C---:B------:R-:W-:Y:S02]  /*3640*/  SEL R24, R3.reuse, R24, !P3 ;  /* 0x0000001803187207 */ /* 0x040fe40005800000 */
[----:B------:R-:W-:-:S02]  /*3650*/  SEL R0, R3, R0, !P3 ;  /* 0x0000000003007207 */ /* 0x000fc40005800000 */
[C---:B------:R-:W-:Y:S02]  /*3660*/  SEL R4, R3.reuse, R4, !P3 ;  /* 0x0000000403047207 */ /* 0x040fe40005800000 */
[C---:B----4-:R-:W-:Y:S02]  /*3670*/  SEL R5, R3.reuse, R5, !P3 ;  /* 0x0000000503057207 */ /* 0x050fe40005800000 */
[C---:B---3--:R-:W-:Y:S02]  /*3680*/  SEL R10, R3.reuse, R10, !P3 ;  /* 0x0000000a030a7207 */ /* 0x048fe40005800000 */
[C---:B------:R-:W-:Y:S02]  /*3690*/  SEL R23, R3.reuse, R23, !P3 ;  /* 0x0000001703177207 */ /* 0x040fe40005800000 */
[C---:B------:R-:W-:Y:S02]  /*36a0*/  SEL R26, R3.reuse, R26, !P3 ;  /* 0x0000001a031a7207 */ /* 0x040fe40005800000 */
[----:B------:R-:W-:-:S02]  /*36b0*/  SEL R22, R3, R22, !P3 ;  /* 0x0000001603167207 */ /* 0x000fc40005800000 */
[C---:B------:R-:W-:Y:S02]  /*36c0*/  SEL R18, R3.reuse, R18, !P3 ;  /* 0x0000001203127207 */ /* 0x040fe40005800000 */
[C---:B------:R-:W-:Y:S02]  /*36d0*/  SEL R13, R3.reuse, R13, !P3 ;  /* 0x0000000d030d7207 */ /* 0x040fe40005800000 */
[C---:B------:R-:W-:Y:S02]  /*36e0*/  SEL R12, R3.reuse, R12, !P3 ;  /* 0x0000000c030c7207 */ /* 0x040fe40005800000 */
        /* <DEDUP_REMOVED lines=8> */
[----:B------:R-:W-:Y:S01]  /*3770*/  SEL R3, R3, R7, !P3 ;  /* 0x0000000703037207 */ /* 0x000fe20005800000 */
[----:B------:R-:W-:Y:S01]  /*3780*/  IMAD R29, R29, UR61, RZ ;  /* 0x0000003d1d1d7c24 */ /* 0x000fe2000f8e02ff */
[----:B------:R0:W-:Y:S01]  /*3790*/  STL [R1+0xc], R4 ;  /* 0x00000c0401007387 */ /* 0x0001e20000100800 */
[----:B------:R-:W-:-:S02]  /*37a0*/  IMAD R24, R24, UR61, RZ ;  /* 0x0000003d18187c24 */ /* 0x000fc4000f8e02ff */
[----:B------:R-:W-:Y:S01]  /*37b0*/  IMAD R0, R0, UR61, RZ ;  /* 0x0000003d00007c24 */ /* 0x000fe2000f8e02ff */
[----:B------:R1:W-:Y:S01]  /*37c0*/  STL [R1+0x2c], R2 ;  /* 0x00002c0201007387 */ /* 0x0003e20000100800 */
[----:B------:R-:W-:-:S03]  /*37d0*/  IMAD R10, R10, UR61, RZ ;  /* 0x0000003d0a0a7c24 */ /* 0x000fc6000f8e02ff */
[----:B------:R3:W-:Y:S01]  /*37e0*/  STL [R1+0xacc], R3 ;  /* 0x000acc0301007387 */ /* 0x0007e20000100800 */
[----:B0-----:R-:W-:Y:S02]  /*37f0*/  IADD3 R4, P0, R29, UR8, RZ ;  /* 0x000000081d047c10 */ /* 0x001fe4000ff1e0ff */
[----:B------:R-:W-:Y:S02]  /*3800*/  SHF.R.S32.HI R29, RZ, 0x1f, R29 ;  /* 0x0000001fff1d7819 */ /* 0x000fe4000001141d */
[----:B-1----:R-:W-:Y:S01]  /*3810*/  IADD3 R2, P6, R0, UR8, RZ ;  /* 0x0000000800027c10 */ /* 0x002fe2000ffde0ff */
[----:B---3--:R-:W-:Y:S01]  /*3820*/  IMAD.MOV.U32 R3, RZ, RZ, R6 ;  /* 0x000000ffff037224 */ /* 0x008fe200078e0006 */
[----:B------:R-:W-:Y:S01]  /*3830*/  IADD3 R6, P3, R24, UR8, RZ ;  /* 0x0000000818067c10 */ /* 0x000fe2000ff7e0ff */
[----:B------:R-:W-:Y:S01]  /*3840*/  IMAD R22, R22, UR61, RZ ;  /* 0x0000003d16167c24 */ /* 0x000fe2000f8e02ff */
[----:B------:R-:W-:Y:S02]  /*3850*/  R2UR UR11, R2 ;  /* 0x00000000020b72ca */ /* 0x000fe400000e0000 */
[----:B------:R-:W-:-:S02]  /*3860*/  R2UR UR14, R6 ;  /* 0x00000000060e72ca */ /* 0x000fc400000e0000 */
[----:B------:R-:W-:Y:S02]  /*3870*/  IADD3 R7, P2, R10, UR8, RZ ;  /* 0x000000080a077c10 */ /* 0x000fe4000ff5e0ff */
[----:B------:R-:W-:Y:S02]  /*3880*/  IADD3.X R6, R29, UR9, RZ, P0, !PT ;  /* 0x000000091d067c10 */ /* 0x000fe400087fe4ff */
[----:B------:R-:W-:Y:S02]  /*3890*/  SHF.R.S32.HI R0, RZ, 0x1f, R0 ;  /* 0x0000001fff007819 */ /* 0x000fe40000011400 */
[----:B------:R-:W-:Y:S01]  /*38a0*/  R2UR UR15, R7 ;  /* 0x00000000070f72ca */ /* 0x000fe200000e0000 */
[----:B------:R0:W-:Y:S01]  /*38b0*/  STL [R1+0x24], R6 ;  /* 0x0000240601007387 */ /* 0x0001e20000100800 */
[----:B------:R-:W-:Y:S02]  /*38c0*/  IADD3.X R7, R0, UR9, RZ, P6, !PT ;  /* 0x0000000900077c10 */ /* 0x000fe4000b7fe4ff */
[----:B------:R-:W-:-:S03]  /*38d0*/  IADD3 R0, P6, R22, UR8, RZ ;  /* 0x0000000816007c10 */ /* 0x000fc6000ffde0ff */
[----:B------:R-:W-:Y:S01]  /*38e0*/  STL [R1+0x20], R7 ;  /* 0x0000200701007387 */ /* 0x000fe20000100800 */
[----:B------:R-:W-:Y:S02]  /*38f0*/  R2UR UR18, R0 ;  /* 0x00000000001272ca */ /* 0x000fe400000e0000 */
[----:B------:R-:W-:Y:S01]  /*3900*/  SHF.R.S32.HI R0, RZ, 0x1f, R24 ;  /* 0x0000001fff007819 */ /* 0x000fe20000011418 */
[----:B--2---:R-:W-:-:S05]  /*3910*/  IMAD R9, R9, UR61, RZ ;  /* 0x0000003d09097c24 */ /* 0x004fca000f8e02ff */
[----:B------:R-:W-:Y:S02]  /*3920*/  IADD3 R2, P5, R9, UR8, RZ ;  /* 0x0000000809027c10 */ /* 0x000fe4000ffbe0ff */
[----:B------:R-:W-:-:S04]  /*3930*/  SHF.R.S32.HI R9, RZ, 0x1f, R9 ;  /* 0x0000001fff097819 */ /* 0x000fc80000011409 */
[----:B0-----:R-:W-:-:S05]  /*3940*/  IADD3.X R6, R9, UR9, RZ, P5, !PT ;  /* 0x0000000909067c10 */ /* 0x001fca000affe4ff */
[----:B------:R0:W-:Y:S04]  /*3950*/  STL [R1+0x1c], R6 ;  /* 0x00001c0601007387 */ /* 0x0001e80000100800 */
[----:B------:R-:W2:Y:S01]  /*3960*/  LDL.LU R24, [R1+0xc] ;  /* 0x00000c0001187983 */ /* 0x000ea20000300800 */
[----:B------:R-:W-:Y:S02]  /*3970*/  IMAD R5, R5, UR61, RZ ;  /* 0x0000003d05057c24 */ /* 0x000fe4000f8e02ff */
[----:B------:R-:W-:Y:S01]  /*3980*/  IMAD R23, R23, UR61, RZ ;  /* 0x0000003d17177c24 */ /* 0x000fe2000f8e02ff */
[----:B------:R-:W-:Y:S01]  /*3990*/  R2UR UR10, R4 ;  /* 0x00000000040a72ca */ /* 0x000fe200000e0000 */
[----:B------:R-:W-:Y:S01]  /*39a0*/  IMAD R26, R26, UR61, RZ ;  /* 0x0000003d1a1a7c24 */ /* 0x000fe2000f8e02ff */
[----:B------:R-:W-:Y:S01]  /*39b0*/  R2UR UR12, R2 ;  /* 0x00000000020c72ca */ /* 0x000fe200000e0000 */
[----:B------:R-:W-:Y:S01]  /*39c0*/  IMAD R18, R18, UR61, RZ ;  /* 0x0000003d12127c24 */ /* 0x000fe2000f8e02ff */
[----:B------:R-:W-:-:S02]  /*39d0*/  IADD3 R4, P4, R5, UR8, RZ ;  /* 0x0000000805047c10 */ /* 0x000fc4000ff9e0ff */
[----:B------:R-:W-:Y:S01]  /*39e0*/  IADD3 R2, P1, R23, UR8, RZ ;  /* 0x0000000817027c10 */ /* 0x000fe2000ff3e0ff */
[----:B------:R-:W-:Y:S01]  /*39f0*/  IMAD R13, R13, UR61, RZ ;  /* 0x0000003d0d0d7c24 */ /* 0x000fe2000f8e02ff */
[----:B------:R-:W-:Y:S01]  /*3a00*/  R2UR UR13, R4 ;  /* 0x00000000040d72ca */ /* 0x000fe200000e0000 */
[----:B------:R-:W-:Y:S01]  /*3a10*/  IMAD R11, R11, UR61, RZ ;  /* 0x0000003d0b0b7c24 */ /* 0x000fe2000f8e02ff */
[----:B------:R-:W-:Y:S02]  /*3a20*/  R2UR UR16, R2 ;  /* 0x00000000021072ca */ /* 0x000fe400000e0000 */
[----:B------:R-:W-:Y:S02]  /*3a30*/  IADD3 R4, P0, R26, UR8, RZ ;  /* 0x000000081a047c10 */ /* 0x000fe4000ff1e0ff */
[----:B0-----:R-:W-:Y:S02]  /*3a40*/  IADD3 R6, P5, R18, UR8, RZ ;  /* 0x0000000812067c10 */ /* 0x001fe4000ffbe0ff */
[----:B------:R-:W-:-:S02]  /*3a50*/  SHF.R.S32.HI R2, RZ, 0x1f, R5 ;  /* 0x0000001fff027819 */ /* 0x000fc40000011405 */
[----:B------:R-:W-:Y:S01]  /*3a60*/  SHF.R.S32.HI R29, RZ, 0x1f, R10 ;  /* 0x0000001fff1d7819 */ /* 0x000fe2000001140a */
[----:B------:R-:W-:Y:S01]  /*3a70*/  IMAD R12, R12, UR61, RZ ;  /* 0x0000003d0c0c7c24 */ /* 0x000fe2000f8e02ff */
[----:B------:R-:W-:Y:S01]  /*3a80*/  R2UR UR17, R4 ;  /* 0x00000000041172ca */ /* 0x000fe200000e0000 */
[----:B------:R-:W-:Y:S01]  /*3a90*/  IMAD R16, R16, UR61, RZ ;  /* 0x0000003d10107c24 */ /* 0x000fe2000f8e02ff */
[----:B------:R-:W-:Y:S02]  /*3aa0*/  R2UR UR19, R6 ;  /* 0x00000000061372ca */ /* 0x000fe400000e0000 */
[----:B------:R-:W-:Y:S02]  /*3ab0*/  SHF.R.S32.HI R23, RZ, 0x1f, R23 ;  /* 0x0000001fff177819 */ /* 0x000fe40000011417 */
[----:B------:R-:W-:Y:S02]  /*3ac0*/  IADD3.X R2, R2, UR9, RZ, P4, !PT ;  /* 0x0000000902027c10 */ /* 0x000fe4000a7fe4ff */
[----:B------:R-:W-:-:S02]  /*3ad0*/  IADD3.X R29, R29, UR9, RZ, P2, !PT ;  /* 0x000000091d1d7c10 */ /* 0x000fc400097fe4ff */
[----:B------:R-:W-:Y:S02]  /*3ae0*/  IADD3 R4, P4, R13, UR8, RZ ;  /* 0x000000080d047c10 */ /* 0x000fe4000ff9e0ff */
[----:B------:R-:W-:Y:S01]  /*3af0*/  IADD3 R6, P2, R11, UR8, RZ ;  /* 0x000000080b067c10 */ /* 0x000fe2000ff5e0ff */
[----:B------:R-:W-:Y:S01]  /*3b00*/  IMAD.MOV.U32 R9, RZ, RZ, R3 ;  /* 0x000000ffff097224 */ /* 0x000fe200078e0003 */
[----:B------:R-:W-:Y:S02]  /*3b10*/  IADD3.X R0, R0, UR9, RZ, P3, !PT ;  /* 0x0000000900007c10 */ /* 0x000fe40009ffe4ff */
[----:B------:R-:W-:Y:S02]  /*3b20*/  IADD3 R5, P3, R12, UR8, RZ ;  /* 0x000000080c057c10 */ /* 0x000fe4000ff7e0ff */
[----:B------:R-:W-:Y:S01]  /*3b30*/  IADD3.X R3, R23, UR9, RZ, P1, !PT ;  /* 0x0000000917037c10 */ /* 0x000fe20008ffe4ff */
[----:B------:R-:W-:Y:S01]  /*3b40*/  IMAD R28, R28, UR61, RZ ;  /* 0x0000003d1c1c7c24 */ /* 0x000fe2000f8e02ff */
[----:B------:R-:W-:Y:S01]  /*3b50*/  IADD3 R7, P1, R16, UR8, RZ ;  /* 0x0000000810077c10 */ /* 0x000fe2000ff3e0ff */
[----:B------:R-:W-:Y:S01]  /*3b60*/  IMAD R19, R19, UR61, RZ ;  /* 0x0000003d13137c24 */ /* 0x000fe2000f8e02ff */
[----:B------:R-:W-:-:S02]  /*3b70*/  R2UR UR20, R4 ;  /* 0x00000000041472ca */ /* 0x000fc400000e0000 */
[----:B------:R-:W-:Y:S02]  /*3b80*/  R2UR UR22, R6 ;  /* 0x00000000061672ca */ /* 0x000fe400000e0000 */
[----:B------:R-:W-:Y:S02]  /*3b90*/  SHF.R.S32.HI R4, RZ, 0x1f, R26 ;  /* 0x0000001fff047819 */ /* 0x000fe4000001141a */
[----:B------:R-:W-:Y:S01]  /*3ba0*/  SHF.R.S32.HI R6, RZ, 0x1f, R18 ;  /* 0x0000001fff067819 */ /* 0x000fe20000011412 */
[----:B------:R-:W-:Y:S01]  /*3bb0*/  IMAD.MOV.U32 R23, RZ, RZ, R20 ;  /* 0x000000ffff177224 */ /* 0x000fe200078e0014 */
[----:B------:R-:W-:Y:S01]  /*3bc0*/  R2UR UR21, R5 ;  /* 0x00000000051572ca */ /* 0x000fe200000e0000 */
[----:B------:R-:W-:Y:S01]  /*3bd0*/  IMAD R25, R25, UR61, RZ ;  /* 0x0000003d19197c24 */ /* 0x000fe2000f8e02ff */
[----:B------:R-:W-:Y:S01]  /*3be0*/  R2UR UR23, R7 ;  /* 0x00000000071772ca */ /* 0x000fe200000e0000 */
[----:B------:R-:W-:Y:S01]  /*3bf0*/  IMAD R20, R14, UR61, RZ ;  /* 0x0000003d0e147c24 */ /* 0x000fe2000f8e02ff */
[----:B------:R-:W-:Y:S01]  /*3c00*/  SHF.R.S32.HI R5, RZ, 0x1f, R22 ;  /* 0x0000001fff057819 */ /* 0x000fe20000011416 */
[----:B------:R-:W-:Y:S01]  /*3c10*/  IMAD.MOV.U32 R22, RZ, RZ, R8 ;  /* 0x000000ffff167224 */ /* 0x000fe200078e0008 */
[----:B------:R-:W-:-:S02]  /*3c20*/  SHF.R.S32.HI R7, RZ, 0x1f, R13 ;  /* 0x0000001fff077819 */ /* 0x000fc4000001140d */
[----:B------:R-:W-:Y:S02]  /*3c30*/  IADD3.X R4, R4, UR9, RZ, P0, !PT ;  /* 0x0000000904047c10 */ /* 0x000fe400087fe4ff */
[----:B------:R-:W-:Y:S02]  /*3c40*/  IADD3.X R6, R6, UR9, RZ, P5, !PT ;  /* 0x0000000906067c10 */ /* 0x000fe4000affe4ff */
[----:B------:R-:W-:Y:S02]  /*3c50*/  IADD3 R8, P0, R28, UR8, RZ ;  /* 0x000000081c087c10 */ /* 0x000fe4000ff1e0ff */
[----:B------:R-:W-:Y:S01]  /*3c60*/  IADD3 R10, P5, R19, UR8, RZ ;  /* 0x00000008130a7c10 */ /* 0x000fe2000ffbe0ff */
[----:B------:R-:W-:Y:S01]  /*3c70*/  IMAD.MOV.U32 R26, RZ, RZ, R9 ;  /* 0x000000ffff1a7224 */ /* 0x000fe200078e0009 */
[----:B------:R-:W-:Y:S02]  /*3c80*/  IADD3.X R5, R5, UR9, RZ, P6, !PT ;  /* 0x0000000905057c10 */ /* 0x000fe4000b7fe4ff */
[----:B------:R-:W-:-:S02]  /*3c90*/  IADD3.X R7, R7, UR9, RZ, P4, !PT ;  /* 0x0000000907077c10 */ /* 0x000fc4000a7fe4ff */
[----:B------:R-:W-:Y:S02]  /*3ca0*/  IADD3 R9, P6, R25, UR8, RZ ;  /* 0x0000000819097c10 */ /* 0x000fe4000ffde0ff */
[----:B------:R-:W-:Y:S02]  /*3cb0*/  IADD3 R13, P4, R20, UR8, RZ ;  /* 0x00000008140d7c10 */ /* 0x000fe4000ff9e0ff */
[----:B------:R-:W-:Y:S01]  /*3cc0*/  R2UR UR24, R8 ;  /* 0x00000000081872ca */ /* 0x000fe200000e0000 */
[----:B------:R-:W-:Y:S01]  /*3cd0*/  IMAD R8, R15, UR61, RZ ;  /* 0x0000003d0f087c24 */ /* 0x000fe2000f8e02ff */
[----:B------:R-:W-:Y:S01]  /*3ce0*/  R2UR UR26, R10 ;  /* 0x000000000a1a72ca */ /* 0x000fe200000e0000 */
[----:B------:R-:W-:Y:S01]  /*3cf0*/  IMAD R10, R27, UR61, RZ ;  /* 0x0000003d1b0a7c24 */ /* 0x000fe2000f8e02ff */
[----:B------:R-:W-:Y:S01]  /*3d00*/  SHF.R.S32.HI R14, RZ, 0x1f, R28 ;  /* 0x0000001fff0e7819 */ /* 0x000fe2000001141c */
[----:B------:R-:W-:Y:S01]  /*3d10*/  IMAD R21, R21, UR61, RZ ;  /* 0x0000003d15157c24 */ /* 0x000fe2000f8e02ff */
[----:B------:R-:W-:Y:S01]  /*3d20*/  SHF.R.S32.HI R15, RZ, 0x1f, R12 ;  /* 0x0000001fff0f7819 */ /* 0x000fe2000001140c */
[----:B------:R-:W3:Y:S01]  /*3d30*/  LDL.LU R27, [R1+0x1c] ;  /* 0x00001c00011b7983 */ /* 0x000ee20000300800 */
[----:B------:R-:W-:Y:S01]  /*3d40*/  R2UR UR25, R9 ;  /* 0x00000000091972ca */ /* 0x000fe200000e0000 */
[----:B------:R-:W-:Y:S01]  /*3d50*/  IMAD R9, R17, UR61, RZ ;  /* 0x0000003d11097c24 */ /* 0x000fe2000f8e02ff */
[----:B------:R-:W-:Y:S01]  /*3d60*/  R2UR UR27, R13 ;  /* 0x000000000d1b72ca */ /* 0x000fe200000e0000 */
[----:B------:R-:W4:Y:S01]  /*3d70*/  LDL.LU R28, [R1+0x20] ;  /* 0x00002000011c7983 */ /* 0x000f220000300800 */
[----:B------:R-:W-:-:S02]  /*3d80*/  SHF.R.S32.HI R12, RZ, 0x1f, R11 ;  /* 0x0000001fff0c7819 */ /* 0x000fc4000001140b */
[----:B------:R-:W-:Y:S02]  /*3d90*/  SHF.R.S32.HI R13, RZ, 0x1f, R16 ;  /* 0x0000001fff0d7819 */ /* 0x000fe40000011410 */
[----:B------:R-:W-:Y:S02]  /*3da0*/  IADD3.X R14, R14, UR9, RZ, P0, !PT ;  /* 0x000000090e0e7c10 */ /* 0x000fe400087fe4ff */
[----:B------:R-:W-:Y:S02]  /*3db0*/  IADD3.X R11, R15, UR9, RZ, P3, !PT ;  /* 0x000000090f0b7c10 */ /* 0x000fe40009ffe4ff */
[----:B------:R-:W-:Y:S02]  /*3dc0*/  IADD3 R18, P0, R10, UR8, RZ ;  /* 0x000000080a127c10 */ /* 0x000fe4000ff1e0ff */
[----:B------:R-:W-:Y:S02]  /*3dd0*/  IADD3 R15, P3, R21, UR8, RZ ;  /* 0x00000008150f7c10 */ /* 0x000fe4000ff7e0ff */
[----:B------:R-:W-:-:S02]  /*3de0*/  IADD3.X R13, R13, UR9, RZ, P1, !PT ;  /* 0x000000090d0d7c10 */ /* 0x000fc40008ffe4ff */
[----:B------:R-:W-:Y:S02]  /*3df0*/  IADD3 R17, P1, R9, UR8, RZ ;  /* 0x0000000809117c10 */ /* 0x000fe4000ff3e0ff */
[----:B------:R-:W-:Y:S02]  /*3e00*/  R2UR UR31, R18 ;  /* 0x00000000121f72ca */ /* 0x000fe400000e0000 */
[----:B------:R-:W-:Y:S01]  /*3e10*/  R2UR UR28, R15 ;  /* 0x000000000f1c72ca */ /* 0x000fe200000e0000 */
[----:B------:R-:W-:Y:S01]  /*3e20*/  IMAD R15, R22, UR61, RZ ;  /* 0x0000003d160f7c24 */ /* 0x000fe2000f8e02ff */
[----:B------:R-:W-:Y:S01]  /*3e30*/  R2UR UR30, R17 ;  /* 0x00000000111e72ca */ /* 0x000fe200000e0000 */
[----:B------:R-:W-:Y:S01]  /*3e40*/  IMAD R17, R23, UR61, RZ ;  /* 0x0000003d17117c24 */ /* 0x000fe2000f8e02ff */
[----:B------:R-:W-:Y:S02]  /*3e50*/  SHF.R.S32.HI R22, RZ, 0x1f, R19 ;  /* 0x0000001fff167819 */ /* 0x000fe40000011413 */
[----:B------:R-:W-:Y:S01]  /*3e60*/  SHF.R.S32.HI R23, RZ, 0x1f, R20 ;  /* 0x0000001fff177819 */ /* 0x000fe20000011414 */
[----:B--2---:R-:W-:Y:S01]  /*3e70*/  IMAD R18, R24, UR61, RZ ;  /* 0x0000003d18127c24 */ /* 0x004fe2000f8e02ff */
[----:B------:R-:W-:-:S04]  /*3e80*/  SHF.R.S32.HI R24, RZ, 0x1f, R25 ;  /* 0x0000001fff187819 */ /* 0x000fc80000011419 */
[----:B------:R-:W-:Y:S02]  /*3e90*/  IADD3.X R19, R24, UR9, RZ, P6, !PT ;  /* 0x0000000918137c10 */ /* 0x000fe4000b7fe4ff */
[----:B------:R-:W-:-:S04]  /*3ea0*/  IADD3 R20, P6, R15, UR8, RZ ;  /* 0x000000080f147c10 */ /* 0x000fc8000ffde0ff */
[----:B------:R-:W-:Y:S02]  /*3eb0*/  R2UR UR32, R20 ;  /* 0x00000000142072ca */ /* 0x000fe400000e0000 */
[----:B------:R-:W2:Y:S01]  /*3ec0*/  LDL.LU R20, [R1+0x24] ;  /* 0x0000240001147983 */ /* 0x000ea20000300800 */
[----:B------:R-:W-:-:S03]  /*3ed0*/  R2UR UR42, R3 ;  /* 0x00000000032a72ca */ /* 0x000fc600000e0000 */
[----:B------:R-:W2:Y:S01]  /*3ee0*/  LDL.LU R3, [R1+0xacc] ;  /* 0x000acc0001037983 */ /* 0x000ea20000300800 */
[----:B---3--:R-:W-:Y:S02]  /*3ef0*/  R2UR UR38, R27 ;  /* 0x000000001b2672ca */ /* 0x008fe400000e0000 */
[----:B----4-:R-:W-:Y:S02]  /*3f00*/  R2UR UR37, R28 ;  /* 0x000000001c2572ca */ /* 0x010fe400000e0000 */
[----:B--2---:R-:W-:Y:S02]  /*3f10*/  R2UR UR36, R20 ;  /* 0x00000000142472ca */ /* 0x004fe400000e0000 */
[----:B------:R-:W2:Y:S04]  /*3f20*/  LDL.LU R20, [R1+0x3c] ;  /* 0x00003c0001147983 */ /* 0x000ea80000300800 */
[----:B------:R-:W3:Y:S04]  /*3f30*/  LDL.LU R28, [R1+0x38] ;  /* 0x00003800011c7983 */ /* 0x000ee80000300800 */
[----:B------:R-:W4:Y:S01]  /*3f40*/  LDL.LU R27, [R1+0x34] ;  /* 0x00003400011b7983 */ /* 0x000f220000300800 */
[----:B------:R-:W-:-:S02]  /*3f50*/  IADD3.X R12, R12, UR9, RZ, P2, !PT ;  /* 0x000000090c0c7c10 */ /* 0x000fc400097fe4ff */
[----:B------:R-:W-:-:S04]  /*3f60*/  IADD3 R16, P2, R8, UR8, RZ ;  /* 0x0000000808107c10 */ /* 0x000fc8000ff5e0ff */
[----:B------:R-:W-:Y:S01]  /*3f70*/  R2UR UR29, R16 ;  /* 0x00000000101d72ca */ /* 0x000fe200000e0000 */
[----:B------:R-:W-:Y:S01]  /*3f80*/  IMAD R16, R26, UR61, RZ ;  /* 0x0000003d1a107c24 */ /* 0x000fe2000f8e02ff */
[----:B------:R-:W-:Y:S02]  /*3f90*/  SHF.R.S32.HI R25, RZ, 0x1f, R21 ;  /* 0x0000001fff197819 */ /* 0x000fe40000011415 */
[----:B------:R-:W-:Y:S02]  /*3fa0*/  IADD3.X R23, R23, UR9, RZ, P4, !PT ;  /* 0x0000000917177c10 */ /* 0x000fe4000a7fe4ff */
[----:B------:R-:W-:Y:S02]  /*3fb0*/  IADD3.X R21, R22, UR9, RZ, P5, !PT ;  /* 0x0000000916157c10 */ /* 0x000fe4000affe4ff */
[----:B------:R-:W-:Y:S02]  /*3fc0*/  IADD3 R24, P4, R17, UR8, RZ ;  /* 0x0000000811187c10 */ /* 0x000fe4000ff9e0ff */
[----:B------:R-:W-:-:S02]  /*3fd0*/  IADD3 R22, P5, R16, UR8, RZ ;  /* 0x0000000810167c10 */ /* 0x000fc4000ffbe0ff */
[----:B------:R-:W-:Y:S02]  /*3fe0*/  R2UR UR34, R24 ;  /* 0x00000000182272ca */ /* 0x000fe400000e0000 */
[----:B------:R-:W-:Y:S01]  /*3ff0*/  R2UR UR33, R22 ;  /* 0x00000000162172ca */ /* 0x000fe200000e0000 */
[----:B------:R-:W4:Y:S04]  /*4000*/  LDL.LU R24, [R1+0x30] ;  /* 0x0000300001187983 */ /* 0x000f280000300800 */
[----:B------:R-:W4:Y:S01]  /*4010*/  LDL.LU R22, [R1+0x2c] ;  /* 0x00002c0001167983 */ /* 0x000f220000300800 */
[----:B------:R-:W-:Y:S02]  /*4020*/  R2UR UR40, R0 ;  /* 0x00000000002872ca */ /* 0x000fe400000e0000 */
[----:B------:R-:W-:-:S02]  /*4030*/  R2UR UR39, R2 ;  /* 0x00000000022772ca */ /* 0x000fc400000e0000 */
[----:B------:R-:W-:Y:S02]  /*4040*/  SHF.R.S32.HI R0, RZ, 0x1f, R17 ;  /* 0x0000001fff007819 */ /* 0x000fe40000011411 */
[----:B------:R-:W-:Y:S02]  /*4050*/  R2UR UR43, R4 ;  /* 0x00000000042b72ca */ /* 0x000fe400000e0000 */
[----:B------:R-:W-:Y:S02]  /*4060*/  SHF.R.S32.HI R2, RZ, 0x1f, R16 ;  /* 0x0000001fff027819 */ /* 0x000fe40000011410 */
[----:B------:R-:W-:Y:S02]  /*4070*/  SHF.R.S32.HI R4, RZ, 0x1f, R15 ;  /* 0x0000001fff047819 */ /* 0x000fe4000001140f */
[----:B------:R-:W-:Y:S02]  /*4080*/  IADD3.X R0, R0, UR9, RZ, P4, !PT ;  /* 0x0000000900007c10 */ /* 0x000fe4000a7fe4ff */
[----:B------:R-:W-:-:S02]  /*4090*/  IADD3.X R2, R2, UR9, RZ, P5, !PT ;  /* 0x0000000902027c10 */ /* 0x000fc4000affe4ff */
[----:B------:R-:W-:Y:S02]  /*40a0*/  IADD3.X R4, R4, UR9, RZ, P6, !PT ;  /* 0x0000000904047c10 */ /* 0x000fe4000b7fe4ff */
[----:B------:R-:W-:Y:S02]  /*40b0*/  R2UR UR60, R0 ;  /* 0x00000000003c72ca */ /* 0x000fe400000e0000 */
[----:B------:R-:W-:Y:S02]  /*40c0*/  R2UR UR59, R2 ;  /* 0x00000000023b72ca */ /* 0x000fe400000e0000 */
[----:B------:R-:W-:Y:S02]  /*40d0*/  R2UR UR58, R4 ;  /* 0x00000000043a72ca */ /* 0x000fe400000e0000 */
[----:B------:R-:W-:Y:S01]  /*40e0*/  R2UR UR46, R7 ;  /* 0x00000000072e72ca */ /* 0x000fe200000e0000 */
[----:B------:R-:W-:Y:S02]  /*40f0*/  IMAD R7, R3, UR61, RZ ;  /* 0x0000003d03077c24 */ /* 0x000fe4000f8e02ff */
[----:B--2---:R-:W-:-:S02]  /*4100*/  IMAD R0, R20, UR61, RZ ;  /* 0x0000003d14007c24 */ /* 0x004fc4000f8e02ff */
[----:B------:R-:W2:Y:S01]  /*4110*/  LDL R20, [R1+0x4c] ;  /* 0x00004c0001147983 */ /* 0x000ea20000100800 */
[----:B---3--:R-:W-:-:S03]  /*4120*/  IMAD R2, R28, UR61, RZ ;  /* 0x0000003d1c027c24 */ /* 0x008fc6000f8e02ff */
[----:B------:R-:W3:Y:S01]  /*4130*/  LDL R28, [R1+0x50] ;  /* 0x00005000011c7983 */ /* 0x000ee20000100800 */
[----:B----4-:R-:W-:-:S03]  /*4140*/  IMAD R4, R27, UR61, RZ ;  /* 0x0000003d1b047c24 */ /* 0x010fc6000f8e02ff */
[----:B------:R-:W4:Y:S04]  /*4150*/  LDL R27, [R1+0x54] ;  /* 0x00005400011b7983 */ /* 0x000f280000100800 */
[----:B------:R-:W4:Y:S01]  /*4160*/  LDL.LU R3, [R1+0xac8] ;  /* 0x000ac80001037983 */ /* 0x000f220000300800 */
[----:B------:R-:W-:Y:S02]  /*4170*/  SHF.R.S32.HI R8, RZ, 0x1f, R8 ;  /* 0x0000001fff087819 */ /* 0x000fe40000011408 */
[----:B------:R-:W-:Y:S02]  /*4180*/  R2UR UR44, R5 ;  /* 0x00000000052c72ca */ /* 0x000fe400000e0000 */
[----:B------:R-:W-:Y:S02]  /*4190*/  IADD3.X R8, R8, UR9, RZ, P2, !PT ;  /* 0x0000000908087c10 */ /* 0x000fe400097fe4ff */
[----:B------:R-:W-:-:S02]  /*41a0*/  SHF.R.S32.HI R5, RZ, 0x1f, R10 ;  /* 0x0000001fff057819 */ /* 0x000fc4000001140a */
[----:B------:R-:W-:Y:S02]  /*41b0*/  IADD3.X R25, R25, UR9, RZ, P3, !PT ;  /* 0x0000000919197c10 */ /* 0x000fe40009ffe4ff */
[----:B------:R-:W-:Y:S02]  /*41c0*/  SHF.R.S32.HI R9, RZ, 0x1f, R9 ;  /* 0x0000001fff097819 */ /* 0x000fe40000011409 */
[----:B------:R-:W-:Y:S02]  /*41d0*/  R2UR UR55, R8 ;  /* 0x00000000083772ca */ /* 0x000fe400000e0000 */
[----:B------:R-:W-:Y:S02]  /*41e0*/  IADD3 R26, P3, R18, UR8, RZ ;  /* 0x00000008121a7c10 */ /* 0x000fe4000ff7e0ff */
[----:B------:R-:W-:Y:S02]  /*41f0*/  SHF.R.S32.HI R8, RZ, 0x1f, R18 ;  /* 0x0000001fff087819 */ /* 0x000fe40000011412 */
[----:B------:R-:W-:-:S02]  /*4200*/  IADD3.X R5, R5, UR9, RZ, P0, !PT ;  /* 0x0000000905057c10 */ /* 0x000fc400087fe4ff */
[----:B------:R-:W-:Y:S02]  /*4210*/  IADD3.X R9, R9, UR9, RZ, P1, !PT ;  /* 0x0000000909097c10 */ /* 0x000fe40008ffe4ff */
[----:B------:R-:W-:Y:S02]  /*4220*/  IADD3.X R8, R8, UR9, RZ, P3, !PT ;  /* 0x0000000908087c10 */ /* 0x000fe40009ffe4ff */
[----:B------:R-:W-:Y:S01]  /*4230*/  R2UR UR45, R6 ;  /* 0x00000000062d72ca */ /* 0x000fe200000e0000 */
[----:B------:R-:W-:Y:S01]  /*4240*/  IMAD R6, R22, UR61, RZ ;  /* 0x0000003d16067c24 */ /* 0x000fe2000f8e02ff */
[----:B------:R-:W-:Y:S01]  /*4250*/  R2UR UR57, R5 ;  /* 0x00000000053972ca */ /* 0x000fe200000e0000 */
[----:B------:R-:W-:Y:S01]  /*4260*/  IMAD R5, R24, UR61, RZ ;  /* 0x0000003d18057c24 */ /* 0x000fe2000f8e02ff */
[----:B------:R-:W-:Y:S02]  /*4270*/  R2UR UR56, R9 ;  /* 0x00000000093872ca */ /* 0x000fe400000e0000 */
[----:B------:R-:W-:-:S02]  /*4280*/  IADD3 R10, P0, R0, UR8, RZ ;  /* 0x00000008000a7c10 */ /* 0x000fc4000ff1e0ff */
[----:B------:R-:W-:Y:S02]  /*4290*/  R2UR UR61, R8 ;  /* 0x00000000083d72ca */ /* 0x000fe400000e0000 */
[----:B------:R-:W-:Y:S02]  /*42a0*/  IADD3 R9, P1, R2, UR8, RZ ;  /* 0x0000000802097c10 */ /* 0x000fe4000ff3e0ff */
[----:B------:R-:W-:Y:S01]  /*42b0*/  IADD3 R8, P2, R4, UR8, RZ ;  /* 0x0000000804087c10 */ /* 0x000fe2000ff5e0ff */
[----:B------:R0:W-:Y:S01]  /*42c0*/  STL [R1+0x648], R10 ;  /* 0x0006480a01007387 */ /* 0x0001e20000100800 */
[----:B------:R-:W-:-:S03]  /*42d0*/  SHF.R.S32.HI R0, RZ, 0x1f, R0 ;  /* 0x0000001fff007819 */ /* 0x000fc60000011400 */
[----:B------:R1:W-:Y:S01]  /*42e0*/  STL [R1+0x650], R9 ;  /* 0x0006500901007387 */ /* 0x0003e20000100800 */
[----:B------:R-:W-:-:S03]  /*42f0*/  SHF.R.S32.HI R2, RZ, 0x1f, R2 ;  /* 0x0000001fff027819 */ /* 0x000fc60000011402 */
[----:B------:R1:W-:Y:S01]  /*4300*/  STL [R1+0x658], R8 ;  /* 0x0006580801007387 */ /* 0x0003e20000100800 */
[----:B0-----:R-:W-:Y:S02]  /*4310*/  IADD3 R10, P3, R5, UR8, RZ ;  /* 0x00000008050a7c10 */ /* 0x001fe4000ff7e0ff */
[----:B-1----:R-:W-:-:S03]  /*4320*/  IADD3 R9, P4, R6, UR8, RZ ;  /* 0x0000000806097c10 */ /* 0x002fc6000ff9e0ff */
[----:B------:R-:W-:Y:S01]  /*4330*/  STL [R1+0x660], R10 ;  /* 0x0006600a01007387 */ /* 0x000fe20000100800 */
[----:B------:R-:W-:-:S03]  /*4340*/  IADD3 R8, P5, R7, UR8, RZ ;  /* 0x0000000807087c10 */ /* 0x000fc6000ffbe0ff */
[----:B------:R0:W-:Y:S01]  /*4350*/  STL [R1+0x668], R9 ;  /* 0x0006680901007387 */ /* 0x0001e20000100800 */
[----:B------:R-:W-:Y:S02]  /*4360*/  SHF.R.S32.HI R4, RZ, 0x1f, R4 ;  /* 0x0000001fff047819 */ /* 0x000fe40000011404 */
[----:B------:R-:W-:Y:S01]  /*4370*/  SHF.R.S32.HI R5, RZ, 0x1f, R5 ;  /* 0x0000001fff057819 */ /* 0x000fe20000011405 */
[----:B------:R1:W-:Y:S01]  /*4380*/  STL [R1+0x670], R8 ;  /* 0x0006700801007387 */ /* 0x0003e20000100800 */
[----:B------:R-:W-:Y:S02]  /*4390*/  SHF.R.S32.HI R6, RZ, 0x1f, R6 ;  /* 0x0000001fff067819 */ /* 0x000fe40000011406 */
[----:B0-----:R-:W-:Y:S02]  /*43a0*/  IADD3.X R9, R0, UR9, RZ, P0, !PT ;  /* 0x0000000900097c10 */ /* 0x001fe400087fe4ff */
[----:B------:R-:W-:Y:S02]  /*43b0*/  IADD3.X R0, R4, UR9, RZ, P2, !PT ;  /* 0x0000000904007c10 */ /* 0x000fe400097fe4ff */
[----:B-1----:R-:W-:Y:S01]  /*43c0*/  IADD3.X R8, R2, UR9, RZ, P1, !PT ;  /* 0x0000000902087c10 */ /* 0x002fe20008ffe4ff */
[----:B------:R-:W-:Y:S01]  /*43d0*/  STL [R1+0x644], R9 ;  /* 0x0006440901007387 */ /* 0x000fe20000100800 */
[----:B------:R-:W-:-:S02]  /*43e0*/  IADD3.X R2, R5, UR9, RZ, P3, !PT ;  /* 0x0000000905027c10 */ /* 0x000fc40009ffe4ff */
[----:B------:R-:W-:Y:S01]  /*43f0*/  SHF.R.S32.HI R7, RZ, 0x1f, R7 ;  /* 0x0000001fff077819 */ /* 0x000fe20000011407 */
[----:B------:R-:W-:Y:S01]  /*4400*/  STL [R1+0x64c], R8 ;  /* 0x00064c0801007387 */ /* 0x000fe20000100800 */
[----:B------:R-:W-:Y:S01]  /*4410*/  USHF.R.S32.HI UR8, URZ, 0x1f, UR5 ;  /* 0x0000001f3f087899 */ /* 0x000fe20008011405 */
[----:B------:R-:W0:Y:S02]  /*4420*/  LDC R4, c[0x0][0x238] ;  /* 0x00008e00ff047b82 */ /* 0x000e240000000800 */
[----:B------:R1:W-:Y:S04]  /*4430*/  STL [R1+0x654], R0 ;  /* 0x0006540001007387 */ /* 0x0003e80000100800 */
[----:B------:R1:W-:Y:S01]  /*4440*/  STL [R1+0x65c], R2 ;  /* 0x00065c0201007387 */ /* 0x0003e20000100800 */
[----:B------:R-:W-:-:S03]  /*4450*/  ULEA.HI UR8, UR8, UR5, URZ, 0x5 ;  /* 0x0000000508087291 */ /* 0x000fc6000f8f283f */
[----:B------:R-:W-:Y:S01]  /*4460*/  ULDC UR5, c[0x0][0x238] ;  /* 0x00008e0000057ab9 */ /* 0x000fe20000000800 */
[----:B-1----:R-:W-:Y:S02]  /*4470*/  IADD3.X R0, R6, UR9, RZ, P4, !PT ;  /* 0x0000000906007c10 */ /* 0x002fe4000a7fe4ff */
[----:B------:R-:W-:Y:S01]  /*4480*/  IADD3.X R2, R7, UR9, RZ, P5, !PT ;  /* 0x0000000907027c10 */ /* 0x000fe2000affe4ff */
[----:B------:R-:W-:Y:S02]  /*4490*/  ULDC UR9, c[0x0][0x234] ;  /* 0x00008d0000097ab9 */ /* 0x000fe40000000800 */
[----:B------:R-:W-:Y:S04]  /*44a0*/  STL [R1+0x664], R0 ;  /* 0x0006640001007387 */ /* 0x000fe80000100800 */
[----:B------:R1:W-:Y:S01]  /*44b0*/  STL [R1+0x66c], R2 ;  /* 0x00066c0201007387 */ /* 0x0003e20000100800 */
[----:B--2---:R-:W-:-:S02]  /*44c0*/  IMAD R6, R20, UR9, RZ ;  /* 0x0000000914067c24 */ /* 0x004fc4000f8e02ff */
[----:B---3--:R-:W-:-:S03]  /*44d0*/  IMAD R7, R28, UR9, RZ ;  /* 0x000000091c077c24 */ /* 0x008fc6000f8e02ff */
[----:B------:R-:W-:Y:S01]  /*44e0*/  STL [R1+0x640], R6 ;  /* 0x0006400601007387 */ /* 0x000fe20000100800 */
[----:B----4-:R-:W-:Y:S02]  /*44f0*/  IMAD R18, R27, UR9, RZ ;  /* 0x000000091b127c24 */ /* 0x010fe4000f8e02ff */
[----:B------:R-:W-:Y:S01]  /*4500*/  IMAD R16, R3, UR9, RZ ;  /* 0x0000000903107c24 */ /* 0x000fe2000f8e02ff */
[----:B------:R-:W-:Y:S01]  /*4510*/  ULDC UR9, c[0x0][0x238] ;  /* 0x00008e0000097ab9 */ /* 0x000fe20000000800 */
[----:B------:R-:W-:Y:S01]  /*4520*/  IADD3 R3, P3, R6, UR5, RZ ;  /* 0x0000000506037c10 */ /* 0x000fe2000ff7e0ff */
[----:B------:R-:W-:Y:S01]  /*4530*/  STL [R1+0x63c], R7 ;  /* 0x00063c0701007387 */ /* 0x000fe20000100800 */
[----:B-1----:R-:W-:Y:S01]  /*4540*/  IADD3 R2, P2, R7, UR9, RZ ;  /* 0x0000000907027c10 */ /* 0x002fe2000ff5e0ff */
[----:B------:R-:W-:Y:S01]  /*4550*/  ULDC UR5, c[0x0][0x238] ;  /* 0x00008e0000057ab9 */ /* 0x000fe20000000800 */
[----:B------:R-:W-:Y:S01]  /*4560*/  ULDC UR9, c[0x0][0x238] ;  /* 0x00008e0000097ab9 */ /* 0x000fe20000000800 */
[----:B------:R-:W-:Y:S04]  /*4570*/  STL [R1+0x634], R16 ;  /* 0x0006341001007387 */ /* 0x000fe80000100800 */
[----:B------:R-:W-:Y:S04]  /*4580*/  STL [R1+0x638], R18 ;  /* 0x0006381201007387 */ /* 0x000fe80000100800 */
[----:B------:R1:W-:Y:S04]  /*4590*/  STL [R1+0x6f0], R3 ;  /* 0x0006f00301007387 */ /* 0x0003e80000100800 */
[----:B------:R2:W-:Y:S01]  /*45a0*/  STL [R1+0x6e8], R2 ;  /* 0x0006e80201007387 */ /* 0x0005e20000100800 */
[----:B-1----:R-:W-:Y:S01]  /*45b0*/  IADD3 R3, P1, R18, UR5, RZ ;  /* 0x0000000512037c10 */ /* 0x002fe2000ff3e0ff */
[----:B------:R-:W1:Y:S01]  /*45c0*/  S2R R22, SR_TID.X ;  /* 0x0000000000167919 */ /* 0x000e620000002100 */
[----:B------:R-:W-:Y:S01]  /*45d0*/  R2UR UR50, R14 ;  /* 0x000000000e3272ca */ /* 0x000fe200000e0000 */
[----:B------:R-:W-:Y:S01]  /*45e0*/  ULDC UR5, c[0x0][0x23c] ;  /* 0x00008f0000057ab9 */ /* 0x000fe20000000800 */
[----:B--2---:R-:W-:Y:S01]  /*45f0*/  IADD3 R2, P0, R16, UR9, RZ ;  /* 0x0000000910027c10 */ /* 0x004fe2000ff1e0ff */
[----:B------:R-:W-:Y:S04]  /*4600*/  STL [R1+0x6e0], R3 ;  /* 0x0006e00301007387 */ /* 0x000fe80000100800 */
[----:B------:R2:W-:Y:S02]  /*4610*/  STL [R1+0x6d8], R2 ;  /* 0x0006d80201007387 */ /* 0x0005e40000100800 */
[----:B--2---:R-:W2:Y:S02]  /*4620*/  LDC R2, c[0x0][0x214] ;  /* 0x00008500ff027b82 */ /* 0x004ea40000000800 */
[----:B--2---:R2:W-:Y:S04]  /*4630*/  STL [R1+0xabc], R2 ;  /* 0x000abc0201007387 */ /* 0x0045e80000100800 */
[----:B------:R-:W-:Y:S04]  /*4640*/  STL [R1+0x90], RZ ;  /* 0x000090ff01007387 */ /* 0x000fe80000100800 */
        /* <DEDUP_REMOVED lines=214> */
[----:B------:R-:W-:Y:S01]  /*53b0*/  STL [R1+0x15c], RZ ;  /* 0x00015cff01007387 */ /* 0x000fe20000100800 */
[----:B-1----:R-:W-:-:S03]  /*53c0*/  LOP3.LUT R0, R22, 0x1f, RZ, 0xc0, !PT ;  /* 0x0000001f16007812 */ /* 0x002fc600078ec0ff */
[----:B------:R-:W-:Y:S04]  /*53d0*/  STL [R1+0x140], RZ ;  /* 0x000140ff01007387 */ /* 0x000fe80000100800 */
[----:B------:R-:W-:Y:S04]  /*53e0*/  STL [R1+0x144], RZ ;  /* 0x000144ff01007387 */ /* 0x000fe80000100800 */
[----:B------:R-:W-:Y:S01]  /*53f0*/  STL [R1+0x148], RZ ;  /* 0x000148ff01007387 */ /* 0x000fe20000100800 */
[----:B0-----:R-:W-:-:S03]  /*5400*/  IMAD R14, R4, 0x1e, RZ ;  /* 0x0000001e040e7824 */ /* 0x001fc600078e02ff */
[----:B------:R-:W-:Y:S01]  /*5410*/  STL [R1+0x14c], RZ ;  /* 0x00014cff01007387 */ /* 0x000fe20000100800 */
[----:B------:R-:W-:-:S03]  /*5420*/  R2UR UR47, R11 ;  /* 0x000000000b2f72ca */ /* 0x000fc600000e0000 */
[----:B------:R-:W-:Y:S01]  /*5430*/  STL [R1+0x130], RZ ;  /* 0x000130ff01007387 */ /* 0x000fe20000100800 */
[----:B------:R-:W-:-:S03]  /*5440*/  ULDC UR9, c[0x0][0x210] ;  /* 0x0000840000097ab9 */ /* 0x000fc60000000800 */
[----:B------:R-:W-:Y:S01]  /*5450*/  STL [R1+0x134], RZ ;  /* 0x000134ff01007387 */ /* 0x000fe20000100800 */
[----:B------:R-:W-:-:S03]  /*5460*/  IMAD R3, R0, UR5, RZ ;  /* 0x0000000500037c24 */ /* 0x000fc6000f8e02ff */
[----:B------:R-:W-:Y:S01]  /*5470*/  STL [R1+0x138], RZ ;  /* 0x000138ff01007387 */ /* 0x000fe20000100800 */
[----:B------:R-:W-:-:S03]  /*5480*/  IMAD R11, R4, 0x1f, RZ ;  /* 0x0000001f040b7824 */ /* 0x000fc600078e02ff */
[----:B------:R-:W-:Y:S01]  /*5490*/  STL [R1+0x13c], RZ ;  /* 0x00013cff01007387 */ /* 0x000fe20000100800 */
[----:B------:R-:W-:-:S03]  /*54a0*/  IMAD.U32 R0, RZ, RZ, UR9 ;  /* 0x00000009ff007e24 */ /* 0x000fc6000f8e00ff */
[----:B------:R-:W-:Y:S01]  /*54b0*/  STL [R1+0x110], RZ ;  /* 0x000110ff01007387 */ /* 0x000fe20000100800 */
[----:B------:R-:W-:-:S03]  /*54c0*/  R2UR UR35, R26 ;  /* 0x000000001a2372ca */ /* 0x000fc600000e0000 */
[----:B------:R-:W-:Y:S01]  /*54d0*/  STL [R1+0x114], RZ ;  /* 0x000114ff01007387 */ /* 0x000fe20000100800 */
[----:B------:R-:W-:Y:S01]  /*54e0*/  R2UR UR41, R29 ;  /* 0x000000001d2972ca */ /* 0x000fe200000e0000 */
[C---:B------:R-:W-:Y:S01]  /*54f0*/  IMAD R20, R4.reuse, 0x1b, RZ ;  /* 0x0000001b04147824 */ /* 0x040fe200078e02ff */
[----:B------:R-:W-:Y:S01]  /*5500*/  R2UR UR51, R19 ;  /* 0x00000000133372ca */ /* 0x000fe200000e0000 */
[----:B------:R-:W-:Y:S01]  /*5510*/  STL [R1+0x118], RZ ;  /* 0x000118ff01007387 */ /* 0x000fe20000100800 */
[----:B------:R-:W-:Y:S01]  /*5520*/  R2UR UR52, R21 ;  /* 0x00000000153472ca */ /* 0x000fe200000e0000 */
[C---:B------:R-:W-:Y:S01]  /*5530*/  IMAD R27, R4.reuse, 0x18, RZ ;  /* 0x00000018041b7824 */ /* 0x040fe200078e02ff */
[----:B------:R-:W-:Y:S01]  /*5540*/  R2UR UR53, R23 ;  /* 0x00000000173572ca */ /* 0x000fe200000e0000 */
[----:B------:R-:W-:Y:S01]  /*5550*/  STL [R1+0x11c], RZ ;  /* 0x00011cff01007387 */ /* 0x000fe20000100800 */
[----:B------:R-:W-:Y:S01]  /*5560*/  R2UR UR54, R25 ;  /* 0x00000000193672ca */ /* 0x000fe200000e0000 */
[C---:B------:R-:W-:Y:S01]  /*5570*/  IMAD R23, R4.reuse, 0x1a, RZ ;  /* 0x0000001a04177824 */ /* 0x040fe200078e02ff */
[----:B------:R-:W-:Y:S01]  /*5580*/  SHF.R.S32.HI R5, RZ, 0x1f, R14 ;  /* 0x0000001fff057819 */ /* 0x000fe2000001140e */
[----:B------:R-:W-:Y:S01]  /*5590*/  STL [R1+0x100], RZ ;  /* 0x000100ff01007387 */ /* 0x000fe20000100800 */
[C---:B------:R-:W-:Y:S01]  /*55a0*/  IMAD R25, R4.reuse, 0x19, RZ ;  /* 0x0000001904197824 */ /* 0x040fe200078e02ff */
[----:B------:R-:W-:Y:S01]  /*55b0*/  SHF.R.S32.HI R14, RZ, 0x1f, R6 ;  /* 0x0000001fff0e7819 */ /* 0x000fe20000011406 */
[C---:B------:R-:W-:Y:S01]  /*55c0*/  IMAD R29, R4.reuse, 0x17, RZ ;  /* 0x00000017041d7824 */ /* 0x040fe200078e02ff */
[----:B------:R-:W-:Y:S01]  /*55d0*/  STL [R1+0x104], RZ ;  /* 0x000104ff01007387 */ /* 0x000fe20000100800 */
[----:B------:R-:W-:-:S02]  /*55e0*/  IMAD R15, R4, 0x16, RZ ;  /* 0x00000016040f7824 */ /* 0x000fc400078e02ff */
[C---:B------:R-:W-:Y:S02]  /*55f0*/  IMAD R17, R4.reuse, 0x15, RZ ;  /* 0x0000001504117824 */ /* 0x040fe400078e02ff */
[C---:B------:R-:W-:Y:S02]  /*5600*/  IMAD R19, R4.reuse, 0x14, RZ ;  /* 0x0000001404137824 */ /* 0x040fe400078e02ff */
[C---:B------:R-:W-:Y:S02]  /*5610*/  IMAD R21, R4.reuse, 0x13, RZ ;  /* 0x0000001304157824 */ /* 0x040fe400078e02ff */
[C---:B------:R-:W-:Y:S02]  /*5620*/  IMAD R22, R4.reuse, 0x12, RZ ;  /* 0x0000001204167824 */ /* 0x040fe400078e02ff */
[C---:B------:R-:W-:Y:S02]  /*5630*/  IMAD R24, R4.reuse, 0x11, RZ ;  /* 0x0000001104187824 */ /* 0x040fe400078e02ff */
[----:B------:R-:W-:-:S02]  /*5640*/  IMAD.SHL.U32 R26, R4, 0x10, RZ ;  /* 0x00000010041a7824 */ /* 0x000fc400078e00ff */
[----:B--2---:R-:W-:Y:S01]  /*5650*/  IMAD R2, R4, 0xf, RZ ;  /* 0x0000000f04027824 */ /* 0x004fe200078e02ff */
[----:B------:R-:W-:Y:S01]  /*5660*/  IADD3 R4, P4, R6, R11, RZ ;  /* 0x0000000b06047210 */ /* 0x000fe20007f9e0ff */
[----:B------:R0:W-:Y:S04]  /*5670*/  STL [R1+0xac0], R0 ;  /* 0x000ac00001007387 */ /* 0x0001e80000100800 */
[----:B------:R-:W-:Y:S04]  /*5680*/  STL [R1+0x478], R3 ;  /* 0x0004780301007387 */ /* 0x000fe80000100800 */
[----:B------:R1:W-:Y:S01]  /*5690*/  STL [R1+0xac4], R3 ;  /* 0x000ac40301007387 */ /* 0x0003e20000100800 */
[----:B0-----:R-:W-:-:S03]  /*56a0*/  SHF.R.S32.HI R0, RZ, 0x1f, R18 ;  /* 0x0000001fff007819 */ /* 0x001fc60000011412 */
[----:B------:R-:W-:Y:S04]  /*56b0*/  STL [R1+0x6a4], R14 ;  /* 0x0006a40e01007387 */ /* 0x000fe80000100800 */
[----:B------:R0:W-:Y:S01]  /*56c0*/  STL [R1+0xab0], R4 ;  /* 0x000ab00401007387 */ /* 0x0001e20000100800 */
[----:B-1----:R-:W-:-:S05]  /*56d0*/  SHF.R.S32.HI R3, RZ, 0x1f, R7 ;  /* 0x0000001fff037819 */ /* 0x002fca0000011407 */
[----:B------:R-:W-:Y:S01]  /*56e0*/  STL [R1+0x6a0], R3 ;  /* 0x0006a00301007387 */ /* 0x000fe20000100800 */
[----:B0-----:R-:W-:-:S03]  /*56f0*/  IADD3 R4, P6, R7, R11, RZ ;  /* 0x0000000b07047210 */ /* 0x001fc60007fde0ff */
[----:B------:R-:W-:Y:S04]  /*5700*/  STL [R1+0x69c], R0 ;  /* 0x00069c0001007387 */ /* 0x000fe80000100800 */
[----:B------:R0:W-:Y:S02]  /*5710*/  STL [R1+0xaa8], R4 ;  /* 0x000aa80401007387 */ /* 0x0001e40000100800 */
[----:B0-----:R-:W-:-:S05]  /*5720*/  IADD3 R4, P5, R18, R11, RZ ;  /* 0x0000000b12047210 */ /* 0x001fca0007fbe0ff */
[----:B------:R0:W-:Y:S02]  /*5730*/  STL [R1+0xaa0], R4 ;  /* 0x000aa00401007387 */ /* 0x0001e40000100800 */
[----:B0-----:R-:W-:-:S05]  /*5740*/  SHF.R.S32.HI R4, RZ, 0x1f, R11 ;  /* 0x0000001fff047819 */ /* 0x001fca000001140b */
[----:B------:R-:W-:-:S05]  /*5750*/  IMAD.X R14, R14, 0x1, R4, P4 ;  /* 0x000000010e0e7824 */ /* 0x000fca00020e0604 */
[----:B------:R0:W-:Y:S02]  /*5760*/  STL [R1+0xaac], R14 ;  /* 0x000aac0e01007387 */ /* 0x0001e40000100800 */
[----:B0-----:R-:W0:Y:S01]  /*5770*/  LDC R14, c[0x0][0x238] ;  /* 0x00008e00ff0e7b82 */ /* 0x001e220000000800 */
[----:B------:R-:W-:Y:S02]  /*5780*/  SHF.R.S32.HI R28, RZ, 0x1f, R2 ;  /* 0x0000001fff1c7819 */ /* 0x000fe40000011402 */
[----:B------:R-:W-:Y:S02]  /*5790*/  SHF.R.S32.HI R2, RZ, 0x1f, R16 ;  /* 0x0000001fff027819 */ /* 0x000fe40000011410 */
[----:B------:R-:W-:-:S03]  /*57a0*/  IADD3 R16, P4, R16, R11, RZ ;  /* 0x0000000b10107210 */ /* 0x000fc60007f9e0ff */
[----:B------:R-:W-:Y:S04]  /*57b0*/  STL [R1+0x698], R2 ;  /* 0x0006980201007387 */ /* 0x000fe80000100800 */
[----:B------:R-:W2:Y:S04]  /*57c0*/  LDL R11, [R1+0x634] ;  /* 0x00063400010b7983 */ /* 0x000ea80000100800 */
[----:B------:R1:W-:Y:S01]  /*57d0*/  STL [R1+0xa98], R16 ;  /* 0x000a981001007387 */ /* 0x0003e20000100800 */
[----:B0-----:R-:W-:Y:S02]  /*57e0*/  IMAD R14, R14, 0x1e, RZ ;  /* 0x0000001e0e0e7824 */ /* 0x001fe400078e02ff */
[----:B-1----:R-:W-:-:S03]  /*57f0*/  IMAD.X R16, R3, 0x1, R4, P6 ;  /* 0x0000000103107824 */ /* 0x002fc600030e0604 */
[----:B------:R-:W-:Y:S02]  /*5800*/  IADD3 R6, P6, R6, R14, RZ ;  /* 0x0000000e06067210 */ /* 0x000fe40007fde0ff */
[----:B------:R0:W-:Y:S04]  /*5810*/  STL [R1+0xaa4], R16 ;  /* 0x000aa41001007387 */ /* 0x0001e80000100800 */
[----:B------:R1:W-:Y:S01]  /*5820*/  STL [R1+0xa90], R6 ;  /* 0x000a900601007387 */ /* 0x0003e20000100800 */
[----:B0-----:R-:W0:Y:S01]  /*5830*/  LDC R16, c[0x0][0x238] ;  /* 0x00008e00ff107b82 */ /* 0x001e220000000800 */
[----:B-1----:R-:W-:-:S05]  /*5840*/  IMAD.X R6, R0, 0x1, R4, P5 ;  /* 0x0000000100067824 */ /* 0x002fca00028e0604 */
[----:B------:R1:W-:Y:S02]  /*5850*/  STL [R1+0xa9c], R6 ;  /* 0x000a9c0601007387 */ /* 0x0003e40000100800 */
[----:B-1----:R-:W-:-:S05]  /*5860*/  IADD3 R6, P5, R7, R14, RZ ;  /* 0x0000000e07067210 */ /* 0x002fca0007fbe0ff */
[----:B------:R1:W-:Y:S02]  /*5870*/  STL [R1+0xa88], R6 ;  /* 0x000a880601007387 */ /* 0x0003e40000100800 */
[----:B-1----:R-:W-:Y:S02]  /*5880*/  IMAD.X R6, R4, 0x1, R2, P4 ;  /* 0x0000000104067824 */ /* 0x002fe400020e0602 */
[----:B------:R-:W3:Y:S04]  /*5890*/  LDL R4, [R1+0x6a4] ;  /* 0x0006a40001047983 */ /* 0x000ee80000100800 */
[----:B------:R1:W-:Y:S02]  /*58a0*/  STL [R1+0xa94], R6 ;  /* 0x000a940601007387 */ /* 0x0003e40000100800 */
[----:B-1----:R-:W-:-:S05]  /*58b0*/  IADD3 R6, P4, R18, R14, RZ ;  /* 0x0000000e12067210 */ /* 0x002fca0007f9e0ff */
[----:B------:R3:W-:Y:S02]  /*58c0*/  STL [R1+0xa80], R6 ;  /* 0x000a800601007387 */ /* 0x0007e40000100800 */
[----:B---3--:R-:W-:-:S05]  /*58d0*/  IMAD.X R6, R4, 0x1, R5, P6 ;  /* 0x0000000104067824 */ /* 0x008fca00030e0605 */
[----:B------:R2:W-:Y:S02]  /*58e0*/  STL [R1+0xa8c], R6 ;  /* 0x000a8c0601007387 */ /* 0x0005e40000100800 */
[----:B--2---:R-:W-:Y:S02]  /*58f0*/  IADD3 R6, P6, R11, R14, RZ ;  /* 0x0000000e0b067210 */ /* 0x004fe40007fde0ff */
[----:B------:R-:W2:Y:S01]  /*5900*/  LDL R14, [R1+0x640] ;  /* 0x00064000010e7983 */ /* 0x000ea20000100800 */
[----:B0-----:R-:W-:-:S03]  /*5910*/  IMAD R16, R16, 0x1d, RZ ;  /* 0x0000001d10107824 */ /* 0x001fc600078e02ff */
[----:B------:R0:W-:Y:S02]  /*5920*/  STL [R1+0xa78], R6 ;  /* 0x000a780601007387 */ /* 0x0001e40000100800 */
[----:B0-----:R-:W-:-:S05]  /*5930*/  IMAD.X R6, R3, 0x1, R5, P5 ;  /* 0x0000000103067824 */ /* 0x001fca00028e0605 */
[----:B------:R2:W-:Y:S02]  /*5940*/  STL [R1+0xa84], R6 ;  /* 0x000a840601007387 */ /* 0x0005e40000100800 */
[----:B--2---:R-:W-:-:S05]  /*5950*/  IADD3 R6, P5, R14, R16, RZ ;  /* 0x000000100e067210 */ /* 0x004fca0007fbe0ff */
[----:B------:R0:W-:Y:S02]  /*5960*/  STL [R1+0xa70], R6 ;  /* 0x000a700601007387 */ /* 0x0001e40000100800 */
[--C-:B0-----:R-:W-:Y:S02]  /*5970*/  IMAD.X R6, R0, 0x1, R5.reuse, P4 ;  /* 0x0000000100067824 */ /* 0x101fe400020e0605 */
[----:B------:R-:W-:-:S03]  /*5980*/  IMAD.X R5, R2, 0x1, R5, P6 ;  /* 0x0000000102057824 */ /* 0x000fc600030e0605 */
[----:B------:R0:W-:Y:S02]  /*5990*/  STL [R1+0xa7c], R6 ;  /* 0x000a7c0601007387 */ /* 0x0001e40000100800 */
[----:B0-----:R-:W-:-:S05]  /*59a0*/  IADD3 R6, P4, R7, R16, RZ ;  /* 0x0000001007067210 */ /* 0x001fca0007f9e0ff */
[----:B------:R0:W-:Y:S04]  /*59b0*/  STL [R1+0xa68], R6 ;  /* 0x000a680601007387 */ /* 0x0001e80000100800 */
[----:B------:R1:W-:Y:S01]  /*59c0*/  STL [R1+0xa74], R5 ;  /* 0x000a740501007387 */ /* 0x0003e20000100800 */
[----:B0-----:R-:W-:Y:S02]  /*59d0*/  SHF.R.S32.HI R6, RZ, 0x1f, R16 ;  /* 0x0000001fff067819 */ /* 0x001fe40000011410 */
[----:B-1----:R-:W-:Y:S02]  /*59e0*/  IADD3 R5, P6, R18, R16, RZ ;  /* 0x0000001012057210 */ /* 0x002fe40007fde0ff */
[----:B------:R-:W0:Y:S03]  /*59f0*/  LDC R18, c[0x0][0x238] ;  /* 0x00008e00ff127b82 */ /* 0x000e260000000800 */
[----:B------:R1:W-:Y:S02]  /*5a00*/  STL [R1+0xa60], R5 ;  /* 0x000a600501007387 */ /* 0x0003e40000100800 */
[----:B-1----:R-:W-:-:S05]  /*5a10*/  IMAD.X R5, R4, 0x1, R6, P5 ;  /* 0x0000000104057824 */ /* 0x002fca00028e0606 */
[----:B------:R1:W-:Y:S02]  /*5a20*/  STL [R1+0xa6c], R5 ;  /* 0x000a6c0501007387 */ /* 0x0003e40000100800 */
[----:B-1----:R-:W-:Y:S02]  /*5a30*/  IADD3 R5, P5, R11, R16, RZ ;  /* 0x000000100b057210 */ /* 0x002fe40007fbe0ff */
[----:B------:R-:W2:Y:S01]  /*5a40*/  LDL R16, [R1+0x638] ;  /* 0x0006380001107983 */ /* 0x000ea20000100800 */
[----:B0-----:R-:W-:-:S03]  /*5a50*/  IMAD R18, R18, 0x1c, RZ ;  /* 0x0000001c12127824 */ /* 0x001fc600078e02ff */
[----:B------:R0:W-:Y:S02]  /*5a60*/  STL [R1+0xa58], R5 ;  /* 0x000a580501007387 */ /* 0x0001e40000100800 */
[----:B0-----:R-:W-:-:S05]  /*5a70*/  IMAD.X R5, R3, 0x1, R6, P4 ;  /* 0x0000000103057824 */ /* 0x001fca00020e0606 */
[----:B------:R0:W-:Y:S02]  /*5a80*/  STL [R1+0xa64], R5 ;  /* 0x000a640501007387 */ /* 0x0001e40000100800 */
[----:B0-----:R-:W-:-:S05]  /*5a90*/  IADD3 R5, P4, R14, R18, RZ ;  /* 0x000000120e057210 */ /* 0x001fca0007f9e0ff */
[----:B------:R0:W-:Y:S02]  /*5aa0*/  STL [R1+0xa50], R5 ;  /* 0x000a500501007387 */ /* 0x0001e40000100800 */
[----:B0-----:R-:W-:-:S05]  /*5ab0*/  IMAD.X R5, R0, 0x1, R6, P6 ;  /* 0x0000000100057824 */ /* 0x001fca00030e0606 */
[----:B------:R0:W-:Y:S02]  /*5ac0*/  STL [R1+0xa5c], R5 ;  /* 0x000a5c0501007387 */ /* 0x0001e40000100800 */
[----:B0-----:R-:W-:Y:S02]  /*5ad0*/  IADD3 R5, P6, R7, R18, RZ ;  /* 0x0000001207057210 */ /* 0x001fe40007fde0ff */
[----:B------:R-:W-:-:S03]  /*5ae0*/  SHF.R.S32.HI R7, RZ, 0x1f, R18 ;  /* 0x0000001fff077819 */ /* 0x000fc60000011412 */
[----:B------:R0:W-:Y:S02]  /*5af0*/  STL [R1+0xa48], R5 ;  /* 0x000a480501007387 */ /* 0x0001e40000100800 */
[----:B0-----:R-:W-:-:S05]  /*5b00*/  IMAD.X R5, R2, 0x1, R6, P5 ;  /* 0x0000000102057824 */ /* 0x001fca00028e0606 */
[----:B------:R0:W-:Y:S02]  /*5b10*/  STL [R1+0xa54], R5 ;  /* 0x000a540501007387 */ /* 0x0001e40000100800 */
[----:B0-----:R-:W-:Y:S01]  /*5b20*/  IMAD.X R5, R4, 0x1, R7, P4 ;  /* 0x0000000104057824 */ /* 0x001fe200020e0607 */
[----:B--2---:R-:W-:-:S05]  /*5b30*/  IADD3 R6, P5, R16, R18, RZ ;  /* 0x0000001210067210 */ /* 0x004fca0007fbe0ff */
[----:B------:R0:W-:Y:S02]  /*5b40*/  STL [R1+0xa40], R6 ;  /* 0x000a400601007387 */ /* 0x0001e40000100800 */
[----:B0-----:R-:W-:Y:S02]  /*5b50*/  IADD3 R6, P4, R11, R18, RZ ;  /* 0x000000120b067210 */ /* 0x001fe40007f9e0ff */
[----:B------:R-:W2:Y:S04]  /*5b60*/  LDL R18, [R1+0x63c] ;  /* 0x00063c0001127983 */ /* 0x000ea80000100800 */
[----:B------:R0:W-:Y:S04]  /*5b70*/  STL [R1+0xa4c], R5 ;  /* 0x000a4c0501007387 */ /* 0x0001e80000100800 */
[----:B------:R1:W-:Y:S01]  /*5b80*/  STL [R1+0xa38], R6 ;  /* 0x000a380601007387 */ /* 0x0003e20000100800 */
[----:B0-----:R-:W-:Y:S01]  /*5b90*/  IMAD.X R5, R3, 0x1, R7, P6 ;  /* 0x0000000103057824 */ /* 0x001fe200030e0607 */
[----:B-1----:R-:W-:-:S04]  /*5ba0*/  IADD3 R6, P6, R14, R20, RZ ;  /* 0x000000140e067210 */ /* 0x002fc80007fde0ff */
[----:B------:R0:W-:Y:S04]  /*5bb0*/  STL [R1+0xa44], R5 ;  /* 0x000a440501007387 */ /* 0x0001e80000100800 */
[----:B------:R-:W-:Y:S01]  /*5bc0*/  STL [R1+0xa30], R6 ;  /* 0x000a300601007387 */ /* 0x000fe20000100800 */
[----:B0-----:R-:W-:Y:S01]  /*5bd0*/  IMAD.X R5, R0, 0x1, R7, P5 ;  /* 0x0000000100057824 */ /* 0x001fe200028e0607 */
[----:B------:R-:W-:-:S04]  /*5be0*/  SHF.R.S32.HI R8, RZ, 0x1f, R20 ;  /* 0x0000001fff087819 */ /* 0x000fc80000011414 */
[----:B------:R0:W-:Y:S02]  /*5bf0*/  STL [R1+0xa3c], R5 ;  /* 0x000a3c0501007387 */ /* 0x0001e40000100800 */
[----:B0-----:R-:W-:Y:S02]  /*5c00*/  IMAD.X R5, R2, 0x1, R7, P4 ;  /* 0x0000000102057824 */ /* 0x001fe400020e0607 */
[----:B------:R-:W-:Y:S01]  /*5c10*/  IMAD.X R7, R4, 0x1, R8, P6 ;  /* 0x0000000104077824 */ /* 0x000fe200030e0608 */
[----:B------:R-:W-:Y:S02]  /*5c20*/  SHF.R.S32.HI R9, RZ, 0x1f, R23 ;  /* 0x0000001fff097819 */ /* 0x000fe40000011417 */
[----:B------:R-:W-:Y:S02]  /*5c30*/  SHF.R.S32.HI R10, RZ, 0x1f, R25 ;  /* 0x0000001fff0a7819 */ /* 0x000fe40000011419 */
[----:B------:R-:W-:Y:S02]  /*5c40*/  R2UR UR48, R12 ;  /* 0x000000000c3072ca */ /* 0x000fe400000e0000 */
[----:B------:R-:W-:-:S02]  /*5c50*/  SHF.R.S32.HI R12, RZ, 0x1f, R27 ;  /* 0x0000001fff0c7819 */ /* 0x000fc4000001141b */
[----:B------:R-:W-:Y:S02]  /*5c60*/  R2UR UR49, R13 ;  /* 0x000000000d3172ca */ /* 0x000fe400000e0000 */
[----:B------:R-:W-:Y:S02]  /*5c70*/  SHF.R.S32.HI R13, RZ, 0x1f, R29 ;  /* 0x0000001fff0d7819 */ /* 0x000fe4000001141d */
[----:B------:R-:W-:Y:S02]  /*5c80*/  SHF.R.S32.HI R15, RZ, 0x1f, R15 ;  /* 0x0000001fff0f7819 */ /* 0x000fe4000001140f */
[----:B------:R-:W-:Y:S02]  /*5c90*/  SHF.R.S32.HI R17, RZ, 0x1f, R17 ;  /* 0x0000001fff117819 */ /* 0x000fe40000011411 */
[----:B------:R-:W-:Y:S02]  /*5ca0*/  SHF.R.S32.HI R19, RZ, 0x1f, R19 ;  /* 0x0000001fff137819 */ /* 0x000fe40000011413 */
[----:B--2---:R-:W-:-:S05]  /*5cb0*/  IADD3 R6, P5, R18, R20, RZ ;  /* 0x0000001412067210 */ /* 0x004fca0007fbe0ff */
[----:B------:R0:W-:Y:S04]  /*5cc0*/  STL [R1+0xa28], R6 ;  /* 0x000a280601007387 */ /* 0x0001e80000100800 */
[----:B------:R1:W-:Y:S01]  /*5cd0*/  STL [R1+0xa34], R5 ;  /* 0x000a340501007387 */ /* 0x0003e20000100800 */
[-C--:B0-----:R-:W-:Y:S02]  /*5ce0*/  IADD3 R6, P4, R16, R20.reuse, RZ ;  /* 0x0000001410067210 */ /* 0x081fe40007f9e0ff */
[----:B-1----:R-:W-:-:S03]  /*5cf0*/  IADD3 R5, P6, R11, R20, RZ ;  /* 0x000000140b057210 */ /* 0x002fc60007fde0ff */
[----:B------:R0:W-:Y:S04]  /*5d00*/  STL [R1+0xa20], R6 ;  /* 0x000a200601007387 */ /* 0x0001e80000100800 */
[----:B------:R1:W-:Y:S01]  /*5d10*/  STL [R1+0xa2c], R7 ;  /* 0x000a2c0701007387 */ /* 0x0003e20000100800 */
[----:B0-----:R-:W-:-:S03]  /*5d20*/  IMAD.X R6, R3, 0x1, R8, P5 ;  /* 0x0000000103067824 */ /* 0x001fc600028e0608 */
[----:B------:R0:W-:Y:S01]  /*5d30*/  STL [R1+0xa18], R5 ;  /* 0x000a180501007387 */ /* 0x0001e20000100800 */
[----:B-1----:R-:W-:-:S03]  /*5d40*/  IADD3 R7, P5, R14, R23, RZ ;  /* 0x000000170e077210 */ /* 0x002fc60007fbe0ff */
[----:B------:R1:W-:Y:S01]  /*5d50*/  STL [R1+0xa24], R6 ;  /* 0x000a240601007387 */ /* 0x0003e20000100800 */
[----:B0-----:R-:W-:-:S03]  /*5d60*/  IMAD.X R5, R0, 0x1, R8, P4 ;  /* 0x0000000100057824 */ /* 0x001fc600020e0608 */
[----:B------:R0:W-:Y:S01]  /*5d70*/  STL [R1+0xa10], R7 ;  /* 0x000a100701007387 */ /* 0x0001e20000100800 */
[----:B-1----:R-:W-:-:S03]  /*5d80*/  IADD3 R6, P4, R18, R23, RZ ;  /* 0x0000001712067210 */ /* 0x002fc60007f9e0ff */
[----:B------:R1:W-:Y:S04]  /*5d90*/  STL [R1+0xa1c], R5 ;  /* 0x000a1c0501007387 */ /* 0x0003e80000100800 */
[----:B------:R2:W-:Y:S01]  /*5da0*/  STL [R1+0xa08], R6 ;  /* 0x000a080601007387 */ /* 0x0005e20000100800 */
[----:B0-----:R-:W-:Y:S01]  /*5db0*/  IMAD.X R7, R2, 0x1, R8, P6 ;  /* 0x0000000102077824 */ /* 0x001fe200030e0608 */
[----:B-1----:R-:W-:-:S04]  /*5dc0*/  IADD3 R5, P6, R16, R23, RZ ;  /* 0x0000001710057210 */ /* 0x002fc80007fde0ff */
[----:B------:R0:W-:Y:S01]  /*5dd0*/  STL [R1+0xa14], R7 ;  /* 0x000a140701007387 */ /* 0x0001e20000100800 */
[----:B--2---:R-:W-:-:S03]  /*5de0*/  IMAD.X R6, R4, 0x1, R9, P5 ;  /* 0x0000000104067824 */ /* 0x004fc600028e0609 */
[----:B------:R1:W-:Y:S04]  /*5df0*/  STL [R1+0xa00], R5 ;  /* 0x000a000501007387 */ /* 0x0003e80000100800 */
[----:B------:R2:W-:Y:S01]  /*5e00*/  STL [R1+0xa0c], R6 ;  /* 0x000a0c0601007387 */ /* 0x0005e20000100800 */
[----:B0-----:R-:W-:Y:S01]  /*5e10*/  IADD3 R7, P5, R11, R23, RZ ;  /* 0x000000170b077210 */ /* 0x001fe20007fbe0ff */
[----:B-1----:R-:W-:-:S04]  /*5e20*/  IMAD.X R5, R3, 0x1, R9, P4 ;  /* 0x0000000103057824 */ /* 0x002fc800020e0609 */
[----:B------:R0:W-:Y:S01]  /*5e30*/  STL [R1+0x9f8], R7 ;  /* 0x0009f80701007387 */ /* 0x0001e20000100800 */
[----:B--2---:R-:W-:-:S03]  /*5e40*/  IADD3 R6, P4, R14, R25, RZ ;  /* 0x000000190e067210 */ /* 0x004fc60007f9e0ff */
        /* <DEDUP_REMOVED lines=34> */
[----:B------:R-:W-:Y:S01]  /*6070*/  STL [R1+0x9b0], R7 ;  /* 0x0009b00701007387 */ /* 0x000fe20000100800 */
[----:B--2---:R-:W-:-:S03]  /*6080*/  IADD3 R6, P4, R18, R29, RZ ;  /* 0x0000001d12067210 */ /* 0x004fc60007f9e0ff */
[----:B------:R-:W-:Y:S04]  /*6090*/  STL [R1+0x9bc], R5 ;  /* 0x0009bc0501007387 */ /* 0x000fe80000100800 */
[----:B------:R0:W-:Y:S02]  /*60a0*/  STL [R1+0x9a8], R6 ;  /* 0x0009a80601007387 */ /* 0x0001e40000100800 */
[----:B0-----:R-:W0:Y:S01]  /*60b0*/  LDC R6, c[0x0][0x238] ;  /* 0x00008e00ff067b82 */ /* 0x001e220000000800 */
[----:B------:R-:W-:Y:S01]  /*60c0*/  IMAD.X R7, R2, 0x1, R12, P6 ;  /* 0x0000000102077824 */ /* 0x000fe200030e060c */
[----:B------:R-:W-:Y:S01]  /*60d0*/  IADD3 R5, P6, R16, R29, RZ ;  /* 0x0000001d10057210 */ /* 0x000fe20007fde0ff */
[----:B------:R-:W-:-:S03]  /*60e0*/  IMAD.X R8, R4, 0x1, R13, P5 ;  /* 0x0000000104087824 */ /* 0x000fc600028e060d */
[----:B------:R1:W-:Y:S04]  /*60f0*/  STL [R1+0x9b4], R7 ;  /* 0x0009b40701007387 */ /* 0x0003e80000100800 */
[----:B------:R2:W-:Y:S01]  /*6100*/  STL [R1+0x9a0], R5 ;  /* 0x0009a00501007387 */ /* 0x0005e20000100800 */
[----:B-1----:R-:W-:-:S03]  /*6110*/  IADD3 R7, P5, R11, R29, RZ ;  /* 0x0000001d0b077210 */ /* 0x002fc60007fbe0ff */
[----:B------:R1:W-:Y:S01]  /*6120*/  STL [R1+0x9ac], R8 ;  /* 0x0009ac0801007387 */ /* 0x0003e20000100800 */
[--C-:B--2---:R-:W-:Y:S02]  /*6130*/  IMAD.X R5, R3, 0x1, R13.reuse, P4 ;  /* 0x0000000103057824 */ /* 0x104fe400020e060d */
[----:B0-----:R-:W-:Y:S01]  /*6140*/  IMAD R6, R6, 0x16, RZ ;  /* 0x0000001606067824 */ /* 0x001fe200078e02ff */
[----:B------:R0:W-:Y:S04]  /*6150*/  STL [R1+0x998], R7 ;  /* 0x0009980701007387 */ /* 0x0001e80000100800 */
[----:B-1----:R-:W-:Y:S01]  /*6160*/  IADD3 R8, P4, R14, R6, RZ ;  /* 0x000000060e087210 */ /* 0x002fe20007f9e0ff */
[----:B------:R1:W-:Y:S01]  /*6170*/  STL [R1+0x9a4], R5 ;  /* 0x0009a40501007387 */ /* 0x0003e20000100800 */
[----:B0-----:R-:W-:-:S03]  /*6180*/  IMAD.X R7, R0, 0x1, R13, P6 ;  /* 0x0000000100077824 */ /* 0x001fc600030e060d */
[----:B------:R-:W-:Y:S01]  /*6190*/  STL [R1+0x990], R8 ;  /* 0x0009900801007387 */ /* 0x000fe20000100800 */
[----:B-1----:R-:W-:-:S03]  /*61a0*/  IADD3 R5, P6, R18, R6, RZ ;  /* 0x0000000612057210 */ /* 0x002fc60007fde0ff */
[----:B------:R-:W-:Y:S04]  /*61b0*/  STL [R1+0x99c], R7 ;  /* 0x00099c0701007387 */ /* 0x000fe80000100800 */
[----:B------:R0:W-:Y:S02]  /*61c0*/  STL [R1+0x988], R5 ;  /* 0x0009880501007387 */ /* 0x0001e40000100800 */
[----:B0-----:R-:W0:Y:S01]  /*61d0*/  LDC R5, c[0x0][0x238] ;  /* 0x00008e00ff057b82 */ /* 0x001e220000000800 */
[----:B------:R-:W-:Y:S01]  /*61e0*/  IMAD.X R8, R2, 0x1, R13, P5 ;  /* 0x0000000102087824 */ /* 0x000fe200028e060d */
[----:B------:R-:W-:-:S04]  /*61f0*/  IADD3 R7, P5, R16, R6, RZ ;  /* 0x0000000610077210 */ /* 0x000fc80007fbe0ff */
[----:B------:R1:W-:Y:S04]  /*6200*/  STL [R1+0x994], R8 ;  /* 0x0009940801007387 */ /* 0x0003e80000100800 */
[----:B------:R2:W-:Y:S01]  /*6210*/  STL [R1+0x980], R7 ;  /* 0x0009800701007387 */ /* 0x0005e20000100800 */
[--C-:B-1----:R-:W-:Y:S01]  /*6220*/  IMAD.X R8, R4, 0x1, R15.reuse, P4 ;  /* 0x0000000104087824 */ /* 0x102fe200020e060f */
[----:B--2---:R-:W-:Y:S01]  /*6230*/  IADD3 R7, P4, R11, R6, RZ ;  /* 0x000000060b077210 */ /* 0x004fe20007f9e0ff */
[--C-:B------:R-:W-:Y:S02]  /*6240*/  IMAD.X R6, R3, 0x1, R15.reuse, P6 ;  /* 0x0000000103067824 */ /* 0x100fe400030e060f */
[----:B0-----:R-:W-:Y:S01]  /*6250*/  IMAD R5, R5, 0x15, RZ ;  /* 0x0000001505057824 */ /* 0x001fe200078e02ff */
[----:B------:R0:W-:Y:S04]  /*6260*/  STL [R1+0x98c], R8 ;  /* 0x00098c0801007387 */ /* 0x0001e80000100800 */
        /* <DEDUP_REMOVED lines=46> */
[----:B------:R-:W-:Y:S02]  /*6550*/  SHF.R.S32.HI R21, RZ, 0x1f, R21 ;  /* 0x0000001fff157819 */ /* 0x000fe40000011415 */
[----:B------:R-:W-:-:S02]  /*6560*/  IADD3 R7, P5, R16, R5, RZ ;  /* 0x0000000510077210 */ /* 0x000fc40007fbe0ff */
        /* <DEDUP_REMOVED lines=43> */
[----:B0-----:R-:W-:Y:S01]  /*6820*/  IMAD.SHL.U32 R6, R6, 0x10, RZ ;  /* 0x0000001006067824 */ /* 0x001fe200078e00ff */
        /* <DEDUP_REMOVED lines=31> */
[----:B------:R-:W-:Y:S04]  /*6a20*/  STL [R1+0x8b4], R8 ;  /* 0x0008b40801007387 */ /* 0x000fe80000100800 */
[----:B------:R1:W-:Y:S02]  /*6a30*/  STL [R1+0x8a0], R7 ;  /* 0x0008a00701007387 */ /* 0x0003e40000100800 */
[----:B-1----:R-:W-:Y:S01]  /*6a40*/  IMAD.X R7, R4, 0x1, R28, P6 ;  /* 0x0000000104077824 */ /* 0x002fe200030e061c */
[----:B------:R-:W-:Y:S01]  /*6a50*/  IADD3 R5, P6, R11, R5, RZ ;  /* 0x000000050b057210 */ /* 0x000fe20007fde0ff */
[----:B0-----:R-:W-:-:S03]  /*6a60*/  IMAD R6, R6, 0xe, RZ ;  /* 0x0000000e06067824 */ /* 0x001fc600078e02ff */
[----:B------:R0:W-:Y:S01]  /*6a70*/  STL [R1+0x8ac], R7 ;  /* 0x0008ac0701007387 */ /* 0x0001e20000100800 */
[----:B------:R-:W-:-:S03]  /*6a80*/  IMAD.X R8, R3, 0x1, R28, P5 ;  /* 0x0000000103087824 */ /* 0x000fc600028e061c */
[----:B------:R1:W-:Y:S01]  /*6a90*/  STL [R1+0x898], R5 ;  /* 0x0008980501007387 */ /* 0x0003e20000100800 */
[----:B0-----:R-:W-:-:S03]  /*6aa0*/  IADD3 R7, P5, R14, R6, RZ ;  /* 0x000000060e077210 */ /* 0x001fc60007fbe0ff */
[----:B------:R0:W-:Y:S01]  /*6ab0*/  STL [R1+0x8a4], R8 ;  /* 0x0008a40801007387 */ /* 0x0001e20000100800 */
[----:B-1----:R-:W-:-:S03]  /*6ac0*/  IMAD.X R5, R0, 0x1, R28, P4 ;  /* 0x0000000100057824 */ /* 0x002fc600020e061c */
[----:B------:R1:W-:Y:S01]  /*6ad0*/  STL [R1+0x890], R7 ;  /* 0x0008900701007387 */ /* 0x0003e20000100800 */
[----:B0-----:R-:W-:-:S03]  /*6ae0*/  IADD3 R8, P4, R18, R6, RZ ;  /* 0x0000000612087210 */ /* 0x001fc60007f9e0ff */
[----:B------:R-:W-:Y:S01]  /*6af0*/  STL [R1+0x89c], R5 ;  /* 0x00089c0501007387 */ /* 0x000fe20000100800 */
[----:B-1----:R-:W-:-:S03]  /*6b00*/  IMAD.X R7, R2, 0x1, R28, P6 ;  /* 0x0000000102077824 */ /* 0x002fc600030e061c */
[----:B------:R-:W-:Y:S04]  /*6b10*/  STL [R1+0x888], R8 ;  /* 0x0008880801007387 */ /* 0x000fe80000100800 */
[----:B------:R0:W-:Y:S02]  /*6b20*/  STL [R1+0x894], R7 ;  /* 0x0008940701007387 */ /* 0x0001e40000100800 */
[----:B0-----:R-:W0:Y:S01]  /*6b30*/  LDC R7, c[0x0][0x238] ;  /* 0x00008e00ff077b82 */ /* 0x001e220000000800 */
[----:B------:R-:W-:Y:S02]  /*6b40*/  SHF.R.S32.HI R5, RZ, 0x1f, R6 ;  /* 0x0000001fff057819 */ /* 0x000fe40000011406 */
[----:B------:R-:W-:-:S03]  /*6b50*/  IADD3 R8, P6, R16, R6, RZ ;  /* 0x0000000610087210 */ /* 0x000fc60007fde0ff */
[--C-:B------:R-:W-:Y:S01]  /*6b60*/  IMAD.X R10, R4, 0x1, R5.reuse, P5 ;  /* 0x00000001040a7824 */ /* 0x100fe200028e0605 */
[----:B------:R-:W-:Y:S01]  /*6b70*/  IADD3 R9, P5, R11, R6, RZ ;  /* 0x000000060b097210 */ /* 0x000fe20007fbe0ff */
[----:B------:R1:W-:Y:S04]  /*6b80*/  STL [R1+0x880], R8 ;  /* 0x0008800801007387 */ /* 0x0003e80000100800 */
[----:B------:R-:W-:Y:S01]  /*6b90*/  STL [R1+0x88c], R10 ;  /* 0x00088c0a01007387 */ /* 0x000fe20000100800 */
[--C-:B-1----:R-:W-:Y:S02]  /*6ba0*/  IMAD.X R8, R3, 0x1, R5.reuse, P4 ;  /* 0x0000000103087824 */ /* 0x102fe400020e0605 */
[----:B0-----:R-:W-:Y:S01]  /*6bb0*/  IMAD R7, R7, 0xd, RZ ;  /* 0x0000000d07077824 */ /* 0x001fe200078e02ff */
[----:B------:R0:W-:Y:S04]  /*6bc0*/  STL [R1+0x878], R9 ;  /* 0x0008780901007387 */ /* 0x0001e80000100800 */
[-C--:B------:R-:W-:Y:S01]  /*6bd0*/  IADD3 R6, P4, R14, R7.reuse, RZ ;  /* 0x000000070e067210 */ /* 0x080fe20007f9e0ff */
[----:B------:R1:W-:Y:S04]  /*6be0*/  STL [R1+0x884], R8 ;  /* 0x0008840801007387 */ /* 0x0003e80000100800 */
[----:B------:R2:W-:Y:S01]  /*6bf0*/  STL [R1+0x870], R6 ;  /* 0x0008700601007387 */ /* 0x0005e20000100800 */
[----:B0-----:R-:W-:Y:S01]  /*6c00*/  IMAD.X R9, R0, 0x1, R5, P6 ;  /* 0x0000000100097824 */ /* 0x001fe200030e0605 */
[----:B-1----:R-:W-:-:S04]  /*6c10*/  IADD3 R8, P6, R18, R7, RZ ;  /* 0x0000000712087210 */ /* 0x002fc80007fde0ff */
[----:B------:R-:W-:Y:S01]  /*6c20*/  STL [R1+0x87c], R9 ;  /* 0x00087c0901007387 */ /* 0x000fe20000100800 */
[----:B--2---:R-:W-:-:S03]  /*6c30*/  IMAD.X R6, R2, 0x1, R5, P5 ;  /* 0x0000000102067824 */ /* 0x004fc600028e0605 */
        /* <DEDUP_REMOVED lines=86> */
[----:B0-----:R-:W-:Y:S01]  /*71a0*/  IMAD.SHL.U32 R6, R6, 0x8, RZ ;  /* 0x0000000806067824 */ /* 0x001fe200078e00ff */
        /* <DEDUP_REMOVED lines=92> */
[----:B------:R2:W-:Y:S01]  /*7770*/  STL [R1+0x74c], R9 ;  /* 0x00074c0901007387 */ /* 0x0005e20000100800 */
[----:B-1----:R-:W-:-:S03]  /*7780*/  IMAD.X R8, R3, 0x1, R5, P6 ;  /* 0x0000000103087824 */ /* 0x002fc600030e0605 */
[----:B------:R1:W-:Y:S01]  /*7790*/  STL [R1+0x738], R6 ;  /* 0x0007380601007387 */ /* 0x0003e20000100800 */
[----:B0-----:R-:W-:-:S03]  /*77a0*/  IMAD R7, R7, 0x3, RZ ;  /* 0x0000000307077824 */ /* 0x001fc600078e02ff */
[----:B------:R0:W-:Y:S02]  /*77b0*/  STL [R1+0x744], R8 ;  /* 0x0007440801007387 */ /* 0x0001e40000100800 */
[-C--:B--2---:R-:W-:Y:S01]  /*77c0*/  IADD3 R9, P6, R14, R7.reuse, RZ ;  /* 0x000000070e097210 */ /* 0x084fe20007fde0ff */
[--C-:B-1----:R-:W-:Y:S02]  /*77d0*/  IMAD.X R6, R0, 0x1, R5.reuse, P5 ;  /* 0x0000000100067824 */ /* 0x102fe400028e0605 */
[----:B------:R-:W-:Y:S01]  /*77e0*/  IMAD.X R5, R2, 0x1, R5, P4 ;  /* 0x0000000102057824 */ /* 0x000fe200020e0605 */
[-C--:B0-----:R-:W-:Y:S01]  /*77f0*/  IADD3 R8, P5, R18, R7.reuse, RZ ;  /* 0x0000000712087210 */ /* 0x081fe20007fbe0ff */
[----:B------:R-:W-:Y:S04]  /*7800*/  STL [R1+0x730], R9 ;  /* 0x0007300901007387 */ /* 0x000fe80000100800 */
[----:B------:R-:W-:Y:S04]  /*7810*/  STL [R1+0x73c], R6 ;  /* 0x00073c0601007387 */ /* 0x000fe80000100800 */
[----:B------:R-:W-:Y:S04]  /*7820*/  STL [R1+0x728], R8 ;  /* 0x0007280801007387 */ /* 0x000fe80000100800 */
[----:B------:R0:W-:Y:S02]  /*7830*/  STL [R1+0x734], R5 ;  /* 0x0007340501007387 */ /* 0x0001e40000100800 */
[----:B0-----:R-:W0:Y:S01]  /*7840*/  LDC R5, c[0x0][0x238] ;  /* 0x00008e00ff057b82 */ /* 0x001e220000000800 */
[----:B------:R-:W-:-:S02]  /*7850*/  IADD3 R8, P4, R16, R7, RZ ;  /* 0x0000000710087210 */ /* 0x000fc40007f9e0ff */
[----:B------:R-:W-:-:S03]  /*7860*/  SHF.R.S32.HI R6, RZ, 0x1f, R7 ;  /* 0x0000001fff067819 */ /* 0x000fc60000011407 */
[----:B------:R1:W-:Y:S02]  /*7870*/  STL [R1+0x720], R8 ;  /* 0x0007200801007387 */ /* 0x0003e40000100800 */
[--C-:B------:R-:W-:Y:S02]  /*7880*/  IMAD.X R9, R3, 0x1, R6.reuse, P5 ;  /* 0x0000000103097824 */ /* 0x100fe400028e0606 */
[----:B-1----:R-:W-:Y:S01]  /*7890*/  IMAD.X R8, R4, 0x1, R6, P6 ;  /* 0x0000000104087824 */ /* 0x002fe200030e0606 */
[----:B------:R-:W-:Y:S01]  /*78a0*/  IADD3 R7, P6, R11, R7, RZ ;  /* 0x000000070b077210 */ /* 0x000fe20007fde0ff */
[----:B0-----:R-:W-:-:S03]  /*78b0*/  IMAD.SHL.U32 R5, R5, 0x2, RZ ;  /* 0x0000000205057824 */ /* 0x001fc600078e00ff */
[----:B------:R0:W-:Y:S04]  /*78c0*/  STL [R1+0x72c], R8 ;  /* 0x00072c0801007387 */ /* 0x0001e80000100800 */
[----:B------:R1:W-:Y:S01]  /*78d0*/  STL [R1+0x718], R7 ;  /* 0x0007180701007387 */ /* 0x0003e20000100800 */
[-C--:B0-----:R-:W-:Y:S02]  /*78e0*/  IADD3 R8, P5, R14, R5.reuse, RZ ;  /* 0x000000050e087210 */ /* 0x081fe40007fbe0ff */
[----:B------:R-:W-:Y:S01]  /*78f0*/  SHF.R.S32.HI R14, RZ, 0x1f, R5 ;  /* 0x0000001fff0e7819 */ /* 0x000fe20000011405 */
[--C-:B-1----:R-:W-:Y:S01]  /*7900*/  IMAD.X R7, R0, 0x1, R6.reuse, P4 ;  /* 0x0000000100077824 */ /* 0x102fe200020e0606 */
[----:B------:R0:W-:Y:S04]  /*7910*/  STL [R1+0x724], R9 ;  /* 0x0007240901007387 */ /* 0x0001e80000100800 */
[----:B------:R1:W-:Y:S04]  /*7920*/  STL [R1+0x710], R8 ;  /* 0x0007100801007387 */ /* 0x0003e80000100800 */
[----:B------:R2:W-:Y:S01]  /*7930*/  STL [R1+0x71c], R7 ;  /* 0x00071c0701007387 */ /* 0x0005e20000100800 */
[----:B0-----:R-:W-:Y:S01]  /*7940*/  IADD3 R9, P4, R18, R5, RZ ;  /* 0x0000000512097210 */ /* 0x001fe20007f9e0ff */
[----:B-1----:R-:W-:-:S02]  /*7950*/  IMAD.X R8, R2, 0x1, R6, P6 ;  /* 0x0000000102087824 */ /* 0x002fc400030e0606 */
[--C-:B------:R-:W-:Y:S01]  /*7960*/  IMAD.X R6, R4, 0x1, R14.reuse, P5 ;  /* 0x0000000104067824 */ /* 0x100fe200028e060e */
[-C--:B--2---:R-:W-:Y:S02]  /*7970*/  IADD3 R7, P6, R16, R5.reuse, RZ ;  /* 0x0000000510077210 */ /* 0x084fe40007fde0ff */
[----:B------:R-:W-:Y:S02]  /*7980*/  IADD3 R5, P5, R11, R5, RZ ;  /* 0x000000050b057210 */ /* 0x000fe40007fbe0ff */
[----:B------:R-:W0:Y:S01]  /*7990*/  LDC R11, c[0x0][0x238] ;  /* 0x00008e00ff0b7b82 */ /* 0x000e220000000800 */
[----:B------:R-:W-:Y:S04]  /*79a0*/  STL [R1+0x708], R9 ;  /* 0x0007080901007387 */ /* 0x000fe80000100800 */
[----:B------:R-:W-:Y:S04]  /*79b0*/  STL [R1+0x714], R8 ;  /* 0x0007140801007387 */ /* 0x000fe80000100800 */
[----:B------:R1:W-:Y:S04]  /*79c0*/  STL [R1+0x700], R7 ;  /* 0x0007000701007387 */ /* 0x0003e80000100800 */
[----:B------:R2:W-:Y:S04]  /*79d0*/  STL [R1+0x70c], R6 ;  /* 0x00070c0601007387 */ /* 0x0005e80000100800 */
[----:B------:R3:W-:Y:S01]  /*79e0*/  STL [R1+0x6f8], R5 ;  /* 0x0006f80501007387 */ /* 0x0007e20000100800 */
[----:B-1----:R-:W-:-:S02]  /*79f0*/  IMAD.X R7, R0, 0x1, R14, P6 ;  /* 0x0000000100077824 */ /* 0x002fc400030e060e */
[--C-:B--2---:R-:W-:Y:S01]  /*7a00*/  IMAD.X R6, R2, 0x1, R14.reuse, P5 ;  /* 0x0000000102067824 */ /* 0x104fe200028e060e */
[----:B0-----:R-:W-:Y:S01]  /*7a10*/  SHF.R.S32.HI R11, RZ, 0x1f, R11 ;  /* 0x0000001fff0b7819 */ /* 0x001fe2000001140b */
[----:B---3--:R-:W-:-:S05]  /*7a20*/  IMAD.X R5, R3, 0x1, R14, P4 ;  /* 0x0000000103057824 */ /* 0x008fca00020e060e */
[----:B------:R0:W-:Y:S04]  /*7a30*/  STL [R1+0x704], R5 ;  /* 0x0007040501007387 */ /* 0x0001e80000100800 */
[----:B------:R-:W-:Y:S04]  /*7a40*/  STL [R1+0x6fc], R7 ;  /* 0x0006fc0701007387 */ /* 0x000fe80000100800 */
[----:B------:R-:W-:Y:S01]  /*7a50*/  STL [R1+0x6f4], R6 ;  /* 0x0006f40601007387 */ /* 0x000fe20000100800 */
[--C-:B0-----:R-:W-:Y:S02]  /*7a60*/  IMAD.X R5, R4, 0x1, R11.reuse, P3 ;  /* 0x0000000104057824 */ /* 0x101fe400018e060b */
[----:B------:R-:W-:-:S02]  /*7a70*/  IMAD.X R4, R3, 0x1, R11, P2 ;  /* 0x0000000103047824 */ /* 0x000fc400010e060b */
[----:B------:R-:W2:Y:S04]  /*7a80*/  LDL.LU R3, [R1+0xac4] ;  /* 0x000ac40001037983 */ /* 0x000ea80000300800 */
[----:B------:R0:W-:Y:S02]  /*7a90*/  STL [R1+0x6ec], R5 ;  /* 0x0006ec0501007387 */ /* 0x0001e40000100800 */
[--C-:B0-----:R-:W-:Y:S02]  /*7aa0*/  IMAD.X R5, R0, 0x1, R11.reuse, P1 ;  /* 0x0000000100057824 */ /* 0x101fe400008e060b */
[----:B------:R0:W5:Y:S04]  /*7ab0*/  LDL.LU R0, [R1+0xac0] ;  /* 0x000ac00001007983 */ /* 0x0001680000300800 */
[----:B------:R1:W-:Y:S02]  /*7ac0*/  STL [R1+0x6e4], R4 ;  /* 0x0006e40401007387 */ /* 0x0003e40000100800 */
[----:B-1----:R-:W-:-:S02]  /*7ad0*/  IMAD.X R4, R2, 0x1, R11, P0 ;  /* 0x0000000102047824 */ /* 0x002fc400000e060b */
[----:B------:R-:W1:Y:S01]  /*7ae0*/  S2R R11, SR_TID.X ;  /* 0x00000000000b7919 */ /* 0x000e620000002100 */
[----:B------:R0:W5:Y:S04]  /*7af0*/  LDL.LU R2, [R1+0xabc] ;  /* 0x000abc0001027983 */ /* 0x0001680000300800 */
[----:B------:R-:W-:Y:S04]  /*7b00*/  STL [R1+0x6dc], R5 ;  /* 0x0006dc0501007387 */ /* 0x000fe80000100800 */
[----:B------:R-:W-:Y:S04]  /*7b10*/  STL [R1+0x108], RZ ;  /* 0x000108ff01007387 */ /* 0x000fe80000100800 */
[----:B------:R3:W-:Y:S04]  /*7b20*/  STL [R1+0x6d4], R4 ;  /* 0x0006d40401007387 */ /* 0x0007e80000100800 */
[----:B------:R-:W-:Y:S04]  /*7b30*/  STL [R1+0x10c], RZ ;  /* 0x00010cff01007387 */ /* 0x000fe80000100800 */
[----:B------:R-:W-:Y:S04]  /*7b40*/  STL [R1+0xe0], RZ ;  /* 0x0000e0ff01007387 */ /* 0x000fe80000100800 */
[----:B------:R-:W-:Y:S04]  /*7b50*/  STL [R1+0xe4], RZ ;  /* 0x0000e4ff01007387 */ /* 0x000fe80000100800 */
[----:B------:R-:W-:Y:S04]  /*7b60*/  STL [R1+0xe8], RZ ;  /* 0x0000e8ff01007387 */ /* 0x000fe80000100800 */
[----:B------:R-:W-:Y:S01]  /*7b70*/  STL [R1+0xec], RZ ;  /* 0x0000ecff01007387 */ /* 0x000fe20000100800 */
[----:B-1----:R-:W-:-:S03]  /*7b80*/  LOP3.LUT R14, R11, 0x3, RZ, 0xc0, !PT ;  /* 0x000000030b0e7812 */ /* 0x002fc600078ec0ff */
[----:B------:R-:W-:Y:S01]  /*7b90*/  STL [R1+0xc0], RZ ;  /* 0x0000c0ff01007387 */ /* 0x000fe20000100800 */
[----:B---3--:R-:W-:-:S03]  /*7ba0*/  LOP3.LUT R4, R11, 0x3, RZ, 0xc0, !PT ;  /* 0x000000030b047812 */ /* 0x008fc600078ec0ff */
[----:B------:R-:W-:Y:S01]  /*7bb0*/  STL [R1+0xc4], RZ ;  /* 0x0000c4ff01007387 */ /* 0x000fe20000100800 */
[----:B------:R-:W-:-:S03]  /*7bc0*/  SHF.R.U32.HI R5, RZ, 0x2, R11 ;  /* 0x00000002ff057819 */ /* 0x000fc6000001160b */
[----:B------:R-:W-:Y:S01]  /*7bd0*/  STL [R1+0xc8], RZ ;  /* 0x0000c8ff01007387 */ /* 0x000fe20000100800 */
[----:B------:R-:W-:-:S03]  /*7be0*/  LOP3.LUT R11, R11, 0x20, RZ, 0xc0, !PT ;  /* 0x000000200b0b7812 */ /* 0x000fc600078ec0ff */
[----:B------:R-:W-:Y:S04]  /*7bf0*/  STL [R1+0xcc], RZ ;  /* 0x0000ccff01007387 */ /* 0x000fe80000100800 */
[----:B------:R-:W-:Y:S01]  /*7c00*/  STL [R1+0xa0], RZ ;  /* 0x0000a0ff01007387 */ /* 0x000fe20000100800 */
[----:B------:R-:W-:-:S03]  /*7c10*/  IMAD.SHL.U32 R14, R14, 0x400, RZ ;  /* 0x000004000e0e7824 */ /* 0x000fc600078e00ff */
[----:B------:R-:W-:Y:S01]  /*7c20*/  STL [R1+0xa4], RZ ;  /* 0x0000a4ff01007387 */ /* 0x000fe20000100800 */
[----:B------:R-:W-:-:S03]  /*7c30*/  SGXT.U32 R5, R5, 0x3 ;  /* 0x000000030505781a */ /* 0x000fc60000000000 */
[----:B------:R-:W-:Y:S01]  /*7c40*/  STL [R1+0xa8], RZ ;  /* 0x0000a8ff01007387 */ /* 0x000fe20000100800 */
[----:B------:R-:W-:-:S03]  /*7c50*/  SHF.R.U32.HI R11, RZ, 0x1, R11 ;  /* 0x00000001ff0b7819 */ /* 0x000fc6000001160b */
[----:B------:R-:W-:Y:S04]  /*7c60*/  STL [R1+0xac], RZ ;  /* 0x0000acff01007387 */ /* 0x000fe80000100800 */
[----:B------:R-:W-:Y:S01]  /*7c70*/  STL [R1+0x80], RZ ;  /* 0x000080ff01007387 */ /* 0x000fe20000100800 */
[----:B------:R-:W-:-:S03]  /*7c80*/  IMAD.SHL.U32 R4, R4, 0x20, RZ ;  /* 0x0000002004047824 */ /* 0x000fc600078e00ff */
[----:B------:R-:W-:Y:S01]  /*7c90*/  STL [R1+0x84], RZ ;  /* 0x000084ff01007387 */ /* 0x000fe20000100800 */
[----:B------:R-:W-:-:S03]  /*7ca0*/  LOP3.LUT R11, R11, R14, R5, 0xfe, !PT ;  /* 0x0000000e0b0b7212 */ /* 0x000fc600078efe05 */
[----:B------:R-:W-:Y:S04]  /*7cb0*/  STL [R1+0x88], RZ ;  /* 0x000088ff01007387 */ /* 0x000fe80000100800 */
[----:B------:R-:W-:Y:S04]  /*7cc0*/  STL [R1+0x8c], RZ ;  /* 0x00008cff01007387 */ /* 0x000fe80000100800 */
[----:B------:R-:W-:Y:S04]  /*7cd0*/  STL [R1+0x70], RZ ;  /* 0x000070ff01007387 */ /* 0x000fe80000100800 */
[----:B------:R-:W-:Y:S01]  /*7ce0*/  STL [R1+0x74], RZ ;  /* 0x000074ff01007387 */ /* 0x000fe20000100800 */
[----:B------:R-:W-:-:S03]  /*7cf0*/  LOP3.LUT R11, R11, R4, RZ, 0xfc, !PT ;  /* 0x000000040b0b7212 */ /* 0x000fc600078efcff */
[----:B------:R-:W-:Y:S04]  /*7d00*/  STL [R1+0x78], RZ ;  /* 0x000078ff01007387 */ /* 0x000fe80000100800 */
[----:B------:R-:W-:Y:S04]  /*7d10*/  STL [R1+0x7c], RZ ;  /* 0x00007cff01007387 */ /* 0x000fe80000100800 */
[----:B------:R-:W-:Y:S04]  /*7d20*/  STL [R1+0x60], RZ ;  /* 0x000060ff01007387 */ /* 0x000fe80000100800 */
[----:B------:R-:W-:Y:S01]  /*7d30*/  STL [R1+0x64], RZ ;  /* 0x000064ff01007387 */ /* 0x000fe20000100800 */
[----:B------:R-:W-:-:S03]  /*7d40*/  LOP3.LUT R4, R11, 0x10, RZ, 0x3c, !PT ;  /* 0x000000100b047812 */ /* 0x000fc600078e3cff */
[----:B------:R-:W-:Y:S01]  /*7d50*/  STL [R1+0x68], RZ ;  /* 0x000068ff01007387 */ /* 0x000fe20000100800 */
[----:B------:R-:W-:-:S03]  /*7d60*/  USHF.L.U32 UR5, UR5, 0x5, URZ ;  /* 0x0000000505057899 */ /* 0x000fc6000800063f */
[----:B------:R-:W-:Y:S01]  /*7d70*/  STL [R1+0x6c], RZ ;  /* 0x00006cff01007387 */ /* 0x000fe20000100800 */
[C---:B------:R-:W-:Y:S02]  /*7d80*/  LOP3.LUT R6, R11.reuse, 0x20, RZ, 0x3c, !PT ;  /* 0x000000200b067812 */ /* 0x040fe400078e3cff */
[C---:B------:R-:W-:Y:S02]  /*7d90*/  LOP3.LUT R4, R11.reuse, 0x40, RZ, 0x3c, !PT ;  /* 0x000000400b047812 */ /* 0x040fe400078e3cff */
[C---:B------:R-:W-:Y:S02]  /*7da0*/  LOP3.LUT R6, R11.reuse, 0x50, RZ, 0x3c, !PT ;  /* 0x000000500b067812 */ /* 0x040fe400078e3cff */
[----:B------:R-:W-:Y:S01]  /*7db0*/  LOP3.LUT R4, R11, 0x70, RZ, 0x3c, !PT ;  /* 0x000000700b047812 */ /* 0x000fe200078e3cff */
[----:B------:R-:W-:Y:S02]  /*7dc0*/  USHF.R.S32.HI UR8, URZ, 0x5, UR8 ;  /* 0x000000053f087899 */ /* 0x000fe40008011408 */
[----:B------:R-:W-:Y:S01]  /*7dd0*/  USHF.R.S32.HI UR9, URZ, 0x1f, UR5 ;  /* 0x0000001f3f097899 */ /* 0x000fe20008011405 */
[----:B--2---:R-:W-:-:S02]  /*7de0*/  SHF.R.S32.HI R5, RZ, 0x1f, R3 ;  /* 0x0000001fff057819 */ /* 0x004fc40000011403 */
[----:B------:R0:W5:Y:S04]  /*7df0*/  LDL.LU R3, [R1+0xab8] ;  /* 0x000ab80001037983 */ /* 0x0001680000300800 */
[----:B------:R1:W-:Y:S02]  /*7e00*/  STL [R1+0x6d0], R5 ;  /* 0x0006d00501007387 */ /* 0x0003e40000100800 */
[C---:B-1----:R-:W-:Y:S02]  /*7e10*/  LOP3.LUT R5, R11.reuse, 0x30, RZ, 0x3c, !PT ;  /* 0x000000300b057812 */ /* 0x042fe400078e3cff */
[----:B0-----:R-:W-:-:S07]  /*7e20*/  LOP3.LUT R5, R11, 0x60, RZ, 0x3c, !PT ;  /* 0x000000600b057812 */ /* 0x001fce00078e3cff */
.L_x_2:
[----:B------:R-:W2:Y:S04]  /*7e30*/  LDL R5, [R1+0x63c] ;  /* 0x00063c0001057983 */ /* 0x000ea80000100800 */
[----:B------:R-:W3:Y:S04]  /*7e40*/  LDL R8, [R1+0x6a0] ;  /* 0x0006a00001087983 */ /* 0x000ee80000100800 */
[----:B------:R-:W4:Y:S04]  /*7e50*/  LDL R4, [R1+0x638] ;  /* 0x0006380001047983 */ /* 0x000f280000100800 */
[----:B------:R-:W-:Y:S04]  /*7e60*/  STL [R1+0x12cc], R9 ;  /* 0x0012cc0901007387 */ /* 0x000fe80000100800 */
        /* <DEDUP_REMOVED lines=30> */
[----:B------:R-:W-:Y:S01]  /*8050*/  STL [R1+0x1288], R29 ;  /* 0x0012881d01007387 */ /* 0x000fe20000100800 */
[----:B-----5:R-:W-:-:S03]  /*8060*/  ISETP.GT.AND P2, PT, R3, RZ, PT ;  /* 0x000000ff0300720c */ /* 0x020fc60003f44270 */
        /* <DEDUP_REMOVED lines=9> */
[----:B------:R0:W-:Y:S02]  /*8100*/  STL [R1+0x12d0], R29 ;  /* 0x0012d01d01007387 */ /* 0x0001e40000100800 */
[----:B0-----:R-:W-:-:S02]  /*8110*/  PRMT R29, RZ, 0x7610, R29 ;  /* 0x00007610ff1d7816 */ /* 0x001fc4000000001d */
[----:B--2---:R-:W-:-:S05]  /*8120*/  IADD3 R6, P0, R5, R0, RZ ;  /* 0x0000000005067210 */ /* 0x004fca0007f1e0ff */
[----:B---3--:R-:W-:-:S05]  /*8130*/  IMAD.X R7, R8, 0x1, R2, P0 ;  /* 0x0000000108077824 */ /* 0x008fca00000e0602 */
[----:B------:R-:W2:Y:S04]  /*8140*/  @P2 LDG.E.U8 R29, desc[UR6][R6.64] ;  /* 0x00000006061d2981 */ /* 0x000ea8000c1e1100 */
        /* <DEDUP_REMOVED lines=49> */
[----:B------:R-:W3:Y:S04]  /*8460*/  LDL R5, [R1+0x69c] ;  /* 0x00069c0001057983 */ /* 0x000ee80000100800 */
[----:B------:R-:W3:Y:S04]  /*8470*/  LDL R8, [R1+0x6e0] ;  /* 0x0006e00001087983 */ /* 0x000ee80000100800 */
[----:B--2---:R0:W-:Y:S04]  /*8480*/  STL [R1+0x5bc], R29 ;  /* 0x0005bc1d01007387 */ /* 0x0041e80000100800 */
[----:B0-----:R-:W2:Y:S04]  /*8490*/  LDL.LU R29, [R1+0x12d0] ;  /* 0x0012d000011d7983 */ /* 0x001ea80000300800 */
[----:B------:R-:W2:Y:S01]  /*84a0*/  LDL R7, [R1+0x634] ;  /* 0x0006340001077983 */ /* 0x000ea20000100800 */
[----:B----4-:R-:W-:-:S02]  /*84b0*/  IADD3 R4, P1, R4, R0, RZ ;  /* 0x0000000004047210 */ /* 0x010fc40007f3e0ff */
[----:B------:R-:W-:-:S03]  /*84c0*/  PRMT R9, RZ, 0x7610, R9 ;  /* 0x00007610ff097816 */ /* 0x000fc60000000009 */
[----:B---3--:R-:W-:-:S05]  /*84d0*/  IMAD.X R5, R5, 0x1, R2, P1 ;  /* 0x0000000105057824 */ /* 0x008fca00008e0602 */
[----:B------:R-:W3:Y:S01]  /*84e0*/  @P2 LDG.E.U8 R9, desc[UR6][R4.64] ;  /* 0x0000000604092981 */ /* 0x000ee2000c1e1100 */
[----:B--2---:R-:W-:-:S03]  /*84f0*/  IADD3 R6, P1, R7, R0, RZ ;  /* 0x0000000007067210 */ /* 0x004fc60007f3e0ff */
[----:B------:R-:W2:Y:S01]  /*8500*/  LDL R7, [R1+0x698] ;  /* 0x0006980001077983 */ /* 0x000ea20000100800 */
[----:B------:R-:W-:-:S03]  /*8510*/  PRMT R29, RZ, 0x7610, R29 ;  /* 0x00007610ff1d7816 */ /* 0x000fc6000000001d */
[----:B---3--:R0:W-:Y:S04]  /*8520*/  STL [R1+0x5c0], R9 ;  /* 0x0005c00901007387 */ /* 0x0081e80000100800 */
[----:B0-----:R-:W3:Y:S04]  /*8530*/  LDL.LU R9, [R1+0x12cc] ;  /* 0x0012cc0001097983 */ /* 0x001ee80000300800 */
[----:B------:R-:W4:Y:S01]  /*8540*/  LDL R5, [R1+0x640] ;  /* 0x0006400001057983 */ /* 0x000f220000100800 */
[----:B--2---:R-:W-:-:S05]  /*8550*/  IMAD.X R7, R7, 0x1, R2, P1 ;  /* 0x0000000107077824 */ /* 0x004fca00008e0602 */
[----:B------:R-:W2:Y:S01]  /*8560*/  @P2 LDG.E.U8 R29, desc[UR6][R6.64] ;  /* 0x00000006061d2981 */ /* 0x000ea2000c1e1100 */
[----:B----4-:R-:W-:-:S03]  /*8570*/  IADD3 R4, P0, R5, R0, RZ ;  /* 0x0000000005047210 */ /* 0x010fc60007f1e0ff */
[----:B------:R-:W4:Y:S04]  /*8580*/  LDL R5, [R1+0x6a4] ;  /* 0x0006a40001057983 */ /* 0x000f280000100800 */
[----:B--2---:R0:W-:Y:S04]  /*8590*/  STL [R1+0x5b8], R29 ;  /* 0x0005b81d01007387 */ /* 0x0041e80000100800 */
[----:B0-----:R-:W2:Y:S04]  /*85a0*/  LDL.LU R29, [R1+0x12c8] ;  /* 0x0012c800011d7983 */ /* 0x001ea80000300800 */
[----:B------:R-:W2:Y:S01]  /*85b0*/  LDL R7, [R1+0x6e8] ;  /* 0x0006e80001077983 */ /* 0x000ea20000100800 */
[----:B---3--:R-:W-:Y:S01]  /*85c0*/  PRMT R9, RZ, 0x7610, R9 ;  /* 0x00007610ff097816 */ /* 0x008fe20000000009 */
[----:B----4-:R-:W-:-:S05]  /*85d0*/  IMAD.X R5, R5, 0x1, R2, P0 ;  /* 0x0000000105057824 */ /* 0x010fca00000e0602 */
[----:B------:R-:W3:Y:S01]  /*85e0*/  @P2 LDG.E.U8 R9, desc[UR6][R4.64] ;  /* 0x0000000604092981 */ /* 0x000ee2000c1e1100 */
[----:B------:R-:W-:Y:S02]  /*85f0*/  ISETP.GT.AND P1, PT, R3, 0x1, PT ;  /* 0x000000010300780c */ /* 0x000fe40003f24270 */
[----:B------:R-:W-:Y:S01]  /*8600*/  PRMT R28, RZ, 0x7610, R28 ;  /* 0x00007610ff1c7816 */ /* 0x000fe2000000001c */
[----:B------:R-:W4:Y:S01]  /*8610*/  LDL R5, [R1+0x6d8] ;  /* 0x0006d80001057983 */ /* 0x000f220000100800 */
[----:B--2---:R-:W-:-:S03]  /*8620*/  IADD3 R6, P0, R0, R7, RZ ;  /* 0x0000000700067210 */ /* 0x004fc60007f1e0ff */
[----:B------:R-:W2:Y:S04]  /*8630*/  LDL R7, [R1+0x6e4] ;  /* 0x0006e40001077983 */ /* 0x000ea80000100800 */
[----:B---3--:R0:W-:Y:S04]  /*8640*/  STL [R1+0x5b4], R9 ;  /* 0x0005b40901007387 */ /* 0x0081e80000100800 */
[----:B0-----:R-:W3:Y:S01]  /*8650*/  LDL R9, [R1+0x6dc] ;  /* 0x0006dc0001097983 */ /* 0x001ee20000100800 */
[----:B--2---:R-:W-:-:S05]  /*8660*/  IMAD.X R7, R2, 0x1, R7, P0 ;  /* 0x0000000102077824 */ /* 0x004fca00000e0607 */
[----:B------:R-:W2:Y:S01]  /*8670*/  @P1 LDG.E.U8 R28, desc[UR6][R6.64] ;  /* 0x00000006061c1981 */ /* 0x000ea2000c1e1100 */
[C---:B------:R-:W-:Y:S02]  /*8680*/  IADD3 R8, P2, R0.reuse, R8, RZ ;  /* 0x0000000800087210 */ /* 0x040fe40007f5e0ff */
[----:B------:R-:W-:Y:S02]  /*8690*/  PRMT R29, RZ, 0x7610, R29 ;  /* 0x00007610ff1d7816 */ /* 0x000fe4000000001d */
[----:B----4-:R-:W-:Y:S02]  /*86a0*/  IADD3 R4, P0, R0, R5, RZ ;  /* 0x0000000500047210 */ /* 0x010fe40007f1e0ff */
[----:B------:R-:W4:Y:S01]  /*86b0*/  LDL R5, [R1+0x6d4] ;  /* 0x0006d40001057983 */ /* 0x000f220000100800 */
[----:B---3--:R-:W-:-:S05]  /*86c0*/  IMAD.X R9, R2, 0x1, R9, P2 ;  /* 0x0000000102097824 */ /* 0x008fca00010e0609 */
[----:B------:R-:W3:Y:S04]  /*86d0*/  @P1 LDG.E.U8 R29, desc[UR6][R8.64] ;  /* 0x00000006081d1981 */ /* 0x000ee8000c1e1100 */
[----:B--2---:R0:W-:Y:S04]  /*86e0*/  STL [R1+0x5ac], R28 ;  /* 0x0005ac1c01007387 */ /* 0x0041e80000100800 */
[----:B0-----:R-:W2:Y:S04]  /*86f0*/  LDL.LU R28, [R1+0x12c4] ;  /* 0x0012c400011c7983 */ /* 0x001ea80000300800 */
[----:B------:R-:W2:Y:S01]  /*8700*/  LDL R7, [R1+0x6f0] ;  /* 0x0006f00001077983 */ /* 0x000ea20000100800 */
[----:B------:R-:W-:Y:S01]  /*8710*/  PRMT R27, RZ, 0x7610, R27 ;  /* 0x00007610ff1b7816 */ /* 0x000fe2000000001b */
[----:B----4-:R-:W-:-:S05]  /*8720*/  IMAD.X R5, R2, 0x1, R5, P0 ;  /* 0x0000000102057824 */ /* 0x010fca00000e0605 */
[----:B------:R-:W4:Y:S04]  /*8730*/  @P1 LDG.E.U8 R27, desc[UR6][R4.64] ;  /* 0x00000006041b1981 */ /* 0x000f28000c1e1100 */
[----:B---3--:R0:W-:Y:S04]  /*8740*/  STL [R1+0x5b0], R29 ;  /* 0x0005b01d01007387 */ /* 0x0081e80000100800 */
[----:B0-----:R-:W3:Y:S04]  /*8750*/  LDL.LU R29, [R1+0x12c0] ;  /* 0x0012c000011d7983 */ /* 0x001ee80000300800 */
[----:B------:R-:W3:Y:S01]  /*8760*/  LDL R9, [R1+0x708] ;  /* 0x0007080001097983 */ /* 0x000ee20000100800 */
[----:B--2---:R-:W-:-:S03]  /*8770*/  IADD3 R6, P3, R0, R7, RZ ;  /* 0x0000000700067210 */ /* 0x004fc60007f7e0ff */
[----:B------:R-:W2:Y:S04]  /*8780*/  LDL R7, [R1+0x6ec] ;  /* 0x0006ec0001077983 */ /* 0x000ea80000100800 */
[----:B----4-:R0:W-:Y:S04]  /*8790*/  STL [R1+0x5a8], R27 ;  /* 0x0005a81b01007387 */ /* 0x0101e80000100800 */
[----:B0-----:R-:W4:Y:S04]  /*87a0*/  LDL.LU R27, [R1+0x12bc] ;  /* 0x0012bc00011b7983 */ /* 0x001f280000300800 */
[----:B------:R-:W4:Y:S01]  /*87b0*/  LDL R5, [R1+0x700] ;  /* 0x0007000001057983 */ /* 0x000f220000100800 */
[----:B---3--:R-:W-:Y:S01]  /*87c0*/  PRMT R29, RZ, 0x7610, R29 ;  /* 0x00007610ff1d7816 */ /* 0x008fe2000000001d */
[----:B--2---:R-:W-:-:S05]  /*87d0*/  IMAD.X R7, R2, 0x1, R7, P3 ;  /* 0x0000000102077824 */ /* 0x004fca00018e0607 */
[----:B------:R-:W2:Y:S01]  /*87e0*/  @P1 LDG.E.U8 R29, desc[UR6][R6.64] ;  /* 0x00000006061d1981 */ /* 0x000ea2000c1e1100 */
[----:B------:R-:W-:-:S03]  /*87f0*/  IADD3 R8, P2, R0, R9, RZ ;  /* 0x0000000900087210 */ /* 0x000fc60007f5e0ff */
[----:B------:R-:W3:Y:S01]  /*8800*/  LDL R9, [R1+0x704] ;  /* 0x0007040001097983 */ /* 0x000ee20000100800 */
[----:B----4-:R-:W-:-:S03]  /*8810*/  IADD3 R4, P3, R0, R5, RZ ;  /* 0x0000000500047210 */ /* 0x010fc60007f7e0ff */
[----:B------:R-:W4:Y:S04]  /*8820*/  LDL R5, [R1+0x6fc] ;  /* 0x0006fc0001057983 */ /* 0x000f280000100800 */
[----:B--2---:R0:W-:Y:S04]  /*8830*/  STL [R1+0x5a4], R29 ;  /* 0x0005a41d01007387 */ /* 0x0041e80000100800 */
[----:B0-----:R-:W2:Y:S01]  /*8840*/  LDL.LU R29, [R1+0x12b8] ;  /* 0x0012b800011d7983 */ /* 0x001ea20000300800 */
[----:B------:R-:W-:Y:S01]  /*8850*/  ISETP.GT.AND P0, PT, R3, 0x2, PT ;  /* 0x000000020300780c */ /* 0x000fe20003f04270 */
[C---:B---3--:R-:W-:Y:S01]  /*8860*/  IMAD.X R9, R2.reuse, 0x1, R9, P2 ;  /* 0x0000000102097824 */ /* 0x048fe200010e0609 */
[----:B------:R-:W-:Y:S01]  /*8870*/  PRMT R28, RZ, 0x7610, R28 ;  /* 0x00007610ff1c7816 */ /* 0x000fe2000000001c */
[----:B------:R-:W3:Y:S01]  /*8880*/  LDL R7, [R1+0x6f8] ;  /* 0x0006f80001077983 */ /* 0x000ee20000100800 */
[----:B----4-:R-:W-:-:S09]  /*8890*/  IMAD.X R5, R2, 0x1, R5, P3 ;  /* 0x0000000102057824 */ /* 0x010fd200018e0605 */
[----:B------:R-:W4:Y:S01]  /*88a0*/  @P0 LDG.E.U8 R28, desc[UR6][R8.64] ;  /* 0x00000006081c0981 */ /* 0x000f22000c1e1100 */
[----:B--2---:R-:W-:-:S06]  /*88b0*/  PRMT R29, RZ, 0x7610, R29 ;  /* 0x00007610ff1d7816 */ /* 0x004fcc000000001d */
[----:B------:R-:W2:Y:S01]  /*88c0*/  @P0 LDG.E.U8 R29, desc[UR6][R4.64] ;  /* 0x00000006041d0981 */ /* 0x000ea2000c1e1100 */
[----:B---3--:R-:W-:-:S03]  /*88d0*/  IADD3 R6, P1, R0, R7, RZ ;  /* 0x0000000700067210 */ /* 0x008fc60007f3e0ff */
[----:B----4-:R0:W-:Y:S04]  /*88e0*/  STL [R1+0x5a0], R28 ;  /* 0x0005a01c01007387 */ /* 0x0101e80000100800 */
[----:B0-----:R-:W3:Y:S04]  /*88f0*/  LDL.LU R28, [R1+0x12b4] ;  /* 0x0012b400011c7983 */ /* 0x001ee80000300800 */
[----:B------:R-:W4:Y:S04]  /*8900*/  LDL R9, [R1+0x720] ;  /* 0x0007200001097983 */ /* 0x000f280000100800 */
[----:B------:R-:W3:Y:S04]  /*8910*/  LDL R7, [R1+0x6f4] ;  /* 0x0006f40001077983 */ /* 0x000ee80000100800 */
[----:B--2---:R0:W-:Y:S04]  /*8920*/  STL [R1+0x59c], R29 ;  /* 0x00059c1d01007387 */ /* 0x0041e80000100800 */
[----:B0-----:R-:W2:Y:S04]  /*8930*/  LDL.LU R29, [R1+0x12b0] ;  /* 0x0012b000011d7983 */ /* 0x001ea80000300800 */
[----:B------:R-:W4:Y:S01]  /*8940*/  LDL R5, [R1+0x710] ;  /* 0x0007100001057983 */ /* 0x000f220000100800 */
[----:B---3--:R-:W-:Y:S01]  /*8950*/  IMAD.X R7, R2, 0x1, R7, P1 ;  /* 0x0000000102077824 */ /* 0x008fe200008e0607 */
[----:B--2---:R-:W-:-:S06]  /*8960*/  PRMT R29, RZ, 0x7610, R29 ;  /* 0x00007610ff1d7816 */ /* 0x004fcc000000001d */
[----:B------:R-:W2:Y:S01]  /*8970*/  @P0 LDG.E.U8 R29, desc[UR6][R6.64] ;  /* 0x00000006061d0981 */ /* 0x000ea2000c1e1100 */
[----:B----4-:R-:W-:-:S03]  /*8980*/  IADD3 R4, P2, R0, R5, RZ ;  /* 0x0000000500047210 */ /* 0x010fc60007f5e0ff */
[----:B------:R-:W3:Y:S04]  /*8990*/  LDL R5, [R1+0x70c] ;  /* 0x00070c0001057983 */ /* 0x000ee80000100800 */
[----:B--2---:R0:W-:Y:S04]  /*89a0*/  STL [R1+0x598], R29 ;  /* 0x0005981d01007387 */ /* 0x0041e80000100800 */
[----:B0-----:R-:W2:Y:S04]  /*89b0*/  LDL.LU R29, [R1+0x12ac] ;  /* 0x0012ac00011d7983 */ /* 0x001ea80000300800 */
[----:B------:R-:W4:Y:S01]  /*89c0*/  LDL R7, [R1+0x728] ;  /* 0x0007280001077983 */ /* 0x000f220000100800 */
[----:B------:R-:W-:Y:S01]  /*89d0*/  PRMT R8, RZ, 0x7610, R8 ;  /* 0x00007610ff087816 */ /* 0x000fe20000000008 */
[----:B---3--:R-:W-:-:S05]  /*89e0*/  IMAD.X R5, R2, 0x1, R5, P2 ;  /* 0x0000000102057824 */ /* 0x008fca00010e0605 */
[----:B------:R-:W3:Y:S01]  /*89f0*/  @P0 LDG.E.U8 R8, desc[UR6][R4.64] ;  /* 0x0000000604080981 */ /* 0x000ee2000c1e1100 */
[----:B------:R-:W-:Y:S02]  /*8a00*/  ISETP.GT.AND P1, PT, R3, 0x3, PT ;  /* 0x000000030300780c */ /* 0x000fe40003f24270 */
[----:B------:R-:W-:Y:S01]  /*8a10*/  PRMT R28, RZ, 0x7610, R28 ;  /* 0x00007610ff1c7816 */ /* 0x000fe2000000001c */
[----:B------:R-:W2:Y:S01]  /*8a20*/  LDL R5, [R1+0x718] ;  /* 0x0007180001057983 */ /* 0x000ea20000100800 */
[----:B----4-:R-:W-:-:S03]  /*8a30*/  IADD3 R6, P2, R0, R7, RZ ;  /* 0x0000000700067210 */ /* 0x010fc60007f5e0ff */
[----:B------:R-:W4:Y:S04]  /*8a40*/  LDL R7, [R1+0x724] ;  /* 0x0007240001077983 */ /* 0x000f280000100800 */
[----:B---3--:R0:W-:Y:S02]  /*8a50*/  STL [R1+0x594], R8 ;  /* 0x0005940801007387 */ /* 0x0081e40000100800 */
[----:B0-----:R-:W-:Y:S02]  /*8a60*/  IADD3 R8, P0, R0, R9, RZ ;  /* 0x0000000900087210 */ /* 0x001fe40007f1e0ff */
[----:B------:R-:W3:Y:S01]  /*8a70*/  LDL R9, [R1+0x71c] ;  /* 0x00071c0001097983 */ /* 0x000ee20000100800 */
[----:B----4-:R-:W-:-:S05]  /*8a80*/  IMAD.X R7, R2, 0x1, R7, P2 ;  /* 0x0000000102077824 */ /* 0x010fca00010e0607 */
[----:B------:R-:W4:Y:S01]  /*8a90*/  @P1 LDG.E.U8 R28, desc[UR6][R6.64] ;  /* 0x00000006061c1981 */ /* 0x000f22000c1e1100 */
[----:B--2---:R-:W-:Y:S02]  /*8aa0*/  PRMT R29, RZ, 0x7610, R29 ;  /* 0x00007610ff1d7816 */ /* 0x004fe4000000001d */
[----:B------:R-:W-:Y:S02]  /*8ab0*/  IADD3 R4, P2, R0, R5, RZ ;  /* 0x0000000500047210 */ /* 0x000fe40007f5e0ff */
[----:B------:R-:W2:Y:S01]  /*8ac0*/  LDL R5, [R1+0x714] ;  /* 0x0007140001057983 */ /* 0x000ea20000100800 */
[----:B---3--:R-:W-:-:S05]  /*8ad0*/  IMAD.X R9, R2, 0x1, R9, P0 ;  /* 0x0000000102097824 */ /* 0x008fca00000e0609 */
[----:B------:R-:W3:Y:S04]  /*8ae0*/  @P1 LDG.E.U8 R29, desc[UR6][R8.64] ;  /* 0x00000006081d1981 */ /* 0x000ee8000c1e1100 */
[----:B----4-:R0:W-:Y:S04]  /*8af0*/  STL [R1+0x58c], R28 ;  /* 0x00058c1c01007387 */ /* 0x0101e80000100800 */
[----:B0-----:R-:W4:Y:S04]  /*8b00*/  LDL.LU R28, [R1+0x12a8] ;  /* 0x0012a800011c7983 */ /* 0x001f280000300800 */
[----:B------:R-:W4:Y:S01]  /*8b10*/  LDL R7, [R1+0x730] ;  /* 0x0007300001077983 */ /* 0x000f220000100800 */
[----:B------:R-:W-:Y:S01]  /*8b20*/  PRMT R27, RZ, 0x7610, R27 ;  /* 0x00007610ff1b7816 */ /* 0x000fe2000000001b */
[----:B--2---:R-:W-:-:S02]  /*8b30*/  IMAD.X R5, R2, 0x1, R5, P2 ;  /* 0x0000000102057824 */ /* 0x004fc400010e0605 */
[----:B---3--:R0:W-:Y:S04]  /*8b40*/  STL [R1+0x590], R29 ;  /* 0x0005901d01007387 */ /* 0x0081e80000100800 */
[----:B------:R-:W2:Y:S04]  /*8b50*/  @P1 LDG.E.U8 R27, desc[UR6][R4.64] ;  /* 0x00000006041b1981 */ /* 0x000ea8000c1e1100 */
[----:B0-----:R-:W3:Y:S04]  /*8b60*/  LDL.LU R29, [R1+0x12a4] ;  /* 0x0012a400011d7983 */ /* 0x001ee80000300800 */
[----:B------:R-:W3:Y:S01]  /*8b70*/  LDL R9, [R1+0x748] ;  /* 0x0007480001097983 */ /* 0x000ee20000100800 */
[----:B----4-:R-:W-:-:S03]  /*8b80*/  IADD3 R6, P3, R0, R7, RZ ;  /* 0x0000000700067210 */ /* 0x010fc60007f7e0ff */
[----:B------:R-:W4:Y:S04]  /*8b90*/  LDL R7, [R1+0x72c] ;  /* 0x00072c0001077983 */ /* 0x000f280000100800 */
[----:B--2---:R0:W-:Y:S01]  /*8ba0*/  STL [R1+0x588], R27 ;  /* 0x0005881b01007387 */ /* 0x0041e20000100800 */
[----:B---3--:R-:W-:-:S03]  /*8bb0*/  PRMT R29, RZ, 0x7610, R29 ;  /* 0x00007610ff1d7816 */ /* 0x008fc6000000001d */
[----:B0-----:R-:W2:Y:S04]  /*8bc0*/  LDL.LU R27, [R1+0x12a0] ;  /* 0x0012a000011b7983 */ /* 0x001ea80000300800 */
[----:B------:R-:W3:Y:S01]  /*8bd0*/  LDL R5, [R1+0x740] ;  /* 0x0007400001057983 */ /* 0x000ee20000100800 */
[----:B----4-:R-:W-:-:S05]  /*8be0*/  IMAD.X R7, R2, 0x1, R7, P3 ;  /* 0x0000000102077824 */ /* 0x010fca00018e0607 */
[----:B------:R-:W4:Y:S01]  /*8bf0*/  @P1 LDG.E.U8 R29, desc[UR6][R6.64] ;  /* 0x00000006061d1981 */ /* 0x000f22000c1e1100 */
[----:B------:R-:W-:-:S03]  /*8c00*/  IADD3 R8, P2, R0, R9, RZ ;  /* 0x0000000900087210 */ /* 0x000fc60007f5e0ff */
[----:B------:R-:W2:Y:S01]  /*8c10*/  LDL R9, [R1+0x744] ;  /* 0x0007440001097983 */ /* 0x000ea20000100800 */
[----:B---3--:R-:W-:-:S03]  /*8c20*/  IADD3 R4, P3, R0, R5, RZ ;  /* 0x0000000500047210 */ /* 0x008fc60007f7e0ff */
[----:B------:R-:W3:Y:S04]  /*8c30*/  LDL R5, [R1+0x73c] ;  /* 0x00073c0001057983 */ /* 0x000ee80000100800 */
[----:B----4-:R0:W-:Y:S04]  /*8c40*/  STL [R1+0x584], R29 ;  /* 0x0005841d01007387 */ /* 0x0101e80000100800 */
[----:B0-----:R-:W4:Y:S01]  /*8c50*/  LDL.LU R29, [R1+0x129c] ;  /* 0x00129c00011d7983 */ /* 0x001f220000300800 */
[----:B------:R-:W-:Y:S01]  /*8c60*/  ISETP.GT.AND P0, PT, R3, 0x4, PT ;  /* 0x000000040300780c */ /* 0x000fe20003f04270 */
[C---:B--2---:R-:W-:Y:S01]  /*8c70*/  IMAD.X R9, R2.reuse, 0x1, R9, P2 ;  /* 0x0000000102097824 */ /* 0x044fe200010e0609 */
[----:B------:R-:W-:Y:S01]  /*8c80*/  PRMT R28, RZ, 0x7610, R28 ;  /* 0x00007610ff1c7816 */ /* 0x000fe2000000001c */
[----:B------:R-:W2:Y:S01]  /*8c90*/  LDL R7, [R1+0x738] ;  /* 0x0007380001077983 */ /* 0x000ea20000100800 */
[----:B---3--:R-:W-:-:S09]  /*8ca0*/  IMAD.X R5, R2, 0x1, R5, P3 ;  /* 0x0000000102057824 */ /* 0x008fd200018e0605 */
[----:B------:R-:W3:Y:S01]  /*8cb0*/  @P0 LDG.E.U8 R28, desc[UR6][R8.64] ;  /* 0x00000006081c0981 */ /* 0x000ee2000c1e1100 */
[----:B----4-:R-:W-:-:S06]  /*8cc0*/  PRMT R29, RZ, 0x7610, R29 ;  /* 0x00007610ff1d7816 */ /* 0x010fcc000000001d */
[----:B------:R-:W4:Y:S01]  /*8cd0*/  @P0 LDG.E.U8 R29, desc[UR6][R4.64] ;  /* 0x00000006041d0981 */ /* 0x000f22000c1e1100 */
[----:B--2---:R-:W-:-:S03]  /*8ce0*/  IADD3 R6, P1, R0, R7, RZ ;  /* 0x0000000700067210 */ /* 0x004fc60007f3e0ff */
[----:B---3--:R0:W-:Y:S04]  /*8cf0*/  STL [R1+0x580], R28 ;  /* 0x0005801c01007387 */ /* 0x0081e80000100800 */
[----:B0-----:R-:W2:Y:S04]  /*8d00*/  LDL.LU R28, [R1+0x1298] ;  /* 0x00129800011c7983 */ /* 0x001ea80000300800 */
[----:B------:R-:W3:Y:S04]  /*8d10*/  LDL R9, [R1+0x760] ;  /* 0x0007600001097983 */ /* 0x000ee80000100800 */
[----:B------:R-:W2:Y:S04]  /*8d20*/  LDL R7, [R1+0x734] ;  /* 0x0007340001077983 */ /* 0x000ea80000100800 */
[----:B----4-:R0:W-:Y:S04]  /*8d30*/  STL [R1+0x57c], R29 ;  /* 0x00057c1d01007387 */ /* 0x0101e80000100800 */
[----:B0-----:R-:W4:Y:S04]  /*8d40*/  LDL.LU R29, [R1+0x1294] ;  /* 0x00129400011d7983 */ /* 0x001f280000300800 */
[----:B------:R-:W3:Y:S01]  /*8d50*/  LDL R5, [R1+0x750] ;  /* 0x0007500001057983 */ /* 0x000ee20000100800 */
[----:B--2---:R-:W-:Y:S01]  /*8d60*/  IMAD.X R7, R2, 0x1, R7, P1 ;  /* 0x0000000102077824 */ /* 0x004fe200008e0607 */
[----:B----4-:R-:W-:-:S06]  /*8d70*/  PRMT R29, RZ, 0x7610, R29 ;  /* 0x00007610ff1d7816 */ /* 0x010fcc000000001d */
[----:B------:R-:W2:Y:S01]  /*8d80*/  @P0 LDG.E.U8 R29, desc[UR6][R6.64] ;  /* 0x00000006061d0981 */ /* 0x000ea2000c1e1100 */
[----:B---3--:R-:W-:-:S03]  /*8d90*/  IADD3 R4, P2, R0, R5, RZ ;  /* 0x0000000500047210 */ /* 0x008fc60007f5e0ff */
        /* <DEDUP_REMOVED lines=490> */
[----:B0-----:R-:W2:Y:S01]  /*ac40*/  LDL.LU R27, [R1+0x11c0] ;  /* 0x0011c000011b7983 */ /* 0x001ea20000300800 */
[----:B------:R-:W-:-:S03]  /*ac50*/  IADD3 R8, P2, R0, R9, RZ ;  /* 0x0000000900087210 */ /* 0x000fc60007f5e0ff */
[----:B------:R-:W3:Y:S04]  /*ac60*/  LDL R5, [R1+0x940] ;  /* 0x0009400001057983 */ /* 0x000ee80000100800 */
[----:B------:R-:W2:Y:S01]  /*ac70*/  LDL R9, [R1+0x944] ;  /* 0x0009440001097983 */ /* 0x000ea20000100800 */
[----:B----4-:R-:W-:-:S05]  /*ac80*/  IMAD.X R7, R2, 0x1, R7, P3 ;  /* 0x0000000102077824 */ /* 0x010fca00018e0607 */
[----:B------:R-:W4:Y:S01]  /*ac90*/  @P1 LDG.E.U8 R29, desc[UR6][R6.64] ;  /* 0x00000006061d1981 */ /* 0x000f22000c1e1100 */
[----:B------:R-:W-:Y:S02]  /*aca0*/  ISETP.GT.AND P0, PT, R3, 0x14, PT ;  /* 0x000000140300780c */ /* 0x000fe40003f04270 */
[----:B------:R-:W-:Y:S02]  /*acb0*/  PRMT R28, RZ, 0x7610, R28 ;  /* 0x00007610ff1c7816 */ /* 0x000fe4000000001c */
[----:B---3--:R-:W-:Y:S02]  /*acc0*/  IADD3 R4, P3, R0, R5, RZ ;  /* 0x0000000500047210 */ /* 0x008fe40007f7e0ff */
[----:B------:R-:W3:Y:S01]  /*acd0*/  LDL R5, [R1+0x93c] ;  /* 0x00093c0001057983 */ /* 0x000ee20000100800 */
[----:B--2---:R-:W-:-:S06]  /*ace0*/  IMAD.X R9, R2, 0x1, R9, P2 ;  /* 0x0000000102097824 */ /* 0x004fcc00010e0609 */
[----:B------:R-:W2:Y:S04]  /*acf0*/  @P0 LDG.E.U8 R28, desc[UR6][R8.64] ;  /* 0x00000006081c0981 */ /* 0x000ea8000c1e1100 */
[----:B----4-:R0:W-:Y:S04]  /*ad00*/  STL [R1+0x484], R29 ;  /* 0x0004841d01007387 */ /* 0x0101e80000100800 */
[----:B0-----:R-:W4:Y:S04]  /*ad10*/  LDL.LU R29, [R1+0x11bc] ;  /* 0x0011bc00011d7983 */ /* 0x001f280000300800 */
[----:B------:R-:W4:Y:S01]  /*ad20*/  LDL R7, [R1+0x938] ;  /* 0x0009380001077983 */ /* 0x000f220000100800 */
[----:B---3--:R-:W-:-:S03]  /*ad30*/  IMAD.X R5, R2, 0x1, R5, P3 ;  /* 0x0000000102057824 */ /* 0x008fc600018e0605 */
[----:B--2---:R0:W-:Y:S04]  /*ad40*/  STL [R1+0x480], R28 ;  /* 0x0004801c01007387 */ /* 0x0041e80000100800 */
[----:B0-----:R-:W2:Y:S04]  /*ad50*/  LDL.LU R28, [R1+0x11b8] ;  /* 0x0011b800011c7983 */ /* 0x001ea80000300800 */
[----:B------:R-:W3:Y:S01]  /*ad60*/  LDL R9, [R1+0x960] ;  /* 0x0009600001097983 */ /* 0x000ee20000100800 */
[----:B----4-:R-:W-:Y:S02]  /*ad70*/  PRMT R29, RZ, 0x7610, R29 ;  /* 0x00007610ff1d7816 */ /* 0x010fe4000000001d */
[----:B------:R-:W-:-:S04]  /*ad80*/  IADD3 R6, P1, R0, R7, RZ ;  /* 0x0000000700067210 */ /* 0x000fc80007f3e0ff */
[----:B------:R-:W4:Y:S04]  /*ad90*/  @P0 LDG.E.U8 R29, desc[UR6][R4.64] ;  /* 0x00000006041d0981 */ /* 0x000f28000c1e1100 */
[----:B------:R-:W3:Y:S01]  /*ada0*/  LDL R7, [R1+0x934] ;  /* 0x0009340001077983 */ /* 0x000ee20000100800 */
[----:B--2---:R-:W-:-:S03]  /*adb0*/  PRMT R28, RZ, 0x7610, R28 ;  /* 0x00007610ff1c7816 */ /* 0x004fc6000000001c */
[----:B----4-:R0:W-:Y:S01]  /*adc0*/  STL [R1+0x47c], R29 ;  /* 0x00047c1d01007387 */ /* 0x0101e20000100800 */
[----:B---3--:R-:W-:-:S05]  /*add0*/  IMAD.X R7, R2, 0x1, R7, P1 ;  /* 0x0000000102077824 */ /* 0x008fca00008e0607 */
[----:B------:R-:W2:Y:S04]  /*ade0*/  @P0 LDG.E.U8 R28, desc[UR6][R6.64] ;  /* 0x00000006061c0981 */ /* 0x000ea8000c1e1100 */
[----:B0-----:R-:W3:Y:S04]  /*adf0*/  LDL.LU R29, [R1+0x11b4] ;  /* 0x0011b400011d7983 */ /* 0x001ee80000300800 */
[----:B------:R-:W4:Y:S02]  /*ae00*/  LDL R5, [R1+0x950] ;  /* 0x0009500001057983 */ /* 0x000f240000100800 */
[----:B----4-:R-:W-:-:S02]  /*ae10*/  IADD3 R4, P2, R0, R5, RZ ;  /* 0x0000000500047210 */ /* 0x010fc40007f5e0ff */
[----:B------:R-:W4:Y:S04]  /*ae20*/  LDL R5, [R1+0x94c] ;  /* 0x00094c0001057983 */ /* 0x000f280000100800 */
[----:B--2---:R0:W-:Y:S04]  /*ae30*/  STL [R1+0x474], R28 ;  /* 0x0004741c01007387 */ /* 0x0041e80000100800 */
[----:B0-----:R-:W2:Y:S04]  /*ae40*/  LDL.LU R28, [R1+0x11b0] ;  /* 0x0011b000011c7983 */ /* 0x001ea80000300800 */
[----:B------:R-:W3:Y:S01]  /*ae50*/  LDL R7, [R1+0x968] ;  /* 0x0009680001077983 */ /* 0x000ee20000100800 */
[----:B------:R-:W-:Y:S01]  /*ae60*/  PRMT R8, RZ, 0x7610, R8 ;  /* 0x00007610ff087816 */ /* 0x000fe20000000008 */
[----:B----4-:R-:W-:-:S05]  /*ae70*/  IMAD.X R5, R2, 0x1, R5, P2 ;  /* 0x0000000102057824 */ /* 0x010fca00010e0605 */
[----:B------:R-:W4:Y:S01]  /*ae80*/  @P0 LDG.E.U8 R8, desc[UR6][R4.64] ;  /* 0x0000000604080981 */ /* 0x000f22000c1e1100 */
[----:B------:R-:W-:Y:S02]  /*ae90*/  ISETP.GT.AND P1, PT, R3, 0x15, PT ;  /* 0x000000150300780c */ /* 0x000fe40003f24270 */
[----:B------:R-:W-:Y:S01]  /*aea0*/  PRMT R27, RZ, 0x7610, R27 ;  /* 0x00007610ff1b7816 */ /* 0x000fe2000000001b */
[----:B------:R-:W2:Y:S01]  /*aeb0*/  LDL R5, [R1+0x958] ;  /* 0x0009580001057983 */ /* 0x000ea20000100800 */
[----:B---3--:R-:W-:-:S03]  /*aec0*/  IADD3 R6, P2, R0, R7, RZ ;  /* 0x0000000700067210 */ /* 0x008fc60007f5e0ff */
[----:B------:R-:W3:Y:S04]  /*aed0*/  LDL R7, [R1+0x964] ;  /* 0x0009640001077983 */ /* 0x000ee80000100800 */
[----:B----4-:R0:W-:Y:S02]  /*aee0*/  STL [R1+0x470], R8 ;  /* 0x0004700801007387 */ /* 0x0101e40000100800 */
[----:B0-----:R-:W-:Y:S02]  /*aef0*/  IADD3 R8, P0, R0, R9, RZ ;  /* 0x0000000900087210 */ /* 0x001fe40007f1e0ff */
[----:B------:R-:W4:Y:S01]  /*af00*/  LDL R9, [R1+0x95c] ;  /* 0x00095c0001097983 */ /* 0x000f220000100800 */
[----:B---3--:R-:W-:-:S05]  /*af10*/  IMAD.X R7, R2, 0x1, R7, P2 ;  /* 0x0000000102077824 */ /* 0x008fca00010e0607 */
[----:B------:R-:W3:Y:S01]  /*af20*/  @P1 LDG.E.U8 R27, desc[UR6][R6.64] ;  /* 0x00000006061b1981 */ /* 0x000ee2000c1e1100 */
[----:B------:R-:W-:Y:S02]  /*af30*/  PRMT R26, RZ, 0x7610, R26 ;  /* 0x00007610ff1a7816 */ /* 0x000fe4000000001a */
[----:B--2---:R-:W-:Y:S02]  /*af40*/  IADD3 R4, P2, R0, R5, RZ ;  /* 0x0000000500047210 */ /* 0x004fe40007f5e0ff */
[----:B------:R-:W2:Y:S01]  /*af50*/  LDL R5, [R1+0x954] ;  /* 0x0009540001057983 */ /* 0x000ea20000100800 */
[----:B----4-:R-:W-:-:S05]  /*af60*/  IMAD.X R9, R2, 0x1, R9, P0 ;  /* 0x0000000102097824 */ /* 0x010fca00000e0609 */
[----:B------:R-:W4:Y:S04]  /*af70*/  @P1 LDG.E.U8 R26, desc[UR6][R8.64] ;  /* 0x00000006081a1981 */ /* 0x000f28000c1e1100 */
[----:B---3--:R0:W-:Y:S04]  /*af80*/  STL [R1+0x468], R27 ;  /* 0x0004681b01007387 */ /* 0x0081e80000100800 */
[----:B0-----:R-:W3:Y:S04]  /*af90*/  LDL.LU R27, [R1+0x11ac] ;  /* 0x0011ac00011b7983 */ /* 0x001ee80000300800 */
[----:B------:R-:W3:Y:S01]  /*afa0*/  LDL R7, [R1+0x970] ;  /* 0x0009700001077983 */ /* 0x000ee20000100800 */
[----:B------:R-:W-:Y:S01]  /*afb0*/  PRMT R24, RZ, 0x7610, R24 ;  /* 0x00007610ff187816 */ /* 0x000fe20000000018 */
[----:B--2---:R-:W-:-:S05]  /*afc0*/  IMAD.X R5, R2, 0x1, R5, P2 ;  /* 0x0000000102057824 */ /* 0x004fca00010e0605 */
[----:B------:R-:W2:Y:S04]  /*afd0*/  @P1 LDG.E.U8 R24, desc[UR6][R4.64] ;  /* 0x0000000604181981 */ /* 0x000ea8000c1e1100 */
[----:B----4-:R0:W-:Y:S04]  /*afe0*/  STL [R1+0x46c], R26 ;  /* 0x00046c1a01007387 */ /* 0x0101e80000100800 */
[----:B0-----:R-:W4:Y:S04]  /*aff0*/  LDL.LU R26, [R1+0x11a8] ;  /* 0x0011a800011a7983 */ /* 0x001f280000300800 */
[----:B------:R-:W4:Y:S01]  /*b000*/  LDL R9, [R1+0x988] ;  /* 0x0009880001097983 */ /* 0x000f220000100800 */
[----:B---3--:R-:W-:-:S03]  /*b010*/  IADD3 R6, P3, R0, R7, RZ ;  /* 0x0000000700067210 */ /* 0x008fc60007f7e0ff */
[----:B------:R-:W3:Y:S01]  /*b020*/  LDL R7, [R1+0x96c] ;  /* 0x00096c0001077983 */ /* 0x000ee20000100800 */
[----:B------:R-:W-:-:S03]  /*b030*/  PRMT R25, RZ, 0x7610, R25 ;  /* 0x00007610ff197816 */ /* 0x000fc60000000019 */
[----:B--2---:R0:W-:Y:S04]  /*b040*/  STL [R1+0x464], R24 ;  /* 0x0004641801007387 */ /* 0x0041e80000100800 */
[----:B0-----:R-:W2:Y:S04]  /*b050*/  LDL.LU R24, [R1+0x11a4] ;  /* 0x0011a40001187983 */ /* 0x001ea80000300800 */
[----:B------:R-:W2:Y:S01]  /*b060*/  LDL R5, [R1+0x980] ;  /* 0x0009800001057983 */ /* 0x000ea20000100800 */
[----:B----4-:R-:W-:-:S03]  /*b070*/  IADD3 R8, P2, R0, R9, RZ ;  /* 0x0000000900087210 */ /* 0x010fc60007f5e0ff */
[----:B------:R-:W4:Y:S01]  /*b080*/  LDL R9, [R1+0x984] ;  /* 0x0009840001097983 */ /* 0x000f220000100800 */
[----:B---3--:R-:W-:-:S05]  /*b090*/  IMAD.X R7, R2, 0x1, R7, P3 ;  /* 0x0000000102077824 */ /* 0x008fca00018e0607 */
[----:B------:R-:W3:Y:S01]  /*b0a0*/  @P1 LDG.E.U8 R25, desc[UR6][R6.64] ;  /* 0x0000000606191981 */ /* 0x000ee2000c1e1100 */
[----:B------:R-:W-:Y:S02]  /*b0b0*/  ISETP.GT.AND P0, PT, R3, 0x16, PT ;  /* 0x000000160300780c */ /* 0x000fe40003f04270 */
[----:B------:R-:W-:Y:S02]  /*b0c0*/  PRMT R23, RZ, 0x7610, R23 ;  /* 0x00007610ff177816 */ /* 0x000fe40000000017 */
[----:B--2---:R-:W-:Y:S02]  /*b0d0*/  IADD3 R4, P3, R0, R5, RZ ;  /* 0x0000000500047210 */ /* 0x004fe40007f7e0ff */
[----:B------:R-:W2:Y:S01]  /*b0e0*/  LDL R5, [R1+0x97c] ;  /* 0x00097c0001057983 */ /* 0x000ea20000100800 */
[----:B----4-:R-:W-:-:S06]  /*b0f0*/  IMAD.X R9, R2, 0x1, R9, P2 ;  /* 0x0000000102097824 */ /* 0x010fcc00010e0609 */
        /* <DEDUP_REMOVED lines=8> */
[----:B0-----:R-:W4:Y:S01]  /*b180*/  LDL.LU R23, [R1+0x119c] ;  /* 0x00119c0001177983 */ /* 0x001f220000300800 */
[----:B------:R-:W-:-:S03]  /*b190*/  PRMT R21, RZ, 0x7610, R21 ;  /* 0x00007610ff157816 */ /* 0x000fc60000000015 */
[----:B------:R-:W4:Y:S01]  /*b1a0*/  LDL R9, [R1+0x9a0] ;  /* 0x0009a00001097983 */ /* 0x000f220000100800 */
[----:B---3--:R-:W-:-:S03]  /*b1b0*/  IADD3 R6, P1, R0, R7, RZ ;  /* 0x0000000700067210 */ /* 0x008fc60007f3e0ff */
[----:B------:R-:W3:Y:S04]  /*b1c0*/  LDL R7, [R1+0x974] ;  /* 0x0009740001077983 */ /* 0x000ee80000100800 */
[----:B--2---:R0:W-:Y:S04]  /*b1d0*/  STL [R1+0x38], R22 ;  /* 0x0000381601007387 */ /* 0x0041e80000100800 */
[----:B0-----:R-:W2:Y:S04]  /*b1e0*/  LDL.LU R22, [R1+0x1198] ;  /* 0x0011980001167983 */ /* 0x001ea80000300800 */
[----:B------:R-:W4:Y:S01]  /*b1f0*/  LDL R5, [R1+0x990] ;  /* 0x0009900001057983 */ /* 0x000f220000100800 */
[----:B---3--:R-:W-:-:S05]  /*b200*/  IMAD.X R7, R2, 0x1, R7, P1 ;  /* 0x0000000102077824 */ /* 0x008fca00008e0607 */
[----:B------:R-:W3:Y:S01]  /*b210*/  @P0 LDG.E.U8 R21, desc[UR6][R6.64] ;  /* 0x0000000606150981 */ /* 0x000ee2000c1e1100 */
[----:B----4-:R-:W-:-:S03]  /*b220*/  IADD3 R4, P2, R0, R5, RZ ;  /* 0x0000000500047210 */ /* 0x010fc60007f5e0ff */
[----:B------:R-:W4:Y:S04]  /*b230*/  LDL R5, [R1+0x98c] ;  /* 0x00098c0001057983 */ /* 0x000f280000100800 */
[----:B---3--:R0:W-:Y:S04]  /*b240*/  STL [R1+0x34], R21 ;  /* 0x0000341501007387 */ /* 0x0081e80000100800 */
[----:B0-----:R-:W3:Y:S04]  /*b250*/  LDL.LU R21, [R1+0x1194] ;  /* 0x0011940001157983 */ /* 0x001ee80000300800 */
[----:B------:R-:W2:Y:S01]  /*b260*/  LDL R7, [R1+0x9a8] ;  /* 0x0009a80001077983 */ /* 0x000ea20000100800 */
[----:B------:R-:W-:Y:S01]  /*b270*/  PRMT R8, RZ, 0x7610, R8 ;  /* 0x00007610ff087816 */ /* 0x000fe20000000008 */
[----:B----4-:R-:W-:-:S05]  /*b280*/  IMAD.X R5, R2, 0x1, R5, P2 ;  /* 0x0000000102057824 */ /* 0x010fca00010e0605 */
[----:B------:R-:W4:Y:S01]  /*b290*/  @P0 LDG.E.U8 R8, desc[UR6][R4.64] ;  /* 0x0000000604080981 */ /* 0x000f22000c1e1100 */
[----:B------:R-:W-:Y:S02]  /*b2a0*/  ISETP.GT.AND P1, PT, R3, 0x17, PT ;  /* 0x000000170300780c */ /* 0x000fe40003f24270 */
[----:B------:R-:W-:Y:S01]  /*b2b0*/  PRMT R20, RZ, 0x7610, R20 ;  /* 0x00007610ff147816 */ /* 0x000fe20000000014 */
[----:B------:R-:W3:Y:S01]  /*b2c0*/  LDL R5, [R1+0x998] ;  /* 0x0009980001057983 */ /* 0x000ee20000100800 */
[----:B--2---:R-:W-:-:S03]  /*b2d0*/  IADD3 R6, P2, R0, R7, RZ ;  /* 0x0000000700067210 */ /* 0x004fc60007f5e0ff */
[----:B------:R-:W2:Y:S04]  /*b2e0*/  LDL R7, [R1+0x9a4] ;  /* 0x0009a40001077983 */ /* 0x000ea80000100800 */
[----:B----4-:R0:W-:Y:S02]  /*b2f0*/  STL [R1+0x30], R8 ;  /* 0x0000300801007387 */ /* 0x0101e40000100800 */
[----:B0-----:R-:W-:Y:S02]  /*b300*/  IADD3 R8, P0, R0, R9, RZ ;  /* 0x0000000900087210 */ /* 0x001fe40007f1e0ff */
[----:B------:R-:W4:Y:S01]  /*b310*/  LDL R9, [R1+0x99c] ;  /* 0x00099c0001097983 */ /* 0x000f220000100800 */
[----:B--2---:R-:W-:-:S05]  /*b320*/  IMAD.X R7, R2, 0x1, R7, P2 ;  /* 0x0000000102077824 */ /* 0x004fca00010e0607 */
[----:B------:R-:W2:Y:S01]  /*b330*/  @P1 LDG.E.U8 R20, desc[UR6][R6.64] ;  /* 0x0000000606141981 */ /* 0x000ea2000c1e1100 */
[----:B------:R-:W-:Y:S02]  /*b340*/  PRMT R19, RZ, 0x7610, R19 ;  /* 0x00007610ff137816 */ /* 0x000fe40000000013 */
[----:B---3--:R-:W-:Y:S02]  /*b350*/  IADD3 R4, P2, R0, R5, RZ ;  /* 0x0000000500047210 */ /* 0x008fe40007f5e0ff */
[----:B------:R-:W3:Y:S01]  /*b360*/  LDL R5, [R1+0x994] ;  /* 0x0009940001057983 */ /* 0x000ee20000100800 */
[----:B----4-:R-:W-:-:S05]  /*b370*/  IMAD.X R9, R2, 0x1, R9, P0 ;  /* 0x0000000102097824 */ /* 0x010fca00000e0609 */
[----:B------:R-:W4:Y:S04]  /*b380*/  @P1 LDG.E.U8 R19, desc[UR6][R8.64] ;  /* 0x0000000608131981 */ /* 0x000f28000c1e1100 */
[----:B--2---:R0:W-:Y:S04]  /*b390*/  STL [R1+0x28], R20 ;  /* 0x0000281401007387 */ /* 0x0041e80000100800 */
[----:B0-----:R-:W2:Y:S04]  /*b3a0*/  LDL.LU R20, [R1+0x1190] ;  /* 0x0011900001147983 */ /* 0x001ea80000300800 */
[----:B------:R-:W2:Y:S01]  /*b3b0*/  LDL R7, [R1+0x9b0] ;  /* 0x0009b00001077983 */ /* 0x000ea20000100800 */
[----:B------:R-:W-:Y:S01]  /*b3c0*/  PRMT R18, RZ, 0x7610, R18 ;  /* 0x00007610ff127816 */ /* 0x000fe20000000012 */
[----:B---3--:R-:W-:-:S02]  /*b3d0*/  IMAD.X R5, R2, 0x1, R5, P2 ;  /* 0x0000000102057824 */ /* 0x008fc400010e0605 */
[----:B----4-:R0:W-:Y:S04]  /*b3e0*/  STL [R1+0x2c], R19 ;  /* 0x00002c1301007387 */ /* 0x0101e80000100800 */
[----:B------:R-:W3:Y:S04]  /*b3f0*/  @P1 LDG.E.U8 R18, desc[UR6][R4.64] ;  /* 0x0000000604121981 */ /* 0x000ee8000c1e1100 */
[----:B0-----:R-:W4:Y:S04]  /*b400*/  LDL.LU R19, [R1+0x118c] ;  /* 0x00118c0001137983 */ /* 0x001f280000300800 */
[----:B------:R-:W4:Y:S01]  /*b410*/  LDL R9, [R1+0x9c8] ;  /* 0x0009c80001097983 */ /* 0x000f220000100800 */
[----:B--2---:R-:W-:-:S03]  /*b420*/  IADD3 R6, P3, R0, R7, RZ ;  /* 0x0000000700067210 */ /* 0x004fc60007f7e0ff */
[----:B------:R-:W2:Y:S01]  /*b430*/  LDL R7, [R1+0x9ac] ;  /* 0x0009ac0001077983 */ /* 0x000ea20000100800 */
[----:B------:R-:W-:-:S03]  /*b440*/  PRMT R17, RZ, 0x7610, R17 ;  /* 0x00007610ff117816 */ /* 0x000fc60000000011 */
[----:B---3--:R0:W-:Y:S04]  /*b450*/  STL [R1+0x24], R18 ;  /* 0x0000241201007387 */ /* 0x0081e80000100800 */
[----:B0-----:R-:W3:Y:S01]  /*b460*/  LDL.LU R18, [R1+0x1188] ;  /* 0x0011880001127983 */ /* 0x001ee20000300800 */
[----:B----4-:R-:W-:-:S03]  /*b470*/  IADD3 R8, P2, R0, R9, RZ ;  /* 0x0000000900087210 */ /* 0x010fc60007f5e0ff */
[----:B------:R-:W4:Y:S04]  /*b480*/  LDL R5, [R1+0x9c0] ;  /* 0x0009c00001057983 */ /* 0x000f280000100800 */
[----:B------:R-:W3:Y:S01]  /*b490*/  LDL R9, [R1+0x9c4] ;  /* 0x0009c40001097983 */ /* 0x000ee20000100800 */
[----:B--2---:R-:W-:-:S05]  /*b4a0*/  IMAD.X R7, R2, 0x1, R7, P3 ;  /* 0x0000000102077824 */ /* 0x004fca00018e0607 */
[----:B------:R-:W2:Y:S01]  /*b4b0*/  @P1 LDG.E.U8 R17, desc[UR6][R6.64] ;  /* 0x0000000606111981 */ /* 0x000ea2000c1e1100 */
[----:B------:R-:W-:Y:S02]  /*b4c0*/  ISETP.GT.AND P0, PT, R3, 0x18, PT ;  /* 0x000000180300780c */ /* 0x000fe40003f04270 */
[----:B------:R-:W-:Y:S02]  /*b4d0*/  PRMT R16, RZ, 0x7610, R16 ;  /* 0x00007610ff107816 */ /* 0x000fe40000000010 */
[----:B----4-:R-:W-:Y:S02]  /*b4e0*/  IADD3 R4, P3, R0, R5, RZ ;  /* 0x0000000500047210 */ /* 0x010fe40007f7e0ff */
[----:B------:R-:W4:Y:S01]  /*b4f0*/  LDL R5, [R1+0x9bc] ;  /* 0x0009bc0001057983 */ /* 0x000f220000100800 */
[----:B---3--:R-:W-:-:S06]  /*b500*/  IMAD.X R9, R2, 0x1, R9, P2 ;  /* 0x0000000102097824 */ /* 0x008fcc00010e0609 */
        /* <DEDUP_REMOVED lines=8> */
[----:B0-----:R-:W3:Y:S01]  /*b590*/  LDL.LU R16, [R1+0x1180] ;  /* 0x0011800001107983 */ /* 0x001ee20000300800 */
[----:B------:R-:W-:-:S03]  /*b5a0*/  PRMT R14, RZ, 0x7610, R14 ;  /* 0x00007610ff0e7816 */ /* 0x000fc6000000000e */
[----:B------:R-:W3:Y:S01]  /*b5b0*/  LDL R9, [R1+0x9e0] ;  /* 0x0009e00001097983 */ /* 0x000ee20000100800 */
[----:B--2---:R-:W-:-:S03]  /*b5c0*/  IADD3 R6, P1, R0, R7, RZ ;  /* 0x0000000700067210 */ /* 0x004fc60007f3e0ff */
[----:B------:R-:W2:Y:S04]  /*b5d0*/  LDL R7, [R1+0x9b4] ;  /* 0x0009b40001077983 */ /* 0x000ea80000100800 */
[----:B----4-:R0:W-:Y:S04]  /*b5e0*/  STL [R1+0x18], R15 ;  /* 0x0000180f01007387 */ /* 0x0101e80000100800 */
[----:B0-----:R-:W4:Y:S04]  /*b5f0*/  LDL.LU R15, [R1+0x117c] ;  /* 0x00117c00010f7983 */ /* 0x001f280000300800 */
[----:B------:R-:W3:Y:S01]  /*b600*/  LDL R5, [R1+0x9d0] ;  /* 0x0009d00001057983 */ /* 0x000ee20000100800 */
[----:B--2---:R-:W-:-:S05]  /*b610*/  IMAD.X R7, R2, 0x1, R7, P1 ;  /* 0x0000000102077824 */ /* 0x004fca00008e0607 */
        /* <DEDUP_REMOVED lines=19> */
[----:B------:R-:W-:Y:S02]  /*b750*/  PRMT R12, RZ, 0x7610, R12 ;  /* 0x00007610ff0c7816 */ /* 0x000fe4000000000c */
[----:B--2---:R-:W-:Y:S02]  /*b760*/  IADD3 R4, P2, R0, R5, RZ ;  /* 0x0000000500047210 */ /* 0x004fe40007f5e0ff */
        /* <DEDUP_REMOVED lines=13> */
[----:B------:R-:W4:Y:S01]  /*b840*/  LDL R7, [R1+0x9ec] ;  /* 0x0009ec0001077983 */ /* 0x000f220000100800 */
[----:B------:R-:W-:-:S03]  /*b850*/  PRMT R10, RZ, 0x7610, R10 ;  /* 0x00007610ff0a7816 */ /* 0x000fc6000000000a */
[----:B--2---:R0:W-:Y:S04]  /*b860*/  STL [R1+0x4], R11 ;  /* 0x0000040b01007387 */ /* 0x0041e80000100800 */
[----:B0-----:R-:W2:Y:S01]  /*b870*/  LDL.LU R11, [R1+0x116c] ;  /* 0x00116c00010b7983 */ /* 0x001ea20000300800 */
[----:B---3--:R-:W-:-:S03]  /*b880*/  IADD3 R8, P2, R0, R9, RZ ;  /* 0x0000000900087210 */ /* 0x008fc60007f5e0ff */
[----:B------:R-:W3:Y:S04]  /*b890*/  LDL R9, [R1+0xa04] ;  /* 0x000a040001097983 */ /* 0x000ee80000100800 */
[----:B------:R-:W2:Y:S01]  /*b8a0*/  LDL R5, [R1+0xa00] ;  /* 0x000a000001057983 */ /* 0x000ea20000100800 */
[----:B----4-:R-:W-:-:S05]  /*b8b0*/  IMAD.X R7, R2, 0x1, R7, P3 ;  /* 0x0000000102077824 */ /* 0x010fca00018e0607 */
[----:B------:R-:W4:Y:S01]  /*b8c0*/  @P1 LDG.E.U8 R10, desc[UR6][R6.64] ;  /* 0x00000006060a1981 */ /* 0x000f22000c1e1100 */
[----:B------:R-:W-:Y:S02]  /*b8d0*/  ISETP.GT.AND P0, PT, R3, 0x1a, PT ;  /* 0x0000001a0300780c */ /* 0x000fe40003f04270 */
[----:B------:R-:W-:Y:S01]  /*b8e0*/  PRMT R29, RZ, 0x7610, R29 ;  /* 0x00007610ff1d7816 */ /* 0x000fe2000000001d */
[----:B---3--:R-:W-:Y:S01]  /*b8f0*/  IMAD.X R9, R2, 0x1, R9, P2 ;  /* 0x0000000102097824 */ /* 0x008fe200010e0609 */
[----:B--2---:R-:W-:-:S09]  /*b900*/  IADD3 R4, P3, R0, R5, RZ ;  /* 0x0000000500047210 */ /* 0x004fd20007f7e0ff */
[----:B------:R-:W2:Y:S04]  /*b910*/  @P0 LDG.E.U8 R29, desc[UR6][R8.64] ;  /* 0x00000006081d0981 */ /* 0x000ea8000c1e1100 */
[----:B------:R-:W3:Y:S04]  /*b920*/  LDL R5, [R1+0x9fc] ;  /* 0x0009fc0001057983 */ /* 0x000ee80000100800 */
[----:B----4-:R0:W-:Y:S04]  /*b930*/  STL [R1], R10 ;  /* 0x0000000a01007387 */ /* 0x0101e80000100800 */
[----:B0-----:R-:W4:Y:S04]  /*b940*/  LDL.LU R10, [R1+0x1168] ;  /* 0x00116800010a7983 */ /* 0x001f280000300800 */
[----:B------:R-:W4:Y:S04]  /*b950*/  LDL R7, [R1+0x9f8] ;  /* 0x0009f80001077983 */ /* 0x000f280000100800 */
[----:B------:R-:W4:Y:S04]  /*b960*/  LDL R9, [R1+0xa28] ;  /* 0x000a280001097983 */ /* 0x000f280000100800 */
[----:B--2---:R0:W-:Y:S01]  /*b970*/  STL [R1+0x1128], R29 ;  /* 0x0011281d01007387 */ /* 0x0041e20000100800 */
[----:B------:R-:W-:Y:S01]  /*b980*/  PRMT R28, RZ, 0x7610, R28 ;  /* 0x00007610ff1c7816 */ /* 0x000fe2000000001c */
[----:B---3--:R-:W-:Y:S01]  /*b990*/  IMAD.X R5, R2, 0x1, R5, P3 ;  /* 0x0000000102057824 */ /* 0x008fe200018e0605 */
[----:B------:R-:W-:Y:S01]  /*b9a0*/  PRMT R27, RZ, 0x7610, R27 ;  /* 0x00007610ff1b7816 */ /* 0x000fe2000000001b */
[----:B------:R-:W2:Y:S04]  /*b9b0*/  LDL R8, [R1+0xa20] ;  /* 0x000a200001087983 */ /* 0x000ea80000100800 */
[----:B------:R-:W3:Y:S04]  /*b9c0*/  @P0 LDG.E.U8 R28, desc[UR6][R4.64] ;  /* 0x00000006041c0981 */ /* 0x000ee8000c1e1100 */
[----:B0-----:R-:W2:Y:S01]  /*b9d0*/  LDL R29, [R1+0xa10] ;  /* 0x000a1000011d7983 */ /* 0x001ea20000100800 */
[----:B----4-:R-:W-:-:S03]  /*b9e0*/  IADD3 R6, P1, R0, R7, RZ ;  /* 0x0000000700067210 */ /* 0x010fc60007f3e0ff */
[----:B------:R-:W4:Y:S04]  /*b9f0*/  LDL R7, [R1+0x9f4] ;  /* 0x0009f40001077983 */ /* 0x000f280000100800 */
[----:B---3--:R0:W-:Y:S04]  /*ba00*/  STL [R1+0x112c], R28 ;  /* 0x00112c1c01007387 */ /* 0x0081e80000100800 */
[----:B------:R-:W3:Y:S01]  /*ba10*/  LDL R5, [R1+0xa0c] ;  /* 0x000a0c0001057983 */ /* 0x000ee20000100800 */
[----:B--2---:R-:W-:-:S03]  /*ba20*/  IADD3 R4, P2, R0, R29, RZ ;  /* 0x0000001d00047210 */ /* 0x004fc60007f5e0ff */
[----:B------:R-:W2:Y:S04]  /*ba30*/  LDL R29, [R1+0xa18] ;  /* 0x000a1800011d7983 */ /* 0x000ea80000100800 */
[----:B0-----:R-:W2:Y:S01]  /*ba40*/  LDL R28, [R1+0xa1c] ;  /* 0x000a1c00011c7983 */ /* 0x001ea20000100800 */
[----:B----4-:R-:W-:-:S05]  /*ba50*/  IMAD.X R7, R2, 0x1, R7, P1 ;  /* 0x0000000102077824 */ /* 0x010fca00008e0607 */
[----:B------:R-:W4:Y:S01]  /*ba60*/  @P0 LDG.E.U8 R27, desc[UR6][R6.64] ;  /* 0x00000006061b0981 */ /* 0x000f22000c1e1100 */
[----:B------:R-:W-:Y:S01]  /*ba70*/  PRMT R26, RZ, 0x7610, R26 ;  /* 0x00007610ff1a7816 */ /* 0x000fe2000000001a */
[----:B---3--:R-:W-:-:S05]  /*ba80*/  IMAD.X R5, R2, 0x1, R5, P2 ;  /* 0x0000000102057824 */ /* 0x008fca00010e0605 */
[----:B------:R-:W3:Y:S04]  /*ba90*/  @P0 LDG.E.U8 R26, desc[UR6][R4.64] ;  /* 0x00000006041a0981 */ /* 0x000ee8000c1e1100 */
[----:B----4-:R0:W-:Y:S04]  /*baa0*/  STL [R1+0x1130], R27 ;  /* 0x0011301b01007387 */ /* 0x0101e80000100800 */
[----:B0-----:R-:W4:Y:S01]  /*bab0*/  LDL R27, [R1+0xa24] ;  /* 0x000a2400011b7983 */ /* 0x001f220000100800 */
[----:B------:R-:W-:Y:S02]  /*bac0*/  ISETP.GT.AND P1, PT, R3, 0x1b, PT ;  /* 0x0000001b0300780c */ /* 0x000fe40003f24270 */
[----:B------:R-:W-:-:S02]  /*bad0*/  IADD3 R6, P2, R0, R9, RZ ;  /* 0x0000000900067210 */ /* 0x000fc40007f5e0ff */
[----:B------:R-:W-:Y:S01]  /*bae0*/  PRMT R24, RZ, 0x7610, R24 ;  /* 0x00007610ff187816 */ /* 0x000fe20000000018 */
[----:B---3--:R0:W-:Y:S04]  /*baf0*/  STL [R1+0x1134], R26 ;  /* 0x0011341a01007387 */ /* 0x0081e80000100800 */
[----:B0-----:R-:W3:Y:S01]  /*bb00*/  LDL R26, [R1+0xa14] ;  /* 0x000a1400011a7983 */ /* 0x001ee20000100800 */
[----:B----4-:R-:W-:Y:S01]  /*bb10*/  IMAD.X R7, R2, 0x1, R27, P2 ;  /* 0x0000000102077824 */ /* 0x010fe200010e061b */
[C---:B------:R-:W-:Y:S02]  /*bb20*/  IADD3 R8, P0, R0.reuse, R8, RZ ;  /* 0x0000000800087210 */ /* 0x040fe40007f1e0ff */
[----:B------:R-:W4:Y:S04]  /*bb30*/  LDL R27, [R1+0xa44] ;  /* 0x000a4400011b7983 */ /* 0x000f280000100800 */
[----:B------:R-:W4:Y:S01]  /*bb40*/  @P1 LDG.E.U8 R24, desc[UR6][R6.64] ;  /* 0x0000000606181981 */ /* 0x000f22000c1e1100 */
[----:B--2---:R-:W-:-:S03]  /*bb50*/  IADD3 R4, P2, R0, R29, RZ ;  /* 0x0000001d00047210 */ /* 0x004fc60007f5e0ff */
[----:B------:R-:W2:Y:S04]  /*bb60*/  LDL R29, [R1+0xa2c] ;  /* 0x000a2c00011d7983 */ /* 0x000ea80000100800 */
[----:B------:R-:W2:Y:S01]  /*bb70*/  LDL R7, [R1+0xa30] ;  /* 0x000a300001077983 */ /* 0x000ea20000100800 */
[----:B------:R-:W-:Y:S01]  /*bb80*/  PRMT R25, RZ, 0x7610, R25 ;  /* 0x00007610ff197816 */ /* 0x000fe20000000019 */
[C---:B------:R-:W-:Y:S02]  /*bb90*/  IMAD.X R9, R2.reuse, 0x1, R28, P0 ;  /* 0x0000000102097824 */ /* 0x040fe400000e061c */
[----:B------:R-:W2:Y:S04]  /*bba0*/  LDL R28, [R1+0xa40] ;  /* 0x000a4000011c7983 */ /* 0x000ea80000100800 */
[----:B------:R-:W2:Y:S01]  /*bbb0*/  @P1 LDG.E.U8 R25, desc[UR6][R8.64] ;  /* 0x0000000608191981 */ /* 0x000ea2000c1e1100 */
[----:B------:R-:W-:Y:S01]  /*bbc0*/  PRMT R23, RZ, 0x7610, R23 ;  /* 0x00007610ff177816 */ /* 0x000fe20000000017 */
[----:B---3--:R-:W-:Y:S01]  /*bbd0*/  IMAD.X R5, R2, 0x1, R26, P2 ;  /* 0x0000000102057824 */ /* 0x008fe200010e061a */
[----:B------:R-:W-:-:S04]  /*bbe0*/  PRMT R22, RZ, 0x7610, R22 ;  /* 0x00007610ff167816 */ /* 0x000fc80000000016 */
[----:B------:R0:W3:Y:S04]  /*bbf0*/  @P1 LDG.E.U8 R23, desc[UR6][R4.64] ;  /* 0x0000000604171981 */ /* 0x0000e8000c1e1100 */
[----:B----4-:R1:W-:Y:S04]  /*bc00*/  STL [R1+0x1138], R24 ;  /* 0x0011381801007387 */ /* 0x0103e80000100800 */
[----:B------:R-:W4:Y:S04]  /*bc10*/  LDL R9, [R1+0xa48] ;  /* 0x000a480001097983 */ /* 0x000f280000100800 */
[----:B------:R-:W4:Y:S01]  /*bc20*/  LDL R26, [R1+0xa3c] ;  /* 0x000a3c00011a7983 */ /* 0x000f220000100800 */
[----:B--2---:R-:W-:-:S05]  /*bc30*/  IADD3 R6, P3, R0, R7, RZ ;  /* 0x0000000700067210 */ /* 0x004fca0007f7e0ff */
[----:B------:R-:W-:-:S05]  /*bc40*/  IMAD.X R7, R2, 0x1, R29, P3 ;  /* 0x0000000102077824 */ /* 0x000fca00018e061d */
[----:B------:R-:W2:Y:S01]  /*bc50*/  @P1 LDG.E.U8 R22, desc[UR6][R6.64] ;  /* 0x0000000606161981 */ /* 0x000ea2000c1e1100 */
[----:B------:R-:W-:Y:S02]  /*bc60*/  ISETP.GT.AND P0, PT, R3, 0x1c, PT ;  /* 0x0000001c0300780c */ /* 0x000fe40003f04270 */
[----:B------:R-:W-:Y:S01]  /*bc70*/  PRMT R21, RZ, 0x7610, R21 ;  /* 0x00007610ff157816 */ /* 0x000fe20000000015 */
[----:B------:R2:W-:Y:S04]  /*bc80*/  STL [R1+0x113c], R25 ;  /* 0x00113c1901007387 */ /* 0x0005e80000100800 */
[----:B-1----:R-:W2:Y:S01]  /*bc90*/  LDL R24, [R1+0xa38] ;  /* 0x000a380001187983 */ /* 0x002ea20000100800 */
[----:B0-----:R-:W-:-:S03]  /*bca0*/  IADD3 R4, P3, R0, R28, RZ ;  /* 0x0000001c00047210 */ /* 0x001fc60007f7e0ff */
[----:B---3--:R0:W-:Y:S04]  /*bcb0*/  STL [R1+0x1140], R23 ;  /* 0x0011401701007387 */ /* 0x0081e80000100800 */
[----:B------:R-:W3:Y:S04]  /*bcc0*/  LDL R29, [R1+0xa50] ;  /* 0x000a5000011d7983 */ /* 0x000ee80000100800 */
[----:B------:R-:W3:Y:S01]  /*bcd0*/  LDL R28, [R1+0xa34] ;  /* 0x000a3400011c7983 */ /* 0x000ee20000100800 */
[----:B----4-:R-:W-:-:S05]  /*bce0*/  IADD3 R8, P2, R0, R9, RZ ;  /* 0x0000000900087210 */ /* 0x010fca0007f5e0ff */
[----:B------:R-:W-:-:S05]  /*bcf0*/  IMAD.X R9, R2, 0x1, R27, P2 ;  /* 0x0000000102097824 */ /* 0x000fca00010e061b */
[----:B------:R3:W4:Y:S01]  /*bd00*/  @P0 LDG.E.U8 R21, desc[UR6][R8.64] ;  /* 0x0000000608150981 */ /* 0x000722000c1e1100 */
[----:B------:R-:W-:-:S03]  /*bd10*/  IMAD.X R5, R2, 0x1, R26, P3 ;  /* 0x0000000102057824 */ /* 0x000fc600018e061a */
[----:B--2---:R1:W-:Y:S04]  /*bd20*/  STL [R1+0x1144], R22 ;  /* 0x0011441601007387 */ /* 0x0043e80000100800 */
[----:B------:R-:W2:Y:S04]  /*bd30*/  LDL R26, [R1+0xa4c] ;  /* 0x000a4c00011a7983 */ /* 0x000ea80000100800 */
[----:B------:R-:W2:Y:S01]  /*bd40*/  LDL R27, [R1+0xa68] ;  /* 0x000a6800011b7983 */ /* 0x000ea20000100800 */
[----:B------:R-:W-:Y:S02]  /*bd50*/  IADD3 R6, P2, R0, R24, RZ ;  /* 0x0000001800067210 */ /* 0x000fe40007f5e0ff */
[----:B------:R-:W-:-:S02]  /*bd60*/  PRMT R20, RZ, 0x7610, R20 ;  /* 0x00007610ff147816 */ /* 0x000fc40000000014 */
[----:B------:R-:W-:Y:S02]  /*bd70*/  PRMT R19, RZ, 0x7610, R19 ;  /* 0x00007610ff137816 */ /* 0x000fe40000000013 */
[----:B---3--:R-:W-:Y:S02]  /*bd80*/  IADD3 R8, P3, R0, R29, RZ ;  /* 0x0000001d00087210 */ /* 0x008fe40007f7e0ff */
[----:B------:R3:W3:Y:S01]  /*bd90*/  @P0 LDG.E.U8 R20, desc[UR6][R4.64] ;  /* 0x0000000604140981 */ /* 0x0006e2000c1e1100 */
[----:B------:R-:W-:Y:S01]  /*bda0*/  PRMT R18, RZ, 0x7610, R18 ;  /* 0x00007610ff127816 */ /* 0x000fe20000000012 */
[----:B------:R-:W-:-:S05]  /*bdb0*/  IMAD.X R7, R2, 0x1, R28, P2 ;  /* 0x0000000102077824 */ /* 0x000fca00010e061c */
[----:B------:R-:W3:Y:S04]  /*bdc0*/  @P0 LDG.E.U8 R19, desc[UR6][R6.64] ;  /* 0x0000000606130981 */ /* 0x000ee8000c1e1100 */
[----:B----4-:R4:W-:Y:S04]  /*bdd0*/  STL [R1+0x1124], R21 ;  /* 0x0011241501007387 */ /* 0x0109e80000100800 */
[----:B------:R-:W4:Y:S04]  /*bde0*/  LDL R25, [R1+0xa64] ;  /* 0x000a640001197983 */ /* 0x000f280000100800 */
[----:B------:R-:W4:Y:S04]  /*bdf0*/  LDL R24, [R1+0xa60] ;  /* 0x000a600001187983 */ /* 0x000f280000100800 */
[----:B0-----:R-:W4:Y:S01]  /*be00*/  LDL R23, [R1+0xa5c] ;  /* 0x000a5c0001177983 */ /* 0x001f220000100800 */
[----:B--2---:R-:W-:Y:S01]  /*be10*/  IMAD.X R9, R2, 0x1, R26, P3 ;  /* 0x0000000102097824 */ /* 0x004fe200018e061a */
[----:B------:R-:W-:-:S02]  /*be20*/  ISETP.GT.AND P1, PT, R3, 0x1d, PT ;  /* 0x0000001d0300780c */ /* 0x000fc40003f24270 */
[----:B---3--:R-:W-:Y:S01]  /*be30*/  IADD3 R4, P2, R0, R27, RZ ;  /* 0x0000001b00047210 */ /* 0x008fe20007f5e0ff */
[----:B-1----:R-:W2:Y:S04]  /*be40*/  LDL R22, [R1+0xa58] ;  /* 0x000a580001167983 */ /* 0x002ea80000100800 */
[----:B------:R-:W3:Y:S01]  /*be50*/  @P0 LDG.E.U8 R18, desc[UR6][R8.64] ;  /* 0x0000000608120981 */ /* 0x000ee2000c1e1100 */
[----:B------:R-:W-:Y:S02]  /*be60*/  PRMT R17, RZ, 0x7610, R17 ;  /* 0x00007610ff117816 */ /* 0x000fe40000000011 */
[----:B------:R-:W-:Y:S01]  /*be70*/  PRMT R16, RZ, 0x7610, R16 ;  /* 0x00007610ff107816 */ /* 0x000fe20000000010 */
[----:B----4-:R-:W4:Y:S04]  /*be80*/  LDL R21, [R1+0xa54] ;  /* 0x000a540001157983 */ /* 0x010f280000100800 */
[----:B------:R-:W-:Y:S04]  /*be90*/  STL [R1+0x1148], R20 ;  /* 0x0011481401007387 */ /* 0x000fe80000100800 */
[----:B------:R0:W-:Y:S01]  /*bea0*/  STL [R1+0x114c], R19 ;  /* 0x00114c1301007387 */ /* 0x0001e20000100800 */
[----:B------:R-:W-:Y:S01]  /*beb0*/  IMAD.X R5, R2, 0x1, R25, P2 ;  /* 0x0000000102057824 */ /* 0x000fe200010e0619 */
[----:B------:R-:W-:-:S04]  /*bec0*/  IADD3 R6, P0, R0, R24, RZ ;  /* 0x0000001800067210 */ /* 0x000fc80007f1e0ff */
[----:B------:R2:W4:Y:S01]  /*bed0*/  @P1 LDG.E.U8 R17, desc[UR6][R4.64] ;  /* 0x0000000604111981 */ /* 0x000522000c1e1100 */
[----:B------:R-:W-:-:S05]  /*bee0*/  IMAD.X R7, R2, 0x1, R23, P0 ;  /* 0x0000000102077824 */ /* 0x000fca00000e0617 */
[----:B------:R-:W4:Y:S04]  /*bef0*/  @P1 LDG.E.U8 R16, desc[UR6][R6.64] ;  /* 0x0000000606101981 */ /* 0x000f28000c1e1100 */
[----:B---3--:R1:W-:Y:S04]  /*bf00*/  STL [R1+0x1150], R18 ;  /* 0x0011501201007387 */ /* 0x0083e80000100800 */
[----:B0-----:R-:W3:Y:S04]  /*bf10*/  LDL R19, [R1+0xa70] ;  /* 0x000a700001137983 */ /* 0x001ee80000100800 */
[----:B-1----:R-:W3:Y:S01]  /*bf20*/  LDL R18, [R1+0xa6c] ;  /* 0x000a6c0001127983 */ /* 0x002ee20000100800 */
[----:B--2---:R-:W-:-:S02]  /*bf30*/  IADD3 R4, P0, R0, R22, RZ ;  /* 0x0000001600047210 */ /* 0x004fc40007f1e0ff */
[----:B------:R-:W-:-:S03]  /*bf40*/  PRMT R15, RZ, 0x7610, R15 ;  /* 0x00007610ff0f7816 */ /* 0x000fc6000000000f */
[----:B----4-:R-:W-:-:S05]  /*bf50*/  IMAD.X R5, R2, 0x1, R21, P0 ;  /* 0x0000000102057824 */ /* 0x010fca00000e0615 */
[----:B------:R-:W2:Y:S01]  /*bf60*/  @P1 LDG.E.U8 R15, desc[UR6][R4.64] ;  /* 0x00000006040f1981 */ /* 0x000ea2000c1e1100 */
[----:B------:R-:W-:-:S03]  /*bf70*/  PRMT R14, RZ, 0x7610, R14 ;  /* 0x00007610ff0e7816 */ /* 0x000fc6000000000e */
[----:B------:R0:W-:Y:S04]  /*bf80*/  STL [R1+0x1154], R17 ;  /* 0x0011541101007387 */ /* 0x0001e80000100800 */
[----:B------:R-:W4:Y:S04]  /*bf90*/  LDL R26, [R1+0xa88] ;  /* 0x000a8800011a7983 */ /* 0x000f280000100800 */
[----:B0-----:R-:W4:Y:S04]  /*bfa0*/  LDL R17, [R1+0xa84] ;  /* 0x000a840001117983 */ /* 0x001f280000100800 */
[----:B------:R0:W-:Y:S04]  /*bfb0*/  STL [R1+0x1158], R16 ;  /* 0x0011581001007387 */ /* 0x0001e80000100800 */
[----:B------:R-:W4:Y:S01]  /*bfc0*/  LDL R25, [R1+0xa80] ;  /* 0x000a800001197983 */ /* 0x000f220000100800 */
[----:B---3--:R-:W-:-:S03]  /*bfd0*/  IADD3 R6, P0, R0, R19, RZ ;  /* 0x0000001300067210 */ /* 0x008fc60007f1e0ff */
[----:B------:R-:W3:Y:S02]  /*bfe0*/  LDL R24, [R1+0xa7c] ;  /* 0x000a7c0001187983 */ /* 0x000ee40000100800 */
[----:B------:R-:W-:Y:S02]  /*bff0*/  IMAD.X R7, R2, 0x1, R18, P0 ;  /* 0x0000000102077824 */ /* 0x000fe400000e0612 */
[----:B------:R-:W3:Y:S04]  /*c000*/  LDL R23, [R1+0xa78] ;  /* 0x000a780001177983 */ /* 0x000ee80000100800 */
[----:B------:R-:W3:Y:S04]  /*c010*/  LDL R22, [R1+0xa74] ;  /* 0x000a740001167983 */ /* 0x000ee80000100800 */
[----:B------:R-:W3:Y:S01]  /*c020*/  @P1 LDG.E.U8 R14, desc[UR6][R6.64] ;  /* 0x00000006060e1981 */ /* 0x000ee2000c1e1100 */
[----:B------:R-:W-:-:S02]  /*c030*/  ISETP.GT.AND P2, PT, R3, 0x1e, PT ;  /* 0x0000001e0300780c */ /* 0x000fc40003f44270 */
[----:B------:R-:W-:Y:S01]  /*c040*/  PRMT R13, RZ, 0x7610, R13 ;  /* 0x00007610ff0d7816 */ /* 0x000fe2000000000d */
[----:B------:R-:W3:Y:S04]  /*c050*/  LDL R21, [R1+0xa90] ;  /* 0x000a900001157983 */ /* 0x000ee80000100800 */
[----:B------:R-:W3:Y:S01]  /*c060*/  LDL R20, [R1+0xa8c] ;  /* 0x000a8c0001147983 */ /* 0x000ee20000100800 */
[----:B------:R-:W-:-:S03]  /*c070*/  PRMT R12, RZ, 0x7610, R12 ;  /* 0x00007610ff0c7816 */ /* 0x000fc6000000000c */
[----:B--2---:R1:W-:Y:S04]  /*c080*/  STL [R1+0x115c], R15 ;  /* 0x00115c0f01007387 */ /* 0x0043e80000100800 */
[----:B------:R-:W2:Y:S04]  /*c090*/  LDL R19, [R1+0xaa8] ;  /* 0x000aa80001137983 */ /* 0x000ea80000100800 */
[----:B------:R-:W2:Y:S01]  /*c0a0*/  LDL R18, [R1+0xaa4] ;  /* 0x000aa40001127983 */ /* 0x000ea20000100800 */
[----:B------:R-:W-:Y:S02]  /*c0b0*/  PRMT R11, RZ, 0x7610, R11 ;  /* 0x00007610ff0b7816 */ /* 0x000fe4000000000b */
[----:B----4-:R-:W-:-:S05]  /*c0c0*/  IADD3 R4, P0, R0, R26, RZ ;  /* 0x0000001a00047210 */ /* 0x010fca0007f1e0ff */
[----:B------:R-:W-:-:S05]  /*c0d0*/  IMAD.X R5, R2, 0x1, R17, P0 ;  /* 0x0000000102057824 */ /* 0x000fca00000e0611 */
[----:B------:R4:W2:Y:S02]  /*c0e0*/  @P2 LDG.E.U8 R13, desc[UR6][R4.64] ;  /* 0x00000006040d2981 */ /* 0x0008a4000c1e1100 */
[----:B----4-:R-:W-:-:S05]  /*c0f0*/  IADD3 R4, P0, R0, R25, RZ ;  /* 0x0000001900047210 */ /* 0x010fca0007f1e0ff */
[----:B---3--:R-:W-:-:S05]  /*c100*/  IMAD.X R5, R2, 0x1, R24, P0 ;  /* 0x0000000102057824 */ /* 0x008fca00000e0618 */
[----:B------:R3:W4:Y:S04]  /*c110*/  @P2 LDG.E.U8 R12, desc[UR6][R4.64] ;  /* 0x00000006040c2981 */ /* 0x000728000c1e1100 */
[----:B------:R1:W-:Y:S04]  /*c120*/  STL [R1+0x1160], R14 ;  /* 0x0011600e01007387 */ /* 0x0003e80000100800 */
[----:B------:R-:W4:Y:S01]  /*c130*/  LDL R17, [R1+0xaa0] ;  /* 0x000aa00001117983 */ /* 0x000f220000100800 */
[----:B---3--:R-:W-:-:S03]  /*c140*/  IADD3 R4, P0, R0, R23, RZ ;  /* 0x0000001700047210 */ /* 0x008fc60007f1e0ff */
[----:B0-----:R-:W3:Y:S02]  /*c150*/  LDL R16, [R1+0xa9c] ;  /* 0x000a9c0001107983 */ /* 0x001ee40000100800 */
[----:B------:R-:W-:Y:S02]  /*c160*/  IMAD.X R5, R2, 0x1, R22, P0 ;  /* 0x0000000102057824 */ /* 0x000fe400000e0616 */
[----:B-1----:R-:W3:Y:S04]  /*c170*/  LDL R15, [R1+0xa98] ;  /* 0x000a9800010f7983 */ /* 0x002ee80000100800 */
[----:B------:R0:W3:Y:S04]  /*c180*/  @P2 LDG.E.U8 R11, desc[UR6][R4.64] ;  /* 0x00000006040b2981 */ /* 0x0000e8000c1e1100 */
[----:B------:R-:W3:Y:S01]  /*c190*/  LDL R14, [R1+0xa94] ;  /* 0x000a9400010e7983 */ /* 0x000ee20000100800 */
[----:B------:R-:W-:-:S02]  /*c1a0*/  PRMT R10, RZ, 0x7610, R10 ;  /* 0x00007610ff0a7816 */ /* 0x000fc4000000000a */
[----:B0-----:R-:W-:Y:S02]  /*c1b0*/  IADD3 R4, P0, R0, R21, RZ ;  /* 0x0000001500047210 */ /* 0x001fe40007f1e0ff */
[----:B------:R-:W-:-:S03]  /*c1c0*/  ISETP.GT.AND P1, PT, R3, 0x1f, PT ;  /* 0x0000001f0300780c */ /* 0x000fc60003f24270 */
[----:B------:R-:W-:-:S05]  /*c1d0*/  IMAD.X R5, R2, 0x1, R20, P0 ;  /* 0x0000000102057824 */ /* 0x000fca00000e0614 */
[----:B------:R2:W3:Y:S01]  /*c1e0*/  @P2 LDG.E.U8 R10, desc[UR6][R4.64] ;  /* 0x00000006040a2981 */ /* 0x0004e2000c1e1100 */
[----:B------:R-:W-:Y:S02]  /*c1f0*/  PRMT R9, RZ, 0x7610, R9 ;  /* 0x00007610ff097816 */ /* 0x000fe40000000009 */
[----:B--2---:R-:W-:-:S05]  /*c200*/  IADD3 R4, P0, R0, R19, RZ ;  /* 0x0000001300047210 */ /* 0x004fca0007f1e0ff */
[----:B------:R-:W-:-:S05]  /*c210*/  IMAD.X R5, R2, 0x1, R18, P0 ;  /* 0x0000000102057824 */ /* 0x000fca00000e0612 */
[----:B------:R0:W2:Y:S01]  /*c220*/  @P1 LDG.E.U8 R9, desc[UR6][R4.64] ;  /* 0x0000000604091981 */ /* 0x0000a2000c1e1100 */
[----:B------:R-:W-:Y:S02]  /*c230*/  PRMT R8, RZ, 0x7610, R8 ;  /* 0x00007610ff087816 */ /* 0x000fe40000000008 */
[----:B------:R-:W-:Y:S01]  /*c240*/  PRMT R6, RZ, 0x7610, R6 ;  /* 0x00007610ff067816 */ /* 0x000fe20000000006 */
[----:B------:R-:W-:Y:S04]  /*c250*/  STL [R1+0x1100], R13 ;  /* 0x0011000d01007387 */ /* 0x000fe80000100800 */
[----:B----4-:R1:W-:Y:S01]  /*c260*/  STL [R1+0x1104], R12 ;  /* 0x0011040c01007387 */ /* 0x0103e20000100800 */
[----:B0-----:R-:W-:-:S05]  /*c270*/  IADD3 R4, P0, R0, R17, RZ ;  /* 0x0000001100047210 */ /* 0x001fca0007f1e0ff */
[----:B---3--:R-:W-:-:S05]  /*c280*/  IMAD.X R5, R2, 0x1, R16, P0 ;  /* 0x0000000102057824 */ /* 0x008fca00000e0610 */
[----:B------:R0:W3:Y:S04]  /*c290*/  @P1 LDG.E.U8 R8, desc[UR6][R4.64] ;  /* 0x0000000604081981 */ /* 0x0000e8000c1e1100 */
[----:B------:R4:W-:Y:S04]  /*c2a0*/  STL [R1+0x1108], R11 ;  /* 0x0011080b01007387 */ /* 0x0009e80000100800 */
[----:B-1----:R-:W3:Y:S01]  /*c2b0*/  LDL R12, [R1+0xab0] ;  /* 0x000ab000010c7983 */ /* 0x002ee20000100800 */
[----:B0-----:R-:W-:-:S03]  /*c2c0*/  IADD3 R4, P0, R0, R15, RZ ;  /* 0x0000000f00047210 */ /* 0x001fc60007f1e0ff */
[----:B----4-:R-:W4:Y:S02]  /*c2d0*/  LDL R11, [R1+0xaac] ;  /* 0x000aac00010b7983 */ /* 0x010f240000100800 */
[----:B------:R-:W-:-:S05]  /*c2e0*/  IMAD.X R5, R2, 0x1, R14, P0 ;  /* 0x0000000102057824 */ /* 0x000fca00000e060e */
[----:B------:R0:W4:Y:S01]  /*c2f0*/  @P1 LDG.E.U8 R6, desc[UR6][R4.64] ;  /* 0x0000000604061981 */ /* 0x000122000c1e1100 */
[----:B------:R-:W-:-:S03]  /*c300*/  PRMT R7, RZ, 0x7610, R7 ;  /* 0x00007610ff077816 */ /* 0x000fc60000000007 */
[----:B------:R1:W-:Y:S04]  /*c310*/  STL [R1+0x110c], R10 ;  /* 0x00110c0a01007387 */ /* 0x0003e80000100800 */
[----:B------:R-:W-:Y:S04]  /*c320*/  STL [R1+0x10e0], R3 ;  /* 0x0010e00301007387 */ /* 0x000fe80000100800 */
[----:B--2---:R-:W-:Y:S04]  /*c330*/  STL [R1+0x10d8], R9 ;  /* 0x0010d80901007387 */ /* 0x004fe80000100800 */
[----:B---3--:R-:W-:Y:S04]  /*c340*/  STL [R1+0x10dc], R8 ;  /* 0x0010dc0801007387 */ /* 0x008fe80000100800 */
[----:B------:R-:W2:Y:S01]  /*c350*/  LDL.LU R16, [R1+0x5b8] ;  /* 0x0005b80001107983 */ /* 0x000ea20000300800 */
[----:B0-----:R-:W-:-:S03]  /*c360*/  IADD3 R4, P0, R0, R12, RZ ;  /* 0x0000000c00047210 */ /* 0x001fc60007f1e0ff */
[----:B------:R-:W3:Y:S04]  /*c370*/  LDL.LU R17, [R1+0x5c0] ;  /* 0x0005c00001117983 */ /* 0x000ee80000300800 */
[----:B------:R-:W3:Y:S01]  /*c380*/  LDL.LU R18, [R1+0x5bc] ;  /* 0x0005bc0001127983 */ /* 0x000ee20000300800 */
[----:B----4-:R-:W-:-:S03]  /*c390*/  IMAD.X R5, R2, 0x1, R11, P0 ;  /* 0x0000000102057824 */ /* 0x010fc600000e060b */
[----:B------:R-:W4:Y:S04]  /*c3a0*/  LDL.LU R19, [R1+0x5b4] ;  /* 0x0005b40001137983 */ /* 0x000f280000300800 */
[----:B------:R-:W4:Y:S04]  /*c3b0*/  LDL.LU R20, [R1+0x538] ;  /* 0x0005380001147983 */ /* 0x000f280000300800 */
[----:B------:R-:W4:Y:S04]  /*c3c0*/  @P1 LDG.E.U8 R7, desc[UR6][R4.64] ;  /* 0x0000000604071981 */ /* 0x000f28000c1e1100 */
[----:B------:R-:W4:Y:S04]  /*c3d0*/  LDL.LU R21, [R1+0x53c] ;  /* 0x00053c0001157983 */ /* 0x000f280000300800 */
[----:B------:R-:W4:Y:S04]  /*c3e0*/  LDL.LU R22, [R1+0x540] ;  /* 0x0005400001167983 */ /* 0x000f280000300800 */
[----:B------:R-:W4:Y:S04]  /*c3f0*/  LDL.LU R23, [R1+0x534] ;  /* 0x0005340001177983 */ /* 0x000f280000300800 */
[----:B------:R-:W4:Y:S04]  /*c400*/  LDL.LU R25, [R1+0x4b8] ;  /* 0x0004b80001197983 */ /* 0x000f280000300800 */
[----:B------:R-:W4:Y:S04]  /*c410*/  LDL.LU R24, [R1+0x4bc] ;  /* 0x0004bc0001187983 */ /* 0x000f280000300800 */
[----:B------:R-:W4:Y:S04]  /*c420*/  LDL.LU R26, [R1+0x4c0] ;  /* 0x0004c000011a7983 */ /* 0x000f280000300800 */
[----:B------:R-:W-:Y:S04]  /*c430*/  STL [R1+0x10e4], R6 ;  /* 0x0010e40601007387 */ /* 0x000fe80000100800 */
[----:B------:R-:W-:Y:S04]  /*c440*/  STL [R1+0xabc], R0 ;  /* 0x000abc0001007387 */ /* 0x000fe80000100800 */
[----:B------:R-:W4:Y:S04]  /*c450*/  LDL.LU R28, [R1+0x4b4] ;  /* 0x0004b400011c7983 */ /* 0x000f280000300800 */
[----:B------:R-:W4:Y:S04]  /*c460*/  LDL.LU R27, [R1+0x14] ;  /* 0x00001400011b7983 */ /* 0x000f280000300800 */
[----:B------:R-:W4:Y:S01]  /*c470*/  LDL.LU R29, [R1+0x18] ;  /* 0x00001800011d7983 */ /* 0x000f220000300800 */
[----:B-1----:R-:W0:Y:S03]  /*c480*/  S2R R10, SR_TID.X ;  /* 0x00000000000a7919 */ /* 0x002e260000002100 */
[----:B------:R-:W-:Y:S04]  /*c490*/  STL [R1+0xab8], R2 ;  /* 0x000ab80201007387 */ /* 0x000fe80000100800 */
[----:B------:R-:W-:Y:S04]  /*c4a0*/  STL [R1+0x10b0], R2 ;  /* 0x0010b00201007387 */ /* 0x000fe80000100800 */
[----:B------:R-:W-:Y:S04]  /*c4b0*/  STL [R1+0x10c0], R2 ;  /* 0x0010c00201007387 */ /* 0x000fe80000100800 */
[----:B------:R-:W-:Y:S04]  /*c4c0*/  STL [R1+0x10cc], R2 ;  /* 0x0010cc0201007387 */ /* 0x000fe80000100800 */
[----:B------:R-:W-:Y:S04]  /*c4d0*/  STL [R1+0x10d0], R2 ;  /* 0x0010d00201007387 */ /* 0x000fe80000100800 */
[----:B------:R0:W-:Y:S02]  /*c4e0*/  STL [R1+0x10d4], R2 ;  /* 0x0010d40201007387 */ /* 0x0001e40000100800 */
[----:B0-----:R-:W-:Y:S01]  /*c4f0*/  LOP3.LUT R2, R10, 0x3f, RZ, 0xc0, !PT ;  /* 0x0000003f0a027812 */ /* 0x001fe200078ec0ff */
[----:B------:R-:W-:Y:S06]  /*c500*/  BAR.SYNC.DEFER_BLOCKING 0x0 ;  /* 0x0000000000007b1d */ /* 0x000fec0000010000 */
[----:B------:R0:W-:Y:S04]  /*c510*/  STL [R1+0x1164], R10 ;  /* 0x0011640a01007387 */ /* 0x0001e80000100800 */
[----:B--2---:R1:W-:Y:S04]  /*c520*/  STS.U8 [R2+UR4], R16 ;  /* 0x0000001002007988 */ /* 0x0043e80008000004 */
[----:B---3--:R2:W-:Y:S04]  /*c530*/  STS.U8 [R2+UR4+0x40], R17 ;  /* 0x0000401102007988 */ /* 0x0085e80008000004 */
[----:B------:R3:W-:Y:S04]  /*c540*/  STS.U8 [R2+UR4+0x80], R18 ;  /* 0x0000801202007988 */ /* 0x0007e80008000004 */
[----:B----4-:R4:W-:Y:S04]  /*c550*/  STS.U8 [R2+UR4+0xc0], R19 ;  /* 0x0000c01302007988 */ /* 0x0109e80008000004 */
[----:B------:R-:W-:Y:S04]  /*c560*/  STS.U8 [R2+UR4+0x840], R20 ;  /* 0x0008401402007988 */ /* 0x000fe80008000004 */
[----:B------:R-:W-:Y:S04]  /*c570*/  STL [R1+0x10e8], R7 ;  /* 0x0010e80701007387 */ /* 0x000fe80000100800 */
[----:B0-----:R-:W4:Y:S04]  /*c580*/  LDL.LU R10, [R1+0x1c] ;  /* 0x00001c00010a7983 */ /* 0x001f280000300800 */
[----:B------:R-:W4:Y:S04]  /*c590*/  LDL.LU R14, [R1+0x10] ;  /* 0x00001000010e7983 */ /* 0x000f280000300800 */
[----:B------:R0:W-:Y:S04]  /*c5a0*/  STS.U8 [R2+UR4+0x800], R21 ;  /* 0x0008001502007988 */ /* 0x0001e80008000004 */
[----:B------:R-:W4:Y:S04]  /*c5b0*/  LDL.LU R15, [R1+0x5a8] ;  /* 0x0005a800010f7983 */ /* 0x000f280000300800 */
[----:B------:R-:W-:Y:S04]  /*c5c0*/  STS.U8 [R2+UR4+0x8c0], R22 ;  /* 0x0008c01602007988 */ /* 0x000fe80008000004 */
[----:B------:R-:W4:Y:S04]  /*c5d0*/  LDL.LU R13, [R1+0x5b0] ;  /* 0x0005b000010d7983 */ /* 0x000f280000300800 */
[----:B------:R-:W-:Y:S04]  /*c5e0*/  STS.U8 [R2+UR4+0x880], R23 ;  /* 0x0008801702007988 */ /* 0x000fe80008000004 */
[----:B-1----:R-:W4:Y:S04]  /*c5f0*/  LDL.LU R16, [R1+0x5ac] ;  /* 0x0005ac0001107983 */ /* 0x002f280000300800 */
[----:B------:R-:W-:Y:S04]  /*c600*/  STS.U8 [R2+UR4+0x1000], R25 ;  /* 0x0010001902007988 */ /* 0x000fe80008000004 */
[----:B--2---:R-:W2:Y:S04]  /*c610*/  LDL.LU R17, [R1+0x5a4] ;  /* 0x0005a40001117983 */ /* 0x004ea80000300800 */
[----:B------:R-:W-:Y:S04]  /*c620*/  STS.U8 [R2+UR4+0x1040], R24 ;  /* 0x0010401802007988 */ /* 0x000fe80008000004 */
[----:B---3--:R-:W3:Y:S04]  /*c630*/  LDL.LU R18, [R1+0x528] ;  /* 0x0005280001127983 */ /* 0x008ee80000300800 */
[----:B------:R-:W-:Y:S04]  /*c640*/  STS.U8 [R2+UR4+0x1080], R26 ;  /* 0x0010801a02007988 */ /* 0x000fe80008000004 */
[----:B----4-:R-:W4:Y:S04]  /*c650*/  LDL.LU R19, [R1+0x530] ;  /* 0x0005300001137983 */ /* 0x010f280000300800 */
[----:B------:R1:W-:Y:S04]  /*c660*/  STS.U8 [R2+UR4+0x10c0], R28 ;  /* 0x0010c01c02007988 */ /* 0x0003e80008000004 */
[----:B0-----:R-:W4:Y:S04]  /*c670*/  LDL.LU R21, [R1+0x52c] ;  /* 0x00052c0001157983 */ /* 0x001f280000300800 */
[----:B-1----:R-:W4:Y:S04]  /*c680*/  LDL.LU R28, [R1+0x524] ;  /* 0x00052400011c7983 */ /* 0x002f280000300800 */
[----:B------:R-:W-:Y:S04]  /*c690*/  STS.U8 [R2+UR4+0x1840], R27 ;  /* 0x0018401b02007988 */ /* 0x000fe80008000004 */
[----:B------:R0:W-:Y:S04]  /*c6a0*/  STS.U8 [R2+UR4+0x1800], R29 ;  /* 0x0018001d02007988 */ /* 0x0001e80008000004 */
[----:B------:R-:W4:Y:S04]  /*c6b0*/  LDL.LU R3, [R1+0x4a8] ;  /* 0x0004a80001037983 */ /* 0x000f280000300800 */
[----:B------:R-:W4:Y:S01]  /*c6c0*/  LDL.LU R20, [R1+0x4b0] ;  /* 0x0004b00001147983 */ /* 0x000f220000300800 */
[----:B0-----:R-:W0:Y:S03]  /*c6d0*/  S2R R29, SR_TID.X ;  /* 0x00000000001d7919 */ /* 0x001e260000002100 */
[----:B------:R-:W4:Y:S04]  /*c6e0*/  LDL.LU R22, [R1+0x4ac] ;  /* 0x0004ac0001167983 */ /* 0x000f280000300800 */
[----:B------:R-:W4:Y:S04]  /*c6f0*/  LDL.LU R23, [R1+0x4a4] ;  /* 0x0004a40001177983 */ /* 0x000f280000300800 */
[----:B------:R-:W4:Y:S04]  /*c700*/  LDL.LU R25, [R1+0x4] ;  /* 0x0000040001197983 */ /* 0x000f280000300800 */
[----:B------:R-:W4:Y:S04]  /*c710*/  LDL.LU R24, [R1+0xc] ;  /* 0x00000c0001187983 */ /* 0x000f280000300800 */
[----:B------:R-:W4:Y:S04]  /*c720*/  LDL.LU R26, [R1+0x8] ;  /* 0x00000800011a7983 */ /* 0x000f280000300800 */
[----:B------:R-:W4:Y:S04]  /*c730*/  LDL.LU R7, [R1] ;  /* 0x0000000001077983 */ /* 0x000f280000300800 */
[----:B------:R-:W4:Y:S01]  /*c740*/  LDL.LU R4, [R1+0x598] ;  /* 0x0005980001047983 */ /* 0x000f220000300800 */
[----:B0-----:R-:W-:-:S03]  /*c750*/  LOP3.LUT R29, R29, 0x3f, RZ, 0xc0, !PT ;  /* 0x0000003f1d1d7812 */ /* 0x001fc600078ec0ff */
[----:B------:R-:W4:Y:S01]  /*c760*/  LDL.LU R5, [R1+0x59c] ;  /* 0x00059c0001057983 */ /* 0x000f220000300800 */
[----:B------:R-:W-:-:S03]  /*c770*/  LOP3.LUT R27, R29, 0x8, RZ, 0x3c, !PT ;  /* 0x000000081d1b7812 */ /* 0x000fc600078e3cff */
[----:B------:R-:W4:Y:S04]  /*c780*/  LDL.LU R0, [R1+0x5a0] ;  /* 0x0005a00001007983 */ /* 0x000f280000300800 */
[----:B------:R-:W4:Y:S04]  /*c790*/  LDL.LU R6, [R1+0x594] ;  /* 0x0005940001067983 */ /* 0x000f280000300800 */
[----:B------:R-:W4:Y:S04]  /*c7a0*/  LDL.LU R8, [R1+0x518] ;  /* 0x0005180001087983 */ /* 0x000f280000300800 */
[----:B------:R-:W4:Y:S04]  /*c7b0*/  LDL.LU R9, [R1+0x51c] ;  /* 0x00051c0001097983 */ /* 0x000f280000300800 */
[----:B------:R-:W4:Y:S04]  /*c7c0*/  LDL.LU R11, [R1+0x520] ;  /* 0x00052000010b7983 */ /* 0x000f280000300800 */
[----:B------:R-:W4:Y:S04]  /*c7d0*/  LDL.LU R12, [R1+0x514] ;  /* 0x00051400010c7983 */ /* 0x000f280000300800 */
[----:B------:R0:W-:Y:S04]  /*c7e0*/  STS.U8 [R2+UR4+0x18c0], R10 ;  /* 0x0018c00a02007988 */ /* 0x0001e80008000004 */
[----:B------:R1:W-:Y:S04]  /*c7f0*/  STS.U8 [R2+UR4+0x1880], R14 ;  /* 0x0018800e02007988 */ /* 0x0003e80008000004 */
[----:B0-----:R-:W4:Y:S04]  /*c800*/  LDL.LU R10, [R1+0x1164] ;  /* 0x00116400010a7983 */ /* 0x001f280000300800 */
[----:B------:R0:W-:Y:S04]  /*c810*/  STS.U8 [R27+UR4+0x100], R15 ;  /* 0x0001000f1b007988 */ /* 0x0001e80008000004 */
[----:B-1----:R-:W4:Y:S04]  /*c820*/  LDL.LU R14, [R1+0x1160] ;  /* 0x00116000010e7983 */ /* 0x002f280000300800 */
[----:B------:R1:W-:Y:S04]  /*c830*/  STS.U8 [R27+UR4+0x140], R13 ;  /* 0x0001400d1b007988 */ /* 0x0003e80008000004 */
[----:B0-----:R-:W4:Y:S04]  /*c840*/  LDL.LU R15, [R1+0x115c] ;  /* 0x00115c00010f7983 */ /* 0x001f280000300800 */
[----:B------:R0:W-:Y:S04]  /*c850*/  STS.U8 [R27+UR4+0x180], R16 ;  /* 0x000180101b007988 */ /* 0x0001e80008000004 */
[----:B-1----:R-:W4:Y:S04]  /*c860*/  LDL.LU R13, [R1+0x498] ;  /* 0x00049800010d7983 */ /* 0x002f280000300800 */
[----:B--2---:R1:W-:Y:S04]  /*c870*/  STS.U8 [R27+UR4+0x1c0], R17 ;  /* 0x0001c0111b007988 */ /* 0x0043e80008000004 */
[----:B0-----:R-:W2:Y:S04]  /*c880*/  LDL.LU R16, [R1+0x1158] ;  /* 0x0011580001107983 */ /* 0x001ea80000300800 */
[----:B---3--:R0:W-:Y:S04]  /*c890*/  STS.U8 [R27+UR4+0x940], R18 ;  /* 0x000940121b007988 */ /* 0x0081e80008000004 */
[----:B-1----:R-:W3:Y:S04]  /*c8a0*/  LDL.LU R17, [R1+0x1154] ;  /* 0x0011540001117983 */ /* 0x002ee80000300800 */
[----:B----4-:R1:W-:Y:S04]  /*c8b0*/  STS.U8 [R27+UR4+0x900], R19 ;  /* 0x000900131b007988 */ /* 0x0103e80008000004 */
[----:B0-----:R-:W4:Y:S04]  /*c8c0*/  LDL.LU R18, [R1+0x1150] ;  /* 0x0011500001127983 */ /* 0x001f280000300800 */
[----:B------:R-:W-:Y:S04]  /*c8d0*/  STS.U8 [R27+UR4+0x9c0], R21 ;  /* 0x0009c0151b007988 */ /* 0x000fe80008000004 */
[----:B-1----:R-:W2:Y:S04]  /*c8e0*/  LDL.LU R19, [R1+0x114c] ;  /* 0x00114c0001137983 */ /* 0x002ea80000300800 */
[----:B------:R0:W-:Y:S04]  /*c8f0*/  STS.U8 [R27+UR4+0x980], R28 ;  /* 0x0009801c1b007988 */ /* 0x0001e80008000004 */
[----:B0-----:R-:W3:Y:S01]  /*c900*/  LDL.LU R28, [R1+0x49c] ;  /* 0x00049c00011c7983 */ /* 0x001ee20000300800 */
[----:B------:R-:W-:-:S03]  /*c910*/  LOP3.LUT R29, R29, 0x10, RZ, 0x3c, !PT ;  /* 0x000000101d1d7812 */ /* 0x000fc600078e3cff */
[----:B------:R0:W-:Y:S04]  /*c920*/  STS.U8 [R27+UR4+0x1100], R3 ;  /* 0x001100031b007988 */ /* 0x0001e80008000004 */
[----:B------:R1:W-:Y:S04]  /*c930*/  STS.U8 [R27+UR4+0x1140], R20 ;  /* 0x001140141b007988 */ /* 0x0003e80008000004 */
[----:B------:R1:W-:Y:S04]  /*c940*/  STS.U8 [R27+UR4+0x1180], R22 ;  /* 0x001180161b007988 */ /* 0x0003e80008000004 */
[----:B------:R-:W4:Y:S04]  /*c950*/  LDL.LU R21, [R1+0x4a0] ;  /* 0x0004a00001157983 */ /* 0x000f280000300800 */
[----:B------:R1:W-:Y:S04]  /*c960*/  STS.U8 [R27+UR4+0x11c0], R23 ;  /* 0x0011c0171b007988 */ /* 0x0003e80008000004 */
[----:B0-----:R-:W2:Y:S04]  /*c970*/  LDL.LU R3, [R1+0x494] ;  /* 0x0004940001037983 */ /* 0x001ea80000300800 */
[----:B------:R0:W-:Y:S04]  /*c980*/  STS.U8 [R27+UR4+0x1940], R25 ;  /* 0x001940191b007988 */ /* 0x0001e80008000004 */
[----:B-1----:R-:W2:Y:S04]  /*c990*/  LDL.LU R20, [R1+0x1148] ;  /* 0x0011480001147983 */ /* 0x002ea80000300800 */
[----:B------:R1:W-:Y:S04]  /*c9a0*/  STS.U8 [R27+UR4+0x1900], R24 ;  /* 0x001900181b007988 */ /* 0x0003e80008000004 */
[----:B------:R-:W2:Y:S04]  /*c9b0*/  LDL.LU R22, [R1+0x1144] ;  /* 0x0011440001167983 */ /* 0x000ea80000300800 */
[----:B------:R1:W-:Y:S04]  /*c9c0*/  STS.U8 [R27+UR4+0x19c0], R26 ;  /* 0x0019c01a1b007988 */ /* 0x0003e80008000004 */
[----:B------:R-:W2:Y:S04]  /*c9d0*/  LDL.LU R23, [R1+0x1140] ;  /* 0x0011400001177983 */ /* 0x000ea80000300800 */
[----:B------:R1:W-:Y:S04]  /*c9e0*/  STS.U8 [R27+UR4+0x1980], R7 ;  /* 0x001980071b007988 */ /* 0x0003e80008000004 */
[----:B0-----:R-:W2:Y:S04]  /*c9f0*/  LDL.LU R25, [R1+0x113c] ;  /* 0x00113c0001197983 */ /* 0x001ea80000300800 */
[----:B------:R0:W-:Y:S04]  /*ca00*/  STS.U8 [R29+UR4+0x200], R4 ;  /* 0x000200041d007988 */ /* 0x0001e80008000004 */
[----:B-1----:R-:W2:Y:S04]  /*ca10*/  LDL.LU R24, [R1+0x1138] ;  /* 0x0011380001187983 */ /* 0x002ea80000300800 */
[----:B------:R1:W-:Y:S04]  /*ca20*/  STS.U8 [R29+UR4+0x240], R5 ;  /* 0x000240051d007988 */ /* 0x0003e80008000004 */
[----:B------:R-:W2:Y:S04]  /*ca30*/  LDL.LU R26, [R1+0x1134] ;  /* 0x00113400011a7983 */ /* 0x000ea80000300800 */
[----:B------:R-:W-:Y:S04]  /*ca40*/  STS.U8 [R29+UR4+0x280], R0 ;  /* 0x000280001d007988 */ /* 0x000fe80008000004 */
[----:B------:R-:W2:Y:S04]  /*ca50*/  LDL.LU R27, [R1+0x1130] ;  /* 0x00113000011b7983 */ /* 0x000ea80000300800 */
[----:B------:R-:W-:Y:S04]  /*ca60*/  STS.U8 [R29+UR4+0x2c0], R6 ;  /* 0x0002c0061d007988 */ /* 0x000fe80008000004 */
[----:B------:R-:W-:Y:S04]  /*ca70*/  STS.U8 [R29+UR4+0xa40], R8 ;  /* 0x000a40081d007988 */ /* 0x000fe80008000004 */
[----:B------:R-:W2:Y:S04]  /*ca80*/  LDL.LU R7, [R1+0x590] ;  /* 0x0005900001077983 */ /* 0x000ea80000300800 */
[----:B------:R-:W-:Y:S04]  /*ca90*/  STS.U8 [R29+UR4+0xa00], R9 ;  /* 0x000a00091d007988 */ /* 0x000fe80008000004 */
[----:B0-----:R-:W2:Y:S04]  /*caa0*/  LDL.LU R4, [R1+0x58c] ;  /* 0x00058c0001047983 */ /* 0x001ea80000300800 */
[----:B------:R0:W-:Y:S04]  /*cab0*/  STS.U8 [R29+UR4+0xac0], R11 ;  /* 0x000ac00b1d007988 */ /* 0x0001e80008000004 */
[----:B-1----:R-:W2:Y:S04]  /*cac0*/  LDL.LU R5, [R1+0x584] ;  /* 0x0005840001057983 */ /* 0x002ea80000300800 */
[----:B0-----:R-:W2:Y:S04]  /*cad0*/  LDL.LU R11, [R1+0x508] ;  /* 0x00050800010b7983 */ /* 0x001ea80000300800 */
[----:B------:R-:W2:Y:S04]  /*cae0*/  LDL.LU R0, [R1+0x510] ;  /* 0x0005100001007983 */ /* 0x000ea80000300800 */
[----:B------:R-:W2:Y:S04]  /*caf0*/  LDL.LU R6, [R1+0x50c] ;  /* 0x00050c0001067983 */ /* 0x000ea80000300800 */
[----:B------:R-:W2:Y:S04]  /*cb00*/  LDL.LU R8, [R1+0x504] ;  /* 0x0005040001087983 */ /* 0x000ea80000300800 */
[----:B------:R0:W-:Y:S04]  /*cb10*/  STS.U8 [R29+UR4+0xa80], R12 ;  /* 0x000a800c1d007988 */ /* 0x0001e80008000004 */
[----:B------:R-:W2:Y:S04]  /*cb20*/  LDL.LU R9, [R1+0x488] ;  /* 0x0004880001097983 */ /* 0x000ea80000300800 */
[----:B0-----:R-:W2:Y:S04]  /*cb30*/  LDL.LU R12, [R1+0x490] ;  /* 0x00049000010c7983 */ /* 0x001ea80000300800 */
[----:B------:R0:W-:Y:S04]  /*cb40*/  STS.U8 [R29+UR4+0x1200], R13 ;  /* 0x0012000d1d007988 */ /* 0x0001e80008000004 */
[----:B0-----:R-:W2:Y:S04]  /*cb50*/  LDL.LU R13, [R1+0x48c] ;  /* 0x00048c00010d7983 */ /* 0x001ea80000300800 */
[----:B---3--:R0:W-:Y:S04]  /*cb60*/  STS.U8 [R29+UR4+0x1240], R28 ;  /* 0x0012401c1d007988 */ /* 0x0081e80008000004 */
[----:B0-----:R-:W3:Y:S04]  /*cb70*/  LDL.LU R28, [R1+0x112c] ;  /* 0x00112c00011c7983 */ /* 0x001ee80000300800 */
[----:B----4-:R0:W-:Y:S04]  /*cb80*/  STS.U8 [R29+UR4+0x1280], R21 ;  /* 0x001280151d007988 */ /* 0x0101e80008000004 */
[----:B--2---:R-:W-:Y:S04]  /*cb90*/  STS.U8 [R29+UR4+0x12c0], R3 ;  /* 0x0012c0031d007988 */ /* 0x004fe80008000004 */
[----:B0-----:R-:W2:Y:S04]  /*cba0*/  LDL.LU R21, [R1+0x484] ;  /* 0x0004840001157983 */ /* 0x001ea80000300800 */
[----:B------:R-:W-:Y:S04]  /*cbb0*/  STL [R1+0x10ac], R27 ;  /* 0x0010ac1b01007387 */ /* 0x000fe80000100800 */
[----:B------:R-:W-:Y:S04]  /*cbc0*/  STL [R1+0x10bc], R27 ;  /* 0x0010bc1b01007387 */ /* 0x000fe80000100800 */
[----:B------:R-:W-:Y:S04]  /*cbd0*/  STS.U8 [R29+UR4+0x1a40], R27 ;  /* 0x001a401b1d007988 */ /* 0x000fe80008000004 */
[----:B------:R0:W-:Y:S04]  /*cbe0*/  STL [R1+0x10ec], R27 ;  /* 0x0010ec1b01007387 */ /* 0x0001e80000100800 */
[----:B0-----:R-:W4:Y:S04]  /*cbf0*/  LDL.LU R27, [R1+0x588] ;  /* 0x00058800011b7983 */ /* 0x001f280000300800 */
[----:B---3--:R0:W-:Y:S04]  /*cc00*/  STS.U8 [R29+UR4+0x1a00], R28 ;  /* 0x001a001c1d007988 */ /* 0x0081e80008000004 */
[----:B0-----:R-:W3:Y:S01]  /*cc10*/  LDL.LU R29, [R1+0x1128] ;  /* 0x00112800011d7983 */ /* 0x001ee20000300800 */
[----:B------:R-:W0:Y:S03]  /*cc20*/  S2R R3, SR_TID.X ;  /* 0x0000000000037919 */ /* 0x000e260000002100 */
[----:B------:R-:W-:Y:S04]  /*cc30*/  STL [R1+0x10b4], R28 ;  /* 0x0010b41c01007387 */ /* 0x000fe80000100800 */
[----:B------:R-:W-:Y:S04]  /*cc40*/  STL [R1+0x10c4], R28 ;  /* 0x0010c41c01007387 */ /* 0x000fe80000100800 */
[----:B------:R1:W-:Y:S01]  /*cc50*/  STL [R1+0x10f0], R28 ;  /* 0x0010f01c01007387 */ /* 0x0003e20000100800 */
[----:B0-----:R-:W-:-:S04]  /*cc60*/  LOP3.LUT R3, R3, 0x3f, RZ, 0xc0, !PT ;  /* 0x0000003f03037812 */ /* 0x001fc800078ec0ff */
[C---:B-1----:R-:W-:Y:S02]  /*cc70*/  LOP3.LUT R28, R3.reuse, 0x10, RZ, 0x3c, !PT ;  /* 0x00000010031c7812 */ /* 0x042fe400078e3cff */
[----:B------:R-:W-:-:S03]  /*cc80*/  LOP3.LUT R3, R3, 0x18, RZ, 0x3c, !PT ;  /* 0x0000001803037812 */ /* 0x000fc600078e3cff */
[----:B---3--:R-:W-:Y:S04]  /*cc90*/  STS.U8 [R28+UR4+0x1ac0], R29 ;  /* 0x001ac01d1c007988 */ /* 0x008fe80008000004 */
[----:B------:R-:W-:Y:S04]  /*cca0*/  STS.U8 [R28+UR4+0x1a80], R26 ;  /* 0x001a801a1c007988 */ /* 0x000fe80008000004 */
[----:B----4-:R-:W-:Y:S04]  /*ccb0*/  STS.U8 [R3+UR4+0x300], R27 ;  /* 0x0003001b03007988 */ /* 0x010fe80008000004 */
[----:B------:R-:W-:Y:S04]  /*ccc0*/  STS.U8 [R3+UR4+0x340], R7 ;  /* 0x0003400703007988 */ /* 0x000fe80008000004 */
[----:B------:R-:W-:Y:S04]  /*ccd0*/  STS.U8 [R3+UR4+0x380], R4 ;  /* 0x0003800403007988 */ /* 0x000fe80008000004 */
[----:B------:R-:W-:Y:S04]  /*cce0*/  STS.U8 [R3+UR4+0x3c0], R5 ;  /* 0x0003c00503007988 */ /* 0x000fe80008000004 */
[----:B------:R0:W-:Y:S04]  /*ccf0*/  STS.U8 [R3+UR4+0xb40], R11 ;  /* 0x000b400b03007988 */ /* 0x0001e80008000004 */
[----:B------:R-:W-:Y:S04]  /*cd00*/  STL [R1+0x10b8], R29 ;  /* 0x0010b81d01007387 */ /* 0x000fe80000100800 */
[----:B------:R-:W-:Y:S04]  /*cd10*/  STS.U8 [R3+UR4+0xb00], R0 ;  /* 0x000b000003007988 */ /* 0x000fe80008000004 */
[----:B------:R-:W-:Y:S04]  /*cd20*/  STL [R1+0x10c8], R29 ;  /* 0x0010c81d01007387 */ /* 0x000fe80000100800 */
[----:B------:R-:W-:Y:S04]  /*cd30*/  STS.U8 [R3+UR4+0xbc0], R6 ;  /* 0x000bc00603007988 */ /* 0x000fe80008000004 */
[----:B------:R-:W-:Y:S04]  /*cd40*/  STL [R1+0x10f4], R29 ;  /* 0x0010f41d01007387 */ /* 0x000fe80000100800 */
[----:B------:R-:W-:Y:S04]  /*cd50*/  STS.U8 [R3+UR4+0xb80], R8 ;  /* 0x000b800803007988 */ /* 0x000fe80008000004 */
[----:B------:R-:W-:Y:S04]  /*cd60*/  STL [R1+0x10f8], R26 ;  /* 0x0010f81a01007387 */ /* 0x000fe80000100800 */
[----:B------:R-:W-:Y:S04]  /*cd70*/  STS.U8 [R3+UR4+0x1300], R9 ;  /* 0x0013000903007988 */ /* 0x000fe80008000004 */
[----:B0-----:R-:W3:Y:S04]  /*cd80*/  LDL.LU R11, [R1+0x578] ;  /* 0x00057800010b7983 */ /* 0x001ee80000300800 */
[----:B------:R0:W-:Y:S04]  /*cd90*/  STS.U8 [R3+UR4+0x1340], R12 ;  /* 0x0013400c03007988 */ /* 0x0001e80008000004 */
[----:B------:R1:W-:Y:S04]  /*cda0*/  STS.U8 [R3+UR4+0x1380], R13 ;  /* 0x0013800d03007988 */ /* 0x0003e80008000004 */
[----:B--2---:R2:W-:Y:S04]  /*cdb0*/  STS.U8 [R3+UR4+0x13c0], R21 ;  /* 0x0013c01503007988 */ /* 0x0045e80008000004 */
[----:B0-----:R-:W4:Y:S04]  /*cdc0*/  LDL.LU R12, [R1+0x57c] ;  /* 0x00057c00010c7983 */ /* 0x001f280000300800 */
[----:B-1----:R-:W4:Y:S04]  /*cdd0*/  LDL.LU R13, [R1+0x580] ;  /* 0x00058000010d7983 */ /* 0x002f280000300800 */
[----:B--2---:R-:W2:Y:S04]  /*cde0*/  LDL.LU R21, [R1+0x574] ;  /* 0x0005740001157983 */ /* 0x004ea80000300800 */
[----:B------:R-:W2:Y:S04]  /*cdf0*/  LDL.LU R29, [R1+0x474] ;  /* 0x00047400011d7983 */ /* 0x000ea80000300800 */
[----:B------:R-:W2:Y:S04]  /*ce00*/  LDL.LU R28, [R1+0x47c] ;  /* 0x00047c00011c7983 */ /* 0x000ea80000300800 */
[----:B------:R-:W2:Y:S04]  /*ce10*/  LDL.LU R0, [R1+0x480] ;  /* 0x0004800001007983 */ /* 0x000ea80000300800 */
[----:B------:R-:W2:Y:S04]  /*ce20*/  LDL.LU R8, [R1+0x470] ;  /* 0x0004700001087983 */ /* 0x000ea80000300800 */
[----:B------:R-:W-:Y:S04]  /*ce30*/  STS.U8 [R3+UR4+0x1b40], R23 ;  /* 0x001b401703007988 */ /* 0x000fe80008000004 */
[----:B------:R0:W-:Y:S04]  /*ce40*/  STL [R1+0x10fc], R23 ;  /* 0x0010fc1701007387 */ /* 0x0001e80000100800 */
[----:B------:R-:W-:Y:S01]  /*ce50*/  STS.U8 [R3+UR4+0x1b00], R25 ;  /* 0x001b001903007988 */ /* 0x000fe20008000004 */
[----:B------:R-:W-:-:S03]  /*ce60*/  LOP3.LUT R6, R10, 0x3f, RZ, 0xc0, !PT ;  /* 0x0000003f0a067812 */ /* 0x000fc600078ec0ff */
[----:B0-----:R-:W2:Y:S04]  /*ce70*/  LDL.LU R23, [R1+0x4f4] ;  /* 0x0004f40001177983 */ /* 0x001ea80000300800 */
[----:B------:R0:W-:Y:S04]  /*ce80*/  STL [R1+0x1110], R25 ;  /* 0x0011101901007387 */ /* 0x0001e80000100800 */
[----:B------:R-:W-:Y:S04]  /*ce90*/  STS.U8 [R3+UR4+0x1bc0], R24 ;  /* 0x001bc01803007988 */ /* 0x000fe80008000004 */
[----:B0-----:R-:W2:Y:S04]  /*cea0*/  LDL.LU R25, [R1+0x500] ;  /* 0x0005000001197983 */ /* 0x001ea80000300800 */
[----:B------:R0:W-:Y:S04]  /*ceb0*/  STL [R1+0x1114], R24 ;  /* 0x0011141801007387 */ /* 0x0001e80000100800 */
[----:B------:R1:W-:Y:S01]  /*cec0*/  STS.U8 [R3+UR4+0x1b80], R22 ;  /* 0x001b801603007988 */ /* 0x0003e20008000004 */
[----:B------:R-:W-:-:S03]  /*ced0*/  LOP3.LUT R26, R6, 0x20, RZ, 0x3c, !PT ;  /* 0x00000020061a7812 */ /* 0x000fc600078e3cff */
[----:B0-----:R-:W2:Y:S04]  /*cee0*/  LDL.LU R24, [R1+0x4fc] ;  /* 0x0004fc0001187983 */ /* 0x001ea80000300800 */
[----:B------:R-:W2:Y:S04]  /*cef0*/  LDL.LU R27, [R1+0x568] ;  /* 0x00056800011b7983 */ /* 0x000ea80000300800 */
[----:B-1----:R-:W2:Y:S04]  /*cf00*/  LDL.LU R3, [R1+0x570] ;  /* 0x0005700001037983 */ /* 0x002ea80000300800 */
[----:B------:R0:W-:Y:S04]  /*cf10*/  STL [R1+0x1118], R22 ;  /* 0x0011181601007387 */ /* 0x0001e80000100800 */
[----:B0-----:R-:W2:Y:S04]  /*cf20*/  LDL.LU R22, [R1+0x4f8] ;  /* 0x0004f80001167983 */ /* 0x001ea80000300800 */
[----:B------:R-:W2:Y:S04]  /*cf30*/  LDL.LU R7, [R1+0x56c] ;  /* 0x00056c0001077983 */ /* 0x000ea80000300800 */
[----:B------:R-:W2:Y:S04]  /*cf40*/  LDL.LU R4, [R1+0x564] ;  /* 0x0005640001047983 */ /* 0x000ea80000300800 */
[----:B------:R-:W2:Y:S04]  /*cf50*/  LDL.LU R5, [R1+0x4e8] ;  /* 0x0004e80001057983 */ /* 0x000ea80000300800 */
[----:B------:R-:W2:Y:S04]  /*cf60*/  LDL.LU R9, [R1+0x4f0] ;  /* 0x0004f00001097983 */ /* 0x000ea80000300800 */
[----:B------:R-:W2:Y:S04]  /*cf70*/  LDL.LU R10, [R1+0x4ec] ;  /* 0x0004ec00010a7983 */ /* 0x000ea80000300800 */
[----:B---3--:R0:W-:Y:S04]  /*cf80*/  STS.U8 [R26+UR4+0x400], R11 ;  /* 0x0004000b1a007988 */ /* 0x0081e80008000004 */
[----:B0-----:R-:W3:Y:S04]  /*cf90*/  LDL.LU R11, [R1+0x4e4] ;  /* 0x0004e400010b7983 */ /* 0x001ee80000300800 */
[----:B----4-:R0:W-:Y:S04]  /*cfa0*/  STS.U8 [R26+UR4+0x440], R12 ;  /* 0x0004400c1a007988 */ /* 0x0101e80008000004 */
[----:B------:R1:W-:Y:S04]  /*cfb0*/  STS.U8 [R26+UR4+0x480], R13 ;  /* 0x0004800d1a007988 */ /* 0x0003e80008000004 */
[----:B--2---:R2:W-:Y:S04]  /*cfc0*/  STS.U8 [R26+UR4+0x4c0], R21 ;  /* 0x0004c0151a007988 */ /* 0x0045e80008000004 */
[----:B0-----:R-:W4:Y:S04]  /*cfd0*/  LDL.LU R12, [R1+0x464] ;  /* 0x00046400010c7983 */ /* 0x001f280000300800 */
[----:B-1----:R-:W4:Y:S04]  /*cfe0*/  LDL.LU R13, [R1+0x46c] ;  /* 0x00046c00010d7983 */ /* 0x002f280000300800 */
[----:B--2---:R-:W2:Y:S01]  /*cff0*/  LDL.LU R21, [R1+0x1124] ;  /* 0x0011240001157983 */ /* 0x004ea20000300800 */
[----:B------:R-:W-:-:S03]  /*d000*/  LOP3.LUT R6, R6, 0x28, RZ, 0x3c, !PT ;  /* 0x0000002806067812 */ /* 0x000fc600078e3cff */
[----:B------:R-:W-:Y:S04]  /*d010*/  STS.U8 [R26+UR4+0xc40], R22 ;  /* 0x000c40161a007988 */ /* 0x000fe80008000004 */
[----:B------:R-:W-:Y:S04]  /*d020*/  STS.U8 [R26+UR4+0xc00], R24 ;  /* 0x000c00181a007988 */ /* 0x000fe80008000004 */
[----:B------:R-:W-:Y:S04]  /*d030*/  STS.U8 [R26+UR4+0xcc0], R25 ;  /* 0x000cc0191a007988 */ /* 0x000fe80008000004 */
[----:B------:R-:W-:Y:S04]  /*d040*/  STS.U8 [R26+UR4+0xc80], R23 ;  /* 0x000c80171a007988 */ /* 0x000fe80008000004 */
[----:B------:R-:W-:Y:S04]  /*d050*/  STS.U8 [R26+UR4+0x1400], R29 ;  /* 0x0014001d1a007988 */ /* 0x000fe80008000004 */
[----:B------:R-:W-:Y:S04]  /*d060*/  STS.U8 [R26+UR4+0x1440], R28 ;  /* 0x0014401c1a007988 */ /* 0x000fe80008000004 */
[----:B------:R0:W-:Y:S04]  /*d070*/  STS.U8 [R26+UR4+0x1480], R0 ;  /* 0x001480001a007988 */ /* 0x0001e80008000004 */
[----:B------:R1:W-:Y:S04]  /*d080*/  STS.U8 [R26+UR4+0x14c0], R8 ;  /* 0x0014c0081a007988 */ /* 0x0003e80008000004 */
[----:B------:R-:W-:Y:S04]  /*d090*/  STS.U8 [R26+UR4+0x1c40], R19 ;  /* 0x001c40131a007988 */ /* 0x000fe80008000004 */
[----:B0-----:R-:W4:Y:S04]  /*d0a0*/  LDL.LU R0, [R1+0x468] ;  /* 0x0004680001007983 */ /* 0x001f280000300800 */
[----:B------:R-:W-:Y:S04]  /*d0b0*/  STS.U8 [R26+UR4+0x1c00], R20 ;  /* 0x001c00141a007988 */ /* 0x000fe80008000004 */
[----:B-1----:R-:W4:Y:S04]  /*d0c0*/  LDL.LU R8, [R1+0x460] ;  /* 0x0004600001087983 */ /* 0x002f280000300800 */
[----:B------:R-:W-:Y:S04]  /*d0d0*/  STL [R1+0x111c], R19 ;  /* 0x00111c1301007387 */ /* 0x000fe80000100800 */
[----:B------:R-:W-:Y:S04]  /*d0e0*/  STL [R1+0x1120], R20 ;  /* 0x0011201401007387 */ /* 0x000fe80000100800 */
[----:B--2---:R-:W-:Y:S04]  /*d0f0*/  STS.U8 [R26+UR4+0x1cc0], R21 ;  /* 0x001cc0151a007988 */ /* 0x004fe80008000004 */
[----:B------:R-:W-:Y:S04]  /*d100*/  STS.U8 [R26+UR4+0x1c80], R18 ;  /* 0x001c80121a007988 */ /* 0x000fe80008000004 */
[----:B------:R-:W-:Y:S04]  /*d110*/  STS.U8 [R6+UR4+0x500], R27 ;  /* 0x0005001b06007988 */ /* 0x000fe80008000004 */
[----:B------:R0:W-:Y:S04]  /*d120*/  STS.U8 [R6+UR4+0x540], R3 ;  /* 0x0005400306007988 */ /* 0x0001e80008000004 */
[----:B------:R-:W-:Y:S04]  /*d130*/  STS.U8 [R6+UR4+0x580], R7 ;  /* 0x0005800706007988 */ /* 0x000fe80008000004 */
[----:B------:R-:W-:Y:S04]  /*d140*/  STS.U8 [R6+UR4+0x5c0], R4 ;  /* 0x0005c00406007988 */ /* 0x000fe80008000004 */
[----:B0-----:R-:W2:Y:S04]  /*d150*/  LDL.LU R3, [R1+0x558] ;  /* 0x0005580001037983 */ /* 0x001ea80000300800 */
[----:B------:R0:W-:Y:S04]  /*d160*/  STS.U8 [R6+UR4+0xd40], R5 ;  /* 0x000d400506007988 */ /* 0x0001e80008000004 */
[----:B------:R1:W-:Y:S04]  /*d170*/  STS.U8 [R6+UR4+0xd00], R9 ;  /* 0x000d000906007988 */ /* 0x0003e80008000004 */
[----:B0-----:R-:W2:Y:S04]  /*d180*/  LDL.LU R5, [R1+0x55c] ;  /* 0x00055c0001057983 */ /* 0x001ea80000300800 */
[----:B-1----:R-:W2:Y:S04]  /*d190*/  LDL.LU R9, [R1+0x560] ;  /* 0x0005600001097983 */ /* 0x002ea80000300800 */
[----:B------:R-:W2:Y:S04]  /*d1a0*/  LDL.LU R20, [R1+0x554] ;  /* 0x0005540001147983 */ /* 0x000ea80000300800 */
[----:B------:R-:W2:Y:S04]  /*d1b0*/  LDL.LU R19, [R1+0x4d8] ;  /* 0x0004d80001137983 */ /* 0x000ea80000300800 */
[----:B------:R-:W2:Y:S04]  /*d1c0*/  LDL.LU R22, [R1+0x4dc] ;  /* 0x0004dc0001167983 */ /* 0x000ea80000300800 */
[----:B------:R-:W2:Y:S04]  /*d1d0*/  LDL.LU R24, [R1+0x4e0] ;  /* 0x0004e00001187983 */ /* 0x000ea80000300800 */
[----:B------:R0:W-:Y:S04]  /*d1e0*/  STS.U8 [R6+UR4+0xdc0], R10 ;  /* 0x000dc00a06007988 */ /* 0x0001e80008000004 */
[----:B------:R-:W2:Y:S04]  /*d1f0*/  LDL.LU R25, [R1+0x4d4] ;  /* 0x0004d40001197983 */ /* 0x000ea80000300800 */
[----:B---3--:R1:W-:Y:S04]  /*d200*/  STS.U8 [R6+UR4+0xd80], R11 ;  /* 0x000d800b06007988 */ /* 0x0083e80008000004 */
[----:B0-----:R-:W3:Y:S04]  /*d210*/  LDL.LU R10, [R1+0x34] ;  /* 0x00003400010a7983 */ /* 0x001ee80000300800 */
[----:B----4-:R0:W-:Y:S04]  /*d220*/  STS.U8 [R6+UR4+0x1500], R12 ;  /* 0x0015000c06007988 */ /* 0x0101e80008000004 */
[----:B-1----:R-:W4:Y:S04]  /*d230*/  LDL.LU R11, [R1+0x38] ;  /* 0x00003800010b7983 */ /* 0x002f280000300800 */
[----:B------:R1:W-:Y:S04]  /*d240*/  STS.U8 [R6+UR4+0x1540], R13 ;  /* 0x0015400d06007988 */ /* 0x0003e80008000004 */
[----:B0-----:R-:W4:Y:S04]  /*d250*/  LDL.LU R12, [R1+0x3c] ;  /* 0x00003c00010c7983 */ /* 0x001f280000300800 */
[----:B-1----:R-:W4:Y:S01]  /*d260*/  LDL.LU R13, [R1+0x30] ;  /* 0x00003000010d7983 */ /* 0x002f220000300800 */
[----:B------:R-:W-:-:S03]  /*d270*/  LOP3.LUT R23, R2, 0x30, RZ, 0x3c, !PT ;  /* 0x0000003002177812 */ /* 0x000fc600078e3cff */
[----:B------:R-:W4:Y:S04]  /*d280*/  LDL.LU R4, [R1+0x548] ;  /* 0x0005480001047983 */ /* 0x000f280000300800 */
[----:B------:R0:W-:Y:S04]  /*d290*/  STS.U8 [R6+UR4+0x1580], R0 ;  /* 0x0015800006007988 */ /* 0x0001e80008000004 */
[----:B------:R1:W-:Y:S04]  /*d2a0*/  STS.U8 [R6+UR4+0x15c0], R8 ;  /* 0x0015c00806007988 */ /* 0x0003e80008000004 */
[----:B0-----:R-:W4:Y:S04]  /*d2b0*/  LDL.LU R0, [R1+0x550] ;  /* 0x0005500001007983 */ /* 0x001f280000300800 */
[----:B------:R-:W4:Y:S04]  /*d2c0*/  LDL.LU R26, [R1+0x54c] ;  /* 0x00054c00011a7983 */ /* 0x000f280000300800 */
[----:B------:R-:W-:Y:S04]  /*d2d0*/  STS.U8 [R6+UR4+0x1d40], R15 ;  /* 0x001d400f06007988 */ /* 0x000fe80008000004 */
[----:B-1----:R-:W4:Y:S04]  /*d2e0*/  LDL.LU R8, [R1+0x544] ;  /* 0x0005440001087983 */ /* 0x002f280000300800 */
[----:B------:R-:W-:Y:S04]  /*d2f0*/  STS.U8 [R6+UR4+0x1d00], R16 ;  /* 0x001d001006007988 */ /* 0x000fe80008000004 */
[----:B------:R-:W4:Y:S04]  /*d300*/  LDL.LU R29, [R1+0x4c8] ;  /* 0x0004c800011d7983 */ /* 0x000f280000300800 */
[----:B------:R-:W-:Y:S04]  /*d310*/  STS.U8 [R6+UR4+0x1dc0], R17 ;  /* 0x001dc01106007988 */ /* 0x000fe80008000004 */
[----:B------:R-:W4:Y:S04]  /*d320*/  LDL.LU R28, [R1+0x4d0] ;  /* 0x0004d000011c7983 */ /* 0x000f280000300800 */
[----:B------:R0:W-:Y:S04]  /*d330*/  STS.U8 [R6+UR4+0x1d80], R14 ;  /* 0x001d800e06007988 */ /* 0x0001e80008000004 */
[----:B------:R-:W4:Y:S04]  /*d340*/  LDL.LU R27, [R1+0x4cc] ;  /* 0x0004cc00011b7983 */ /* 0x000f280000300800 */
[----:B------:R-:W4:Y:S04]  /*d350*/  LDL.LU R7, [R1+0x4c4] ;  /* 0x0004c40001077983 */ /* 0x000f280000300800 */
[----:B0-----:R-:W4:Y:S04]  /*d360*/  LDL.LU R6, [R1+0x24] ;  /* 0x0000240001067983 */ /* 0x001f280000300800 */
[----:B--2---:R0:W-:Y:S04]  /*d370*/  STS.U8 [R23+UR4+0x600], R3 ;  /* 0x0006000317007988 */ /* 0x0041e80008000004 */
[----:B0-----:R-:W2:Y:S04]  /*d380*/  LDL.LU R3, [R1+0x2c] ;  /* 0x00002c0001037983 */ /* 0x001ea80000300800 */
[----:B------:R-:W-:Y:S04]  /*d390*/  STS.U8 [R23+UR4+0x640], R5 ;  /* 0x0006400517007988 */ /* 0x000fe80008000004 */
[----:B------:R0:W-:Y:S04]  /*d3a0*/  STS.U8 [R23+UR4+0x680], R9 ;  /* 0x0006800917007988 */ /* 0x0001e80008000004 */
[----:B------:R1:W-:Y:S04]  /*d3b0*/  STS.U8 [R23+UR4+0x6c0], R20 ;  /* 0x0006c01417007988 */ /* 0x0003e80008000004 */
[----:B------:R1:W-:Y:S04]  /*d3c0*/  STS.U8 [R23+UR4+0xe40], R19 ;  /* 0x000e401317007988 */ /* 0x0003e80008000004 */
[----:B0-----:R-:W2:Y:S04]  /*d3d0*/  LDL.LU R9, [R1+0x28] ;  /* 0x0000280001097983 */ /* 0x001ea80000300800 */
[----:B------:R-:W2:Y:S04]  /*d3e0*/  LDL.LU R5, [R1+0x20] ;  /* 0x0000200001057983 */ /* 0x000ea80000300800 */
[----:B-1----:R-:W2:Y:S04]  /*d3f0*/  LDL.LU R20, [R1+0x1120] ;  /* 0x0011200001147983 */ /* 0x002ea80000300800 */
[----:B------:R-:W2:Y:S04]  /*d400*/  LDL.LU R19, [R1+0x111c] ;  /* 0x00111c0001137983 */ /* 0x000ea80000300800 */
[----:B------:R0:W-:Y:S04]  /*d410*/  STS.U8 [R23+UR4+0xe00], R22 ;  /* 0x000e001617007988 */ /* 0x0001e80008000004 */
[----:B------:R1:W-:Y:S04]  /*d420*/  STS.U8 [R23+UR4+0xec0], R24 ;  /* 0x000ec01817007988 */ /* 0x0003e80008000004 */
[----:B------:R3:W-:Y:S04]  /*d430*/  STS.U8 [R23+UR4+0xe80], R25 ;  /* 0x000e801917007988 */ /* 0x0007e80008000004 */
[----:B0-----:R-:W2:Y:S04]  /*d440*/  LDL.LU R22, [R1+0x1118] ;  /* 0x0011180001167983 */ /* 0x001ea80000300800 */
[----:B-1----:R-:W2:Y:S04]  /*d450*/  LDL.LU R24, [R1+0x1114] ;  /* 0x0011140001187983 */ /* 0x002ea80000300800 */
[----:B---3--:R-:W3:Y:S04]  /*d460*/  LDL.LU R25, [R1+0x1110] ;  /* 0x0011100001197983 */ /* 0x008ee80000300800 */
[----:B------:R0:W-:Y:S04]  /*d470*/  STS.U8 [R23+UR4+0x1600], R10 ;  /* 0x0016000a17007988 */ /* 0x0001e80008000004 */
[----:B----4-:R1:W-:Y:S04]  /*d480*/  STS.U8 [R23+UR4+0x1640], R11 ;  /* 0x0016400b17007988 */ /* 0x0103e80008000004 */
[----:B------:R4:W-:Y:S04]  /*d490*/  STS.U8 [R23+UR4+0x1680], R12 ;  /* 0x0016800c17007988 */ /* 0x0009e80008000004 */
[----:B0-----:R-:W2:Y:S04]  /*d4a0*/  LDL.LU R10, [R1+0x110c] ;  /* 0x00110c00010a7983 */ /* 0x001ea80000300800 */
[----:B-1----:R-:W3:Y:S04]  /*d4b0*/  LDL.LU R11, [R1+0x1108] ;  /* 0x00110800010b7983 */ /* 0x002ee80000300800 */
[----:B----4-:R-:W4:Y:S04]  /*d4c0*/  LDL.LU R12, [R1+0x1104] ;  /* 0x00110400010c7983 */ /* 0x010f280000300800 */
[----:B------:R0:W-:Y:S04]  /*d4d0*/  STS.U8 [R23+UR4+0x16c0], R13 ;  /* 0x0016c00d17007988 */ /* 0x0001e80008000004 */
[----:B0-----:R-:W2:Y:S01]  /*d4e0*/  LDL.LU R13, [R1+0x1100] ;  /* 0x00110000010d7983 */ /* 0x001ea20000300800 */
[----:B------:R-:W-:-:S03]  /*d4f0*/  LOP3.LUT R2, R2, 0x38, RZ, 0x3c, !PT ;  /* 0x0000003802027812 */ /* 0x000fc600078e3cff */
[----:B---3--:R-:W-:Y:S04]  /*d500*/  STS.U8 [R23+UR4+0x1e40], R11 ;  /* 0x001e400b17007988 */ /* 0x008fe80008000004 */
[----:B----4-:R-:W-:Y:S04]  /*d510*/  STS.U8 [R23+UR4+0x1e00], R12 ;  /* 0x001e000c17007988 */ /* 0x010fe80008000004 */
[----:B--2---:R-:W-:Y:S04]  /*d520*/  STS.U8 [R23+UR4+0x1ec0], R13 ;  /* 0x001ec00d17007988 */ /* 0x004fe80008000004 */
[----:B------:R0:W-:Y:S04]  /*d530*/  STS.U8 [R23+UR4+0x1e80], R10 ;  /* 0x001e800a17007988 */ /* 0x0001e80008000004 */
[----:B------:R1:W-:Y:S04]  /*d540*/  STS.U8 [R2+UR4+0x700], R4 ;  /* 0x0007000402007988 */ /* 0x0003e80008000004 */
[----:B------:R2:W-:Y:S04]  /*d550*/  STS.U8 [R2+UR4+0x740], R0 ;  /* 0x0007400002007988 */ /* 0x0005e80008000004 */
[----:B0-----:R-:W3:Y:S04]  /*d560*/  LDL.LU R23, [R1+0x10fc] ;  /* 0x0010fc0001177983 */ /* 0x001ee80000300800 */
[----:B-1----:R-:W4:Y:S04]  /*d570*/  LDL R4, [R1+0x650] ;  /* 0x0006500001047983 */ /* 0x002f280000100800 */
[----:B------:R0:W-:Y:S04]  /*d580*/  STS.U8 [R2+UR4+0x780], R26 ;  /* 0x0007801a02007988 */ /* 0x0001e80008000004 */
[----:B--2---:R-:W2:Y:S04]  /*d590*/  LDL.LU R0, [R1+0x658] ;  /* 0x0006580001007983 */ /* 0x004ea80000300800 */
[----:B------:R-:W-:Y:S04]  /*d5a0*/  STS.U8 [R2+UR4+0x7c0], R8 ;  /* 0x0007c00802007988 */ /* 0x000fe80008000004 */
[----:B0-----:R-:W3:Y:S04]  /*d5b0*/  LDL.LU R26, [R1+0x10f8] ;  /* 0x0010f800011a7983 */ /* 0x001ee80000300800 */
[----:B------:R0:W-:Y:S04]  /*d5c0*/  STS.U8 [R2+UR4+0xf40], R29 ;  /* 0x000f401d02007988 */ /* 0x0001e80008000004 */
[----:B------:R1:W-:Y:S04]  /*d5d0*/  STS.U8 [R2+UR4+0xf00], R28 ;  /* 0x000f001c02007988 */ /* 0x0003e80008000004 */
[----:B------:R1:W-:Y:S04]  /*d5e0*/  STS.U8 [R2+UR4+0xfc0], R27 ;  /* 0x000fc01b02007988 */ /* 0x0003e80008000004 */
[----:B0-----:R-:W3:Y:S04]  /*d5f0*/  LDL.LU R29, [R1+0x10f4] ;  /* 0x0010f400011d7983 */ /* 0x001ee80000300800 */
[----:B-1----:R-:W3:Y:S04]  /*d600*/  LDL.LU R28, [R1+0x10f0] ;  /* 0x0010f000011c7983 */ /* 0x002ee80000300800 */
[----:B------:R-:W3:Y:S04]  /*d610*/  LDL.LU R27, [R1+0x10ec] ;  /* 0x0010ec00011b7983 */ /* 0x000ee80000300800 */
[----:B------:R0:W-:Y:S04]  /*d620*/  STS.U8 [R2+UR4+0xf80], R7 ;  /* 0x000f800702007988 */ /* 0x0001e80008000004 */
[----:B------:R1:W-:Y:S04]  /*d630*/  STS.U8 [R2+UR4+0x1700], R6 ;  /* 0x0017000602007988 */ /* 0x0003e80008000004 */
[----:B------:R1:W-:Y:S04]  /*d640*/  STS.U8 [R2+UR4+0x1740], R3 ;  /* 0x0017400302007988 */ /* 0x0003e80008000004 */
[----:B0-----:R-:W2:Y:S04]  /*d650*/  LDL.LU R7, [R1+0x10e8] ;  /* 0x0010e80001077983 */ /* 0x001ea80000300800 */
[----:B-1----:R-:W4:Y:S04]  /*d660*/  LDL.LU R6, [R1+0x10e4] ;  /* 0x0010e40001067983 */ /* 0x002f280000300800 */
[----:B------:R-:W3:Y:S01]  /*d670*/  LDL.LU R3, [R1+0x10e0] ;  /* 0x0010e00001037983 */ /* 0x000ee20000300800 */
[----:B------:R-:W0:Y:S03]  /*d680*/  S2R R8, SR_TID.X ;  /* 0x0000000000087919 */ /* 0x000e260000002100 */
[----:B------:R-:W-:Y:S04]  /*d690*/  STS.U8 [R2+UR4+0x1780], R9 ;  /* 0x0017800902007988 */ /* 0x000fe80008000004 */
[----:B------:R-:W-:Y:S01]  /*d6a0*/  STS.U8 [R2+UR4+0x17c0], R5 ;  /* 0x0017c00502007988 */ /* 0x000fe20008000004 */
[----:B0-----:R-:W-:-:S03]  /*d6b0*/  LOP3.LUT R8, R8, 0x1f, RZ, 0xc0, !PT ;  /* 0x0000001f08087812 */ /* 0x001fc600078ec0ff */
[----:B----4-:R-:W-:Y:S01]  /*d6c0*/  STS.U8 [R2+UR4+0x1f40], R6 ;  /* 0x001f400602007988 */ /* 0x010fe20008000004 */
[----:B---3--:R-:W-:-:S03]  /*d6d0*/  ISETP.GE.AND P0, PT, R8, R3, PT ;  /* 0x000000030800720c */ /* 0x008fc60003f06270 */
[----:B------:R-:W3:Y:S04]  /*d6e0*/  LDL.LU R8, [R1+0x10dc] ;  /* 0x0010dc0001087983 */ /* 0x000ee80000300800 */
[----:B------:R0:W-:Y:S04]  /*d6f0*/  STL [R1+0xac0], R3 ;  /* 0x000ac00301007387 */ /* 0x0001e80000100800 */
[----:B0-----:R-:W4:Y:S04]  /*d700*/  LDL R3, [R1+0x6d0] ;  /* 0x0006d00001037983 */ /* 0x001f280000100800 */
[----:B------:R-:W2:Y:S04]  /*d710*/  LDL.LU R9, [R1+0x10d8] ;  /* 0x0010d80001097983 */ /* 0x000ea80000300800 */
[----:B------:R-:W4:Y:S04]  /*d720*/  LDL R6, [R1+0x478] ;  /* 0x0004780001067983 */ /* 0x000f280000100800 */
[----:B------:R-:W4:Y:S04]  /*d730*/  LDL R5, [R1+0x64c] ;  /* 0x00064c0001057983 */ /* 0x000f280000100800 */
[----:B---3--:R-:W-:Y:S04]  /*d740*/  STS.U8 [R2+UR4+0x1f00], R8 ;  /* 0x001f000802007988 */ /* 0x008fe80008000004 */
[----:B--2---:R0:W-:Y:S01]  /*d750*/  STS.U8 [R2+UR4+0x1fc0], R9 ;  /* 0x001fc00902007988 */ /* 0x0041e20008000004 */
[----:B----4-:R-:W-:-:S03]  /*d760*/  IADD3 R4, P1, R6, R4, RZ ;  /* 0x0000000406047210 */ /* 0x010fc60007f3e0ff */
[----:B------:R-:W-:Y:S01]  /*d770*/  STS.U8 [R2+UR4+0x1f80], R7 ;  /* 0x001f800702007988 */ /* 0x000fe20008000004 */
[----:B------:R-:W-:-:S03]  /*d780*/  IADD3 R6, P2, R6, R0, RZ ;  /* 0x0000000006067210 */ /* 0x000fc60007f5e0ff */
[----:B0-----:R-:W2:Y:S04]  /*d790*/  LDL R9, [R1+0x660] ;  /* 0x0006600001097983 */ /* 0x001ea80000100800 */
[----:B------:R0:W-:Y:S04]  /*d7a0*/  STL [R1+0xac4], R0 ;  /* 0x000ac40001007387 */ /* 0x0001e80000100800 */
[----:B0-----:R-:W2:Y:S04]  /*d7b0*/  LDL R0, [R1+0x478] ;  /* 0x0004780001007983 */ /* 0x001ea80000100800 */
[----:B------:R-:W3:Y:S01]  /*d7c0*/  LDL.LU R2, [R1+0x10d4] ;  /* 0x0010d40001027983 */ /* 0x000ee20000300800 */
[----:B------:R-:W-:-:S03]  /*d7d0*/  IMAD.X R5, R3, 0x1, R5, P1 ;  /* 0x0000000103057824 */ /* 0x000fc600008e0605 */
[----:B------:R-:W4:Y:S01]  /*d7e0*/  LDL R7, [R1+0x654] ;  /* 0x0006540001077983 */ /* 0x000f220000100800 */
[----:B------:R-:W-:Y:S01]  /*d7f0*/  BAR.SYNC.DEFER_BLOCKING 0x0 ;  /* 0x0000000000007b1d */ /* 0x000fe20000010000 */
[----:B---3--:R-:W-:-:S06]  /*d800*/  PRMT R2, RZ, 0x7610, R2 ;  /* 0x00007610ff027816 */ /* 0x008fcc0000000002 */
[----:B------:R-:W3:Y:S04]  /*d810*/  @!P0 LDG.E.U8 R2, desc[UR6][R4.64] ;  /* 0x0000000604028981 */ /* 0x000ee8000c1e1100 */
[----:B---3--:R0:W-:Y:S04]  /*d820*/  STL [R1+0x28], R2 ;  /* 0x0000280201007387 */ /* 0x0081e80000100800 */
[----:B0-----:R-:W3:Y:S04]  /*d830*/  LDL.LU R2, [R1+0x10d0] ;  /* 0x0010d00001027983 */ /* 0x001ee80000300800 */
[----:B------:R-:W3:Y:S01]  /*d840*/  LDL R5, [R1+0x65c] ;  /* 0x00065c0001057983 */ /* 0x000ee20000100800 */
[----:B--2---:R-:W-:Y:S01]  /*d850*/  IADD3 R4, P1, R0, R9, RZ ;  /* 0x0000000900047210 */ /* 0x004fe20007f3e0ff */
[----:B----4-:R-:W-:Y:S01]  /*d860*/  IMAD.X R7, R3, 0x1, R7, P2 ;  /* 0x0000000103077824 */ /* 0x010fe200010e0607 */
[----:B------:R-:W-:-:S06]  /*d870*/  PRMT R8, RZ, 0x7610, R8 ;  /* 0x00007610ff087816 */ /* 0x000fcc0000000008 */
[----:B------:R-:W2:Y:S01]  /*d880*/  @!P0 LDG.E.U8 R8, desc[UR6][R6.64] ;  /* 0x0000000606088981 */ /* 0x000ea2000c1e1100 */
[----:B---3--:R-:W-:Y:S01]  /*d890*/  PRMT R2, RZ, 0x7610, R2 ;  /* 0x00007610ff027816 */ /* 0x008fe20000000002 */
[----:B------:R-:W-:-:S05]  /*d8a0*/  IMAD.X R5, R3, 0x1, R5, P1 ;  /* 0x0000000103057824 */ /* 0x000fca00008e0605 */
[----:B------:R-:W3:Y:S04]  /*d8b0*/  @!P0 LDG.E.U8 R2, desc[UR6][R4.64] ;  /* 0x0000000604028981 */ /* 0x000ee8000c1e1100 */
[----:B--2---:R-:W-:Y:S01]  /*d8c0*/  STL [R1+0x2c], R8 ;  /* 0x00002c0801007387 */ /* 0x004fe20000100800 */
[C---:B------:R-:W-:Y:S02]  /*d8d0*/  IADD3 R6, P2, R0.reuse, UR11, RZ ;  /* 0x0000000b00067c10 */ /* 0x040fe4000ff5e0ff */
[----:B------:R-:W-:Y:S01]  /*d8e0*/  PRMT R29, RZ, 0x7610, R29 ;  /* 0x00007610ff1d7816 */ /* 0x000fe2000000001d */
[----:B---3--:R0:W-:Y:S04]  /*d8f0*/  STL [R1+0x1c], R2 ;  /* 0x00001c0201007387 */ /* 0x0081e80000100800 */
[----:B0-----:R-:W2:Y:S01]  /*d900*/  LDL.LU R2, [R1+0x10cc] ;  /* 0x0010cc0001027983 */ /* 0x001ea20000300800 */
[----:B------:R-:W-:-:S02]  /*d910*/  IADD3 R8, P3, R0, UR12, RZ ;  /* 0x0000000c00087c10 */ /* 0x000fc4000ff7e0ff */
[C---:B------:R-:W-:Y:S02]  /*d920*/  IADD3.X R7, R3.reuse, UR37, RZ, P2, !PT ;  /* 0x0000002503077c10 */ /* 0x040fe400097fe4ff */
[----:B------:R-:W-:Y:S02]  /*d930*/  PRMT R28, RZ, 0x7610, R28 ;  /* 0x00007610ff1c7816 */ /* 0x000fe4000000001c */
[----:B------:R-:W-:Y:S01]  /*d940*/  IADD3.X R9, R3, UR38, RZ, P3, !PT ;  /* 0x0000002603097c10 */ /* 0x000fe20009ffe4ff */
[----:B------:R-:W3:Y:S01]  /*d950*/  @!P0 LDG.E.U8 R29, desc[UR6][R6.64] ;  /* 0x00000006061d8981 */ /* 0x000ee2000c1e1100 */
[----:B------:R-:W-:-:S03]  /*d960*/  IADD3 R4, P1, R0, UR13, RZ ;  /* 0x0000000d00047c10 */ /* 0x000fc6000ff3e0ff */
[----:B------:R-:W4:Y:S01]  /*d970*/  @!P0 LDG.E.U8 R28, desc[UR6][R8.64] ;  /* 0x00000006081c8981 */ /* 0x000f22000c1e1100 */
[----:B------:R-:W-:Y:S02]  /*d980*/  IADD3.X R5, R3, UR39, RZ, P1, !PT ;  /* 0x0000002703057c10 */ /* 0x000fe40008ffe4ff */
[----:B--2---:R-:W-:-:S06]  /*d990*/  PRMT R2, RZ, 0x7610, R2 ;  /* 0x00007610ff027816 */ /* 0x004fcc0000000002 */
[----:B------:R-:W2:Y:S04]  /*d9a0*/  @!P0 LDG.E.U8 R2, desc[UR6][R4.64] ;  /* 0x0000000604028981 */ /* 0x000ea8000c1e1100 */
[----:B---3--:R0:W-:Y:S04]  /*d9b0*/  STL [R1+0x20], R29 ;  /* 0x0000201d01007387 */ /* 0x0081e80000100800 */
[----:B0-----:R-:W3:Y:S04]  /*d9c0*/  LDL.LU R29, [R1+0x10c8] ;  /* 0x0010c800011d7983 */ /* 0x001ee80000300800 */
[----:B----4-:R0:W-:Y:S04]  /*d9d0*/  STL [R1+0x24], R28 ;  /* 0x0000241c01007387 */ /* 0x0101e80000100800 */
[----:B0-----:R-:W4:Y:S04]  /*d9e0*/  LDL.LU R28, [R1+0x10c4] ;  /* 0x0010c400011c7983 */ /* 0x001f280000300800 */
[----:B--2---:R0:W-:Y:S04]  /*d9f0*/  STL [R1+0x10], R2 ;  /* 0x0000100201007387 */ /* 0x0041e80000100800 */
[----:B0-----:R-:W2:Y:S01]  /*da00*/  LDL.LU R2, [R1+0x10c0] ;  /* 0x0010c00001027983 */ /* 0x001ea20000300800 */
[----:B------:R-:W-:-:S02]  /*da10*/  IADD3 R6, P2, R0, UR15, RZ ;  /* 0x0000000f00067c10 */ /* 0x000fc4000ff5e0ff */
[----:B------:R-:W-:Y:S02]  /*da20*/  PRMT R27, RZ, 0x7610, R27 ;  /* 0x00007610ff1b7816 */ /* 0x000fe4000000001b */
[----:B------:R-:W-:Y:S02]  /*da30*/  IADD3.X R7, R3, UR41, RZ, P2, !PT ;  /* 0x0000002903077c10 */ /* 0x000fe400097fe4ff */
[----:B------:R-:W-:-:S03]  /*da40*/  IADD3 R8, P3, R0, UR16, RZ ;  /* 0x0000001000087c10 */ /* 0x000fc6000ff7e0ff */
[----:B------:R0:W2:Y:S01]  /*da50*/  @!P0 LDG.E.U8 R27, desc[UR6][R6.64] ;  /* 0x00000006061b8981 */ /* 0x0000a2000c1e1100 */
[C---:B------:R-:W-:Y:S02]  /*da60*/  IADD3 R4, P1, R0.reuse, UR17, RZ ;  /* 0x0000001100047c10 */ /* 0x040fe4000ff3e0ff */
[----:B---3--:R-:W-:Y:S02]  /*da70*/  PRMT R29, RZ, 0x7610, R29 ;  /* 0x00007610ff1d7816 */ /* 0x008fe4000000001d */
[C---:B------:R-:W-:Y:S02]  /*da80*/  IADD3.X R9, R3.reuse, UR42, RZ, P3, !PT ;  /* 0x0000002a03097c10 */ /* 0x040fe40009ffe4ff */
[----:B------:R-:W-:Y:S02]  /*da90*/  IADD3.X R5, R3, UR43, RZ, P1, !PT ;  /* 0x0000002b03057c10 */ /* 0x000fe40008ffe4ff */
[----:B----4-:R-:W-:Y:S01]  /*daa0*/  PRMT R28, RZ, 0x7610, R28 ;  /* 0x00007610ff1c7816 */ /* 0x010fe2000000001c */
[----:B------:R-:W3:Y:S01]  /*dab0*/  @!P0 LDG.E.U8 R29, desc[UR6][R8.64] ;  /* 0x00000006081d8981 */ /* 0x000ee2000c1e1100 */
[----:B0-----:R-:W-:-:S04]  /*dac0*/  IADD3 R6, P2, R0, UR18, RZ ;  /* 0x0000001200067c10 */ /* 0x001fc8000ff5e0ff */
[----:B------:R-:W4:Y:S01]  /*dad0*/  @!P0 LDG.E.U8 R28, desc[UR6][R4.64] ;  /* 0x00000006041c8981 */ /* 0x000f22000c1e1100 */
[----:B------:R-:W-:Y:S02]  /*dae0*/  IADD3.X R7, R3, UR44, RZ, P2, !PT ;  /* 0x0000002c03077c10 */ /* 0x000fe400097fe4ff */
[----:B--2---:R-:W-:-:S06]  /*daf0*/  PRMT R2, RZ, 0x7610, R2 ;  /* 0x00007610ff027816 */ /* 0x004fcc0000000002 */
[----:B------:R-:W2:Y:S04]  /*db00*/  @!P0 LDG.E.U8 R2, desc[UR6][R6.64] ;  /* 0x0000000606028981 */ /* 0x000ea8000c1e1100 */
[----:B------:R0:W-:Y:S04]  /*db10*/  STL [R1+0x14], R27 ;  /* 0x0000141b01007387 */ /* 0x0001e80000100800 */
[----:B0-----:R-:W2:Y:S04]  /*db20*/  LDL.LU R27, [R1+0x10bc] ;  /* 0x0010bc00011b7983 */ /* 0x001ea80000300800 */
        /* <DEDUP_REMOVED lines=11> */
[C---:B------:R-:W-:Y:S02]  /*dbe0*/  IADD3.X R5, R3.reuse, UR46, RZ, P1, !PT ;  /* 0x0000002e03057c10 */ /* 0x040fe40008ffe4ff */
[C---:B------:R-:W-:Y:S02]  /*dbf0*/  IADD3 R6, P2, R0.reuse, UR21, RZ ;  /* 0x0000001500067c10 */ /* 0x040fe4000ff5e0ff */
[----:B---3--:R-:W-:Y:S02]  /*dc00*/  PRMT R29, RZ, 0x7610, R29 ;  /* 0x00007610ff1d7816 */ /* 0x008fe4000000001d */
[----:B0-----:R-:W-:Y:S02]  /*dc10*/  IADD3 R8, P3, R0, UR22, RZ ;  /* 0x0000001600087c10 */ /* 0x001fe4000ff7e0ff */
[----:B------:R-:W-:Y:S02]  /*dc20*/  IADD3.X R7, R3, UR47, RZ, P2, !PT ;  /* 0x0000002f03077c10 */ /* 0x000fe400097fe4ff */
[----:B----4-:R-:W-:-:S03]  /*dc30*/  PRMT R28, RZ, 0x7610, R28 ;  /* 0x00007610ff1c7816 */ /* 0x010fc6000000001c */
[----:B------:R-:W3:Y:S01]  /*dc40*/  @!P0 LDG.E.U8 R29, desc[UR6][R6.64] ;  /* 0x00000006061d8981 */ /* 0x000ee2000c1e1100 */
[----:B------:R-:W-:-:S03]  /*dc50*/  IADD3.X R9, R3, UR48, RZ, P3, !PT ;  /* 0x0000003003097c10 */ /* 0x000fc60009ffe4ff */
[----:B------:R0:W4:Y:S01]  /*dc60*/  @!P0 LDG.E.U8 R28, desc[UR6][R4.64] ;  /* 0x00000006041c8981 */ /* 0x000122000c1e1100 */
[----:B------:R-:W-:Y:S02]  /*dc70*/  PRMT R25, RZ, 0x7610, R25 ;  /* 0x00007610ff197816 */ /* 0x000fe40000000019 */
[----:B0-----:R-:W-:-:S04]  /*dc80*/  IADD3 R4, P1, R0, UR23, RZ ;  /* 0x0000001700047c10 */ /* 0x001fc8000ff3e0ff */
[----:B------:R-:W-:-:S05]  /*dc90*/  IADD3.X R5, R3, UR49, RZ, P1, !PT ;  /* 0x0000003103057c10 */ /* 0x000fca0008ffe4ff */
[----:B------:R-:W3:Y:S01]  /*dca0*/  @!P0 LDG.E.U8 R25, desc[UR6][R4.64] ;  /* 0x0000000604198981 */ /* 0x000ee2000c1e1100 */
[----:B--2---:R-:W-:-:S06]  /*dcb0*/  PRMT R2, RZ, 0x7610, R2 ;  /* 0x00007610ff027816 */ /* 0x004fcc0000000002 */
[----:B------:R-:W2:Y:S04]  /*dcc0*/  @!P0 LDG.E.U8 R2, desc[UR6][R8.64] ;  /* 0x0000000608028981 */ /* 0x000ea8000c1e1100 */
[----:B------:R0:W-:Y:S04]  /*dcd0*/  STL [R1+0xc], R27 ;  /* 0x00000c1b01007387 */ /* 0x0001e80000100800 */
[----:B0-----:R-:W2:Y:S01]  /*dce0*/  LDL.LU R27, [R1+0x10ac] ;  /* 0x0010ac00011b7983 */ /* 0x001ea20000300800 */
[----:B------:R-:W-:Y:S02]  /*dcf0*/  IADD3 R6, P2, R0, UR24, RZ ;  /* 0x0000001800067c10 */ /* 0x000fe4000ff5e0ff */
[----:B------:R-:W-:-:S02]  /*dd00*/  PRMT R26, RZ, 0x7610, R26 ;  /* 0x00007610ff1a7816 */ /* 0x000fc4000000001a */
[----:B------:R-:W-:-:S05]  /*dd10*/  IADD3.X R7, R3, UR50, RZ, P2, !PT ;  /* 0x0000003203077c10 */ /* 0x000fca00097fe4ff */
[----:B------:R0:W2:Y:S04]  /*dd20*/  @!P0 LDG.E.U8 R26, desc[UR6][R6.64] ;  /* 0x00000006061a8981 */ /* 0x0000a8000c1e1100 */
[----:B----4-:R1:W-:Y:S04]  /*dd30*/  STL [R1+0x109c], R28 ;  /* 0x00109c1c01007387 */ /* 0x0103e80000100800 */
[----:B---3--:R3:W-:Y:S04]  /*dd40*/  STL [R1+0x10a0], R29 ;  /* 0x0010a01d01007387 */ /* 0x0087e80000100800 */
[----:B-1----:R-:W4:Y:S04]  /*dd50*/  LDL R28, [R1+0x66c] ;  /* 0x00066c00011c7983 */ /* 0x002f280000100800 */
[----:B---3--:R-:W3:Y:S04]  /*dd60*/  LDL R29, [R1+0x668] ;  /* 0x00066800011d7983 */ /* 0x008ee80000100800 */
[----:B--2---:R1:W-:Y:S04]  /*dd70*/  STL [R1], R2 ;  /* 0x0000000201007387 */ /* 0x0043e80000100800 */
[----:B-1----:R-:W2:Y:S04]  /*dd80*/  LDL R2, [R1+0x664] ;  /* 0x0006640001027983 */ /* 0x002ea80000100800 */
[----:B------:R1:W-:Y:S04]  /*dd90*/  STL [R1+0x10a4], R25 ;  /* 0x0010a41901007387 */ /* 0x0003e80000100800 */
[----:B-1----:R-:W4:Y:S01]  /*dda0*/  LDL R25, [R1+0x670] ;  /* 0x0006700001197983 */ /* 0x002f220000100800 */
[----:B------:R-:W-:-:S02]  /*ddb0*/  IADD3 R8, P3, R0, UR25, RZ ;  /* 0x0000001900087c10 */ /* 0x000fc4000ff7e0ff */
[----:B------:R-:W-:Y:S02]  /*ddc0*/  PRMT R27, RZ, 0x7610, R27 ;  /* 0x00007610ff1b7816 */ /* 0x000fe4000000001b */
[C---:B------:R-:W-:Y:S02]  /*ddd0*/  IADD3.X R9, R3.reuse, UR51, RZ, P3, !PT ;  /* 0x0000003303097c10 */ /* 0x040fe40009ffe4ff */
[----:B0-----:R-:W-:Y:S02]  /*dde0*/  IADD3 R6, P2, R0, UR27, RZ ;  /* 0x0000001b00067c10 */ /* 0x001fe4000ff5e0ff */
[----:B------:R-:W-:Y:S01]  /*ddf0*/  PRMT R23, RZ, 0x7610, R23 ;  /* 0x00007610ff177816 */ /* 0x000fe20000000017 */
[----:B------:R0:W2:Y:S01]  /*de00*/  @!P0 LDG.E.U8 R27, desc[UR6][R8.64] ;  /* 0x00000006081b8981 */ /* 0x0000a2000c1e1100 */
[----:B------:R-:W-:Y:S02]  /*de10*/  IADD3.X R7, R3, UR53, RZ, P2, !PT ;  /* 0x0000003503077c10 */ /* 0x000fe400097fe4ff */
[----:B------:R-:W-:-:S03]  /*de20*/  PRMT R24, RZ, 0x7610, R24 ;  /* 0x00007610ff187816 */ /* 0x000fc60000000018 */
[----:B------:R1:W2:Y:S01]  /*de30*/  @!P0 LDG.E.U8 R23, desc[UR6][R6.64] ;  /* 0x0000000606178981 */ /* 0x0002a2000c1e1100 */
[----:B0-----:R-:W-:-:S04]  /*de40*/  IADD3 R8, P3, R0, UR28, RZ ;  /* 0x0000001c00087c10 */ /* 0x001fc8000ff7e0ff */
[C---:B------:R-:W-:Y:S02]  /*de50*/  IADD3.X R9, R3.reuse, UR54, RZ, P3, !PT ;  /* 0x0000003603097c10 */ /* 0x040fe40009ffe4ff */
[----:B-1----:R-:W-:Y:S02]  /*de60*/  IADD3 R6, P2, R0, UR30, RZ ;  /* 0x0000001e00067c10 */ /* 0x002fe4000ff5e0ff */
[----:B------:R-:W-:Y:S01]  /*de70*/  PRMT R20, RZ, 0x7610, R20 ;  /* 0x00007610ff147816 */ /* 0x000fe20000000014 */
[----:B------:R0:W2:Y:S01]  /*de80*/  @!P0 LDG.E.U8 R24, desc[UR6][R8.64] ;  /* 0x0000000608188981 */ /* 0x0000a2000c1e1100 */
[----:B------:R-:W-:-:S03]  /*de90*/  IADD3.X R7, R3, UR56, RZ, P2, !PT ;  /* 0x0000003803077c10 */ /* 0x000fc600097fe4ff */
[----:B------:R-:W-:Y:S04]  /*dea0*/  STL [R1+0x10a8], R26 ;  /* 0x0010a81a01007387 */ /* 0x000fe80000100800 */
[----:B------:R-:W2:Y:S01]  /*deb0*/  @!P0 LDG.E.U8 R20, desc[UR6][R6.64] ;  /* 0x0000000606148981 */ /* 0x000ea2000c1e1100 */
[----:B0-----:R-:W-:-:S04]  /*dec0*/  IADD3 R8, P3, R0, UR32, RZ ;  /* 0x0000002000087c10 */ /* 0x001fc8000ff7e0ff */
[----:B------:R-:W-:Y:S02]  /*ded0*/  IADD3.X R9, R3, UR58, RZ, P3, !PT ;  /* 0x0000003a03097c10 */ /* 0x000fe40009ffe4ff */
[----:B------:R-:W-:-:S06]  /*dee0*/  PRMT R21, RZ, 0x7610, R21 ;  /* 0x00007610ff157816 */ /* 0x000fcc0000000015 */
[----:B------:R3:W2:Y:S02]  /*def0*/  @!P0 LDG.E.U8 R21, desc[UR6][R8.64] ;  /* 0x0000000608158981 */ /* 0x0006a4000c1e1100 */
[C---:B---3--:R-:W-:Y:S02]  /*df00*/  IADD3 R8, P2, R0.reuse, R29, RZ ;  /* 0x0000001d00087210 */ /* 0x048fe40007f5e0ff */
[----:B----4-:R-:W-:Y:S02]  /*df10*/  IADD3 R6, P3, R0, R25, RZ ;  /* 0x0000001900067210 */ /* 0x010fe40007f7e0ff */
[----:B------:R-:W3:Y:S01]  /*df20*/  LDL R25, [R1+0x648] ;  /* 0x0006480001197983 */ /* 0x000ee20000100800 */
[----:B--2---:R-:W-:-:S03]  /*df30*/  IMAD.X R9, R3, 0x1, R2, P2 ;  /* 0x0000000103097824 */ /* 0x004fc600010e0602 */
[----:B------:R-:W2:Y:S01]  /*df40*/  LDL.LU R2, [R1+0x644] ;  /* 0x0006440001027983 */ /* 0x000ea20000300800 */
[----:B------:R-:W-:Y:S02]  /*df50*/  IADD3 R4, P1, R0, UR26, RZ ;  /* 0x0000001a00047c10 */ /* 0x000fe4000ff3e0ff */
[----:B------:R-:W-:Y:S02]  /*df60*/  PRMT R22, RZ, 0x7610, R22 ;  /* 0x00007610ff167816 */ /* 0x000fe40000000016 */
[----:B------:R-:W-:-:S05]  /*df70*/  IADD3.X R5, R3, UR52, RZ, P1, !PT ;  /* 0x0000003403057c10 */ /* 0x000fca0008ffe4ff */
[----:B------:R0:W4:Y:S01]  /*df80*/  @!P0 LDG.E.U8 R22, desc[UR6][R4.64] ;  /* 0x0000000604168981 */ /* 0x000122000c1e1100 */
[----:B------:R-:W-:Y:S02]  /*df90*/  PRMT R19, RZ, 0x7610, R19 ;  /* 0x00007610ff137816 */ /* 0x000fe40000000013 */
[----:B0-----:R-:W-:-:S04]  /*dfa0*/  IADD3 R4, P1, R0, UR29, RZ ;  /* 0x0000001d00047c10 */ /* 0x001fc8000ff3e0ff */
[----:B------:R-:W-:-:S05]  /*dfb0*/  IADD3.X R5, R3, UR55, RZ, P1, !PT ;  /* 0x0000003703057c10 */ /* 0x000fca0008ffe4ff */
[----:B------:R0:W4:Y:S01]  /*dfc0*/  @!P0 LDG.E.U8 R19, desc[UR6][R4.64] ;  /* 0x0000000604138981 */ /* 0x000122000c1e1100 */
[----:B------:R-:W-:Y:S01]  /*dfd0*/  PRMT R16, RZ, 0x7610, R16 ;  /* 0x00007610ff107816 */ /* 0x000fe20000000010 */
[----:B------:R-:W-:Y:S01]  /*dfe0*/  IMAD.X R7, R3, 0x1, R28, P3 ;  /* 0x0000000103077824 */ /* 0x000fe200018e061c */
[----:B------:R-:W-:Y:S02]  /*dff0*/  PRMT R17, RZ, 0x7610, R17 ;  /* 0x00007610ff117816 */ /* 0x000fe40000000011 */
[----:B------:R-:W-:-:S04]  /*e000*/  PRMT R18, RZ, 0x7610, R18 ;  /* 0x00007610ff127816 */ /* 0x000fc80000000012 */
[----:B------:R1:W4:Y:S01]  /*e010*/  @!P0 LDG.E.U8 R17, desc[UR6][R8.64] ;  /* 0x0000000608118981 */ /* 0x000322000c1e1100 */
[----:B0-----:R-:W-:-:S03]  /*e020*/  IADD3 R4, P1, R0, UR33, RZ ;  /* 0x0000002100047c10 */ /* 0x001fc6000ff3e0ff */
[----:B------:R0:W4:Y:S01]  /*e030*/  @!P0 LDG.E.U8 R18, desc[UR6][R6.64] ;  /* 0x0000000606128981 */ /* 0x000122000c1e1100 */
[----:B------:R-:W-:-:S05]  /*e040*/  IADD3.X R5, R3, UR59, RZ, P1, !PT ;  /* 0x0000003b03057c10 */ /* 0x000fca0008ffe4ff */
[----:B------:R0:W4:Y:S01]  /*e050*/  @!P0 LDG.E.U8 R16, desc[UR6][R4.64] ;  /* 0x0000000604108981 */ /* 0x000122000c1e1100 */
[C---:B-1----:R-:W-:Y:S02]  /*e060*/  IADD3 R8, P3, R0.reuse, UR35, RZ ;  /* 0x0000002300087c10 */ /* 0x042fe4000ff7e0ff */
[C---:B0-----:R-:W-:Y:S02]  /*e070*/  IADD3 R6, P2, R0.reuse, UR34, RZ ;  /* 0x0000002200067c10 */ /* 0x041fe4000ff5e0ff */
[----:B------:R-:W-:Y:S02]  /*e080*/  PRMT R13, RZ, 0x7610, R13 ;  /* 0x00007610ff0d7816 */ /* 0x000fe4000000000d */
[----:B------:R-:W-:Y:S02]  /*e090*/  IADD3 R4, P1, R0, UR31, RZ ;  /* 0x0000001f00047c10 */ /* 0x000fe4000ff3e0ff */
[----:B------:R-:W-:Y:S02]  /*e0a0*/  PRMT R14, RZ, 0x7610, R14 ;  /* 0x00007610ff0e7816 */ /* 0x000fe4000000000e */
[----:B------:R-:W-:-:S02]  /*e0b0*/  PRMT R15, RZ, 0x7610, R15 ;  /* 0x00007610ff0f7816 */ /* 0x000fc4000000000f */
[C---:B------:R-:W-:Y:S02]  /*e0c0*/  IADD3.X R5, R3.reuse, UR57, RZ, P1, !PT ;  /* 0x0000003903057c10 */ /* 0x040fe40008ffe4ff */
[C---:B------:R-:W-:Y:S02]  /*e0d0*/  IADD3.X R7, R3.reuse, UR60, RZ, P2, !PT ;  /* 0x0000003c03077c10 */ /* 0x040fe400097fe4ff */
[----:B------:R-:W-:Y:S01]  /*e0e0*/  IADD3.X R9, R3, UR61, RZ, P3, !PT ;  /* 0x0000003d03097c10 */ /* 0x000fe20009ffe4ff */
[----:B------:R0:W4:Y:S04]  /*e0f0*/  @!P0 LDG.E.U8 R13, desc[UR6][R4.64] ;  /* 0x00000006040d8981 */ /* 0x000128000c1e1100 */
[----:B------:R1:W4:Y:S04]  /*e100*/  @!P0 LDG.E.U8 R14, desc[UR6][R6.64] ;  /* 0x00000006060e8981 */ /* 0x000328000c1e1100 */
[----:B------:R3:W4:Y:S01]  /*e110*/  @!P0 LDG.E.U8 R15, desc[UR6][R8.64] ;  /* 0x00000006080f8981 */ /* 0x000722000c1e1100 */
[----:B0-----:R-:W-:-:S02]  /*e120*/  IADD3 R4, P3, R0, UR14, RZ ;  /* 0x0000000e00047c10 */ /* 0x001fc4000ff7e0ff */
[C---:B-1----:R-:W-:Y:S02]  /*e130*/  IADD3 R6, P2, R0.reuse, UR10, RZ ;  /* 0x0000000a00067c10 */ /* 0x042fe4000ff5e0ff */
[C---:B------:R-:W-:Y:S02]  /*e140*/  IADD3.X R5, R3.reuse, UR40, RZ, P3, !PT ;  /* 0x0000002803057c10 */ /* 0x040fe40009ffe4ff */
[C---:B------:R-:W-:Y:S02]  /*e150*/  IADD3.X R7, R3.reuse, UR36, RZ, P2, !PT ;  /* 0x0000002403077c10 */ /* 0x040fe400097fe4ff */
[----:B---3--:R-:W-:Y:S02]  /*e160*/  IADD3 R8, P1, R0, R25, RZ ;  /* 0x0000001900087210 */ /* 0x008fe40007f3e0ff */
[----:B------:R-:W0:Y:S03]  /*e170*/  S2R R0, SR_TID.X ;  /* 0x0000000000007919 */ /* 0x000e260000002100 */
[----:B--2---:R-:W-:Y:S01]  /*e180*/  IMAD.X R9, R3, 0x1, R2, P1 ;  /* 0x0000000103097824 */ /* 0x004fe200008e0602 */
[----:B------:R1:W-:Y:S01]  /*e190*/  STL [R1+0xac8], R2 ;  /* 0x000ac80201007387 */ /* 0x0003e20000100800 */
[----:B0-----:R-:W-:-:S02]  /*e1a0*/  LOP3.LUT R29, R0, 0x3, RZ, 0xc0, !PT ;  /* 0x00000003001d7812 */ /* 0x001fc400078ec0ff */
[C---:B------:R-:W-:Y:S02]  /*e1b0*/  LOP3.LUT R3, R0.reuse, 0x3, RZ, 0xc0, !PT ;  /* 0x0000000300037812 */ /* 0x040fe400078ec0ff */
[----:B------:R-:W-:Y:S02]  /*e1c0*/  SHF.R.U32.HI R28, RZ, 0x2, R0 ;  /* 0x00000002ff1c7819 */ /* 0x000fe40000011600 */
[----:B------:R-:W-:Y:S01]  /*e1d0*/  LOP3.LUT R0, R0, 0x20, RZ, 0xc0, !PT ;  /* 0x0000002000007812 */ /* 0x000fe200078ec0ff */
[----:B------:R-:W-:Y:S01]  /*e1e0*/  IMAD.SHL.U32 R29, R29, 0x400, RZ ;  /* 0x000004001d1d7824 */ /* 0x000fe200078e00ff */
[----:B-1----:R-:W-:Y:S02]  /*e1f0*/  SGXT.U32 R2, R28, 0x3 ;  /* 0x000000031c02781a */ /* 0x002fe40000000000 */
[----:B------:R-:W-:Y:S01]  /*e200*/  SHF.R.U32.HI R0, RZ, 0x1, R0 ;  /* 0x00000001ff007819 */ /* 0x000fe20000011600 */
[----:B------:R-:W-:-:S03]  /*e210*/  IMAD.SHL.U32 R3, R3, 0x20, RZ ;  /* 0x0000002003037824 */ /* 0x000fc600078e00ff */
[----:B------:R-:W-:-:S04]  /*e220*/  LOP3.LUT R0, R0, R29, R2, 0xfe, !PT ;  /* 0x0000001d00007212 */ /* 0x000fc800078efe02 */
[----:B------:R-:W-:-:S05]  /*e230*/  LOP3.LUT R0, R0, R3, RZ, 0xfc, !PT ;  /* 0x0000000300007212 */ /* 0x000fca00078efcff */
[----:B------:R-:W0:Y:S04]  /*e240*/  LDS.U8 R26, [R0+UR4+0x1008] ;  /* 0x00100804001a7984 */ /* 0x000e280008000000 */
[----:B------:R-:W1:Y:S04]  /*e250*/  LDS.U8 R25, [R0+UR4+0x1100] ;  /* 0x0011000400197984 */ /* 0x000e680008000000 */
[----:B0-----:R-:W-:Y:S04]  /*e260*/  STL [R1+0x34], R26 ;  /* 0x0000341a01007387 */ /* 0x001fe80000100800 */
[----:B------:R-:W0:Y:S04]  /*e270*/  LDS.U8 R26, [R0+UR4+0x80] ;  /* 0x00008004001a7984 */ /* 0x000e280008000000 */
[----:B-1----:R-:W-:Y:S04]  /*e280*/  STL [R1+0x30], R25 ;  /* 0x0000301901007387 */ /* 0x002fe80000100800 */
[----:B------:R-:W1:Y:S04]  /*e290*/  LDS.U8 R25, [R0+UR4+0x188] ;  /* 0x0001880400197984 */ /* 0x000e680008000000 */
[----:B0-----:R-:W-:Y:S04]  /*e2a0*/  STL [R1+0x4c8], R26 ;  /* 0x0004c81a01007387 */ /* 0x001fe80000100800 */
[----:B-1----:R-:W-:Y:S04]  /*e2b0*/  STL [R1+0x4c4], R25 ;  /* 0x0004c41901007387 */ /* 0x002fe80000100800 */
[----:B------:R-:W0:Y:S04]  /*e2c0*/  LDS.U8 R25, [R0+UR4+0x88] ;  /* 0x0000880400197984 */ /* 0x000e280008000000 */
[----:B0-----:R-:W-:Y:S04]  /*e2d0*/  STL [R1+0x4d0], R25 ;  /* 0x0004d01901007387 */ /* 0x001fe80000100800 */
[----:B------:R-:W0:Y:S01]  /*e2e0*/  LDS.U8 R25, [R0+UR4+0x180] ;  /* 0x0001800400197984 */ /* 0x000e220008000000 */
[----:B------:R-:W1:Y:S03]  /*e2f0*/  S2R R28, SR_TID.X ;  /* 0x00000000001c7919 */ /* 0x000e660000002100 */
[----:B0-----:R-:W-:Y:S04]  /*e300*/  STL [R1+0x4cc], R25 ;  /* 0x0004cc1901007387 */ /* 0x001fe80000100800 */
[----:B------:R-:W0:Y:S01]  /*e310*/  LDS.U8 R25, [R0+UR4+0x1080] ;  /* 0x0010800400197984 */ /* 0x000e220008000000 */
[----:B-1----:R-:W-:-:S03]  /*e320*/  LOP3.LUT R26, R28, 0x20, RZ, 0xc0, !PT ;  /* 0x000000201c1a7812 */ /* 0x002fc600078ec0ff */
[----:B0-----:R0:W-:Y:S02]  /*e330*/  STL [R1+0x4d8], R25 ;  /* 0x0004d81901007387 */ /* 0x0011e40000100800 */
[----:B0-----:R-:W-:-:S04]  /*e340*/  SHF.R.U32.HI R25, RZ, 0x1, R26 ;  /* 0x00000001ff197819 */ /* 0x001fc8000001161a */
[----:B------:R-:W-:Y:S02]  /*e350*/  LOP3.LUT R25, R25, R29, R2, 0xfe, !PT ;  /* 0x0000001d19197212 */ /* 0x000fe400078efe02 */
[----:B------:R-:W0:Y:S02]  /*e360*/  LDS.U8 R2, [R0+UR4+0x1188] ;  /* 0x0011880400027984 */ /* 0x000e240008000000 */
[----:B------:R-:W-:Y:S02]  /*e370*/  LOP3.LUT R25, R25, R3, RZ, 0xfc, !PT ;  /* 0x0000000319197212 */ /* 0x000fe400078efcff */
[----:B------:R-:W1:Y:S04]  /*e380*/  LDS.U8 R29, [R0+UR4+0x1088] ;  /* 0x00108804001d7984 */ /* 0x000e680008000000 */
[----:B------:R-:W2:Y:S01]  /*e390*/  LDS.U8 R3, [R0+UR4+0x1180] ;  /* 0x0011800400037984 */ /* 0x000ea20008000000 */
[----:B------:R-:W-:-:S02]  /*e3a0*/  PRMT R11, RZ, 0x7610, R11 ;  /* 0x00007610ff0b7816 */ /* 0x000fc4000000000b */
[----:B------:R-:W-:Y:S02]  /*e3b0*/  PRMT R12, RZ, 0x7610, R12 ;  /* 0x00007610ff0c7816 */ /* 0x000fe4000000000c */
[----:B------:R-:W-:Y:S02]  /*e3c0*/  PRMT R10, RZ, 0x7610, R10 ;  /* 0x00007610ff0a7816 */ /* 0x000fe4000000000a */
[----:B------:R-:W-:Y:S01]  /*e3d0*/  LOP3.LUT R25, R25, 0x10, RZ, 0x3c, !PT ;  /* 0x0000001019197812 */ /* 0x000fe200078e3cff */
[----:B------:R3:W4:Y:S04]  /*e3e0*/  @!P0 LDG.E.U8 R11, desc[UR6][R6.64] ;  /* 0x00000006060b8981 */ /* 0x000728000c1e1100 */
[----:B------:R3:W4:Y:S04]  /*e3f0*/  @!P0 LDG.E.U8 R12, desc[UR6][R4.64] ;  /* 0x00000006040c8981 */ /* 0x000728000c1e1100 */
[----:B------:R0:W4:Y:S04]  /*e400*/  @!P0 LDG.E.U8 R10, desc[UR6][R8.64] ;  /* 0x00000006080a8981 */ /* 0x000128000c1e1100 */
[----:B---3--:R-:W-:Y:S04]  /*e410*/  LDS.U8 R7, [R0+UR4+0x8] ;  /* 0x0000080400077984 */ /* 0x008fe80008000000 */
[----:B------:R-:W-:Y:S04]  /*e420*/  LDS.U8 R5, [R0+UR4] ;  /* 0x0000000400057984 */ /* 0x000fe80008000000 */
[----:B------:R-:W-:Y:S04]  /*e430*/  LDS.U8 R4, [R0+UR4+0x108] ;  /* 0x0001080400047984 */ /* 0x000fe80008000000 */
[----:B0-----:R-:W-:Y:S04]  /*e440*/  STL [R1+0x4d4], R2 ;  /* 0x0004d40201007387 */ /* 0x001fe80000100800 */
[----:B------:R-:W-:Y:S04]  /*e450*/  LDS.U8 R6, [R0+UR4+0x100] ;  /* 0x0001000400067984 */ /* 0x000fe80008000000 */
[----:B------:R-:W-:Y:S04]  /*e460*/  LDS.U8 R9, [R0+UR4+0x1000] ;  /* 0x0010000400097984 */ /* 0x000fe80008000000 */
[----:B------:R-:W-:Y:S04]  /*e470*/  LDS.U8 R8, [R0+UR4+0x1108] ;  /* 0x0011080400087984 */ /* 0x000fe80008000000 */
[----:B------:R-:W0:Y:S04]  /*e480*/  LDS.U8 R2, [R25+UR4+0x200] ;  /* 0x0002000419027984 */ /* 0x000e280008000000 */
[----:B-1----:R-:W-:Y:S04]  /*e490*/  STL [R1+0x4e0], R29 ;  /* 0x0004e01d01007387 */ /* 0x002fe80000100800 */
[----:B------:R-:W1:Y:S04]  /*e4a0*/  LDS.U8 R0, [R25+UR4+0x308] ;  /* 0x0003080419007984 */ /* 0x000e680008000000 */
[----:B--2---:R-:W-:Y:S04]  /*e4b0*/  STL [R1+0x4dc], R3 ;  /* 0x0004dc0301007387 */ /* 0x004fe80000100800 */
[----:B------:R-:W2:Y:S04]  /*e4c0*/  LDS.U8 R3, [R25+UR4+0x208] ;  /* 0x0002080419037984 */ /* 0x000ea80008000000 */
[----:B------:R-:W-:Y:S04]  /*e4d0*/  LDS.U8 R29, [R25+UR4+0x288] ;  /* 0x00028804191d7984 */ /* 0x000fe80008000000 */
[----:B0-----:R-:W-:Y:S04]  /*e4e0*/  STL [R1+0x548], R2 ;  /* 0x0005480201007387 */ /* 0x001fe80000100800 */
[----:B------:R-:W0:Y:S04]  /*e4f0*/  LDS.U8 R2, [R25+UR4+0x300] ;  /* 0x0003000419027984 */ /* 0x000e280008000000 */
[----:B-1----:R-:W-:Y:S04]  /*e500*/  STL [R1+0x544], R0 ;  /* 0x0005440001007387 */ /* 0x002fe80000100800 */
[----:B------:R-:W-:Y:S04]  /*e510*/  LDS.U8 R0, [R25+UR4+0x1200] ;  /* 0x0012000419007984 */ /* 0x000fe80008000000 */
[----:B--2---:R-:W-:Y:S04]  /*e520*/  STL [R1+0x550], R3 ;  /* 0x0005500301007387 */ /* 0x004fe80000100800 */
[----:B------:R-:W1:Y:S04]  /*e530*/  LDS.U8 R3, [R25+UR4+0x1308] ;  /* 0x0013080419037984 */ /* 0x000e680008000000 */
[----:B0-----:R-:W-:Y:S04]  /*e540*/  STL [R1+0x54c], R2 ;  /* 0x00054c0201007387 */ /* 0x001fe80000100800 */
[----:B------:R-:W0:Y:S04]  /*e550*/  LDS.U8 R2, [R25+UR4+0x1208] ;  /* 0x0012080419027984 */ /* 0x000e280008000000 */
[----:B-1----:R-:W-:Y:S04]  /*e560*/  STL [R1+0xe30], R3 ;  /* 0x000e300301007387 */ /* 0x002fe80000100800 */
[----:B------:R-:W-:Y:S04]  /*e570*/  STL [R1+0x558], R0 ;  /* 0x0005580001007387 */ /* 0x000fe80000100800 */
[----:B------:R-:W1:Y:S04]  /*e580*/  LDS.U8 R0, [R25+UR4+0x1300] ;  /* 0x0013000419007984 */ /* 0x000e680008000000 */
[----:B0-----:R-:W-:Y:S04]  /*e590*/  STL [R1+0xe34], R2 ;  /* 0x000e340201007387 */ /* 0x001fe80000100800 */
[----:B------:R-:W-:Y:S04]  /*e5a0*/  LDS.U8 R2, [R25+UR4+0x388] ;  /* 0x0003880419027984 */ /* 0x000fe80008000000 */
[----:B-1----:R-:W-:Y:S04]  /*e5b0*/  STL [R1+0xe38], R0 ;  /* 0x000e380001007387 */ /* 0x002fe80000100800 */
[----:B------:R-:W0:Y:S04]  /*e5c0*/  LDS.U8 R0, [R25+UR4+0x280] ;  /* 0x0002800419007984 */ /* 0x000e280008000000 */
[----:B0-----:R-:W-:Y:S04]  /*e5d0*/  STL [R1+0x5d4], R0 ;  /* 0x0005d40001007387 */ /* 0x001fe80000100800 */
[----:B------:R-:W0:Y:S04]  /*e5e0*/  LDS.U8 R0, [R25+UR4+0x380] ;  /* 0x0003800419007984 */ /* 0x000e280008000000 */
[----:B------:R1:W-:Y:S04]  /*e5f0*/  STL [R1+0x5cc], R2 ;  /* 0x0005cc0201007387 */ /* 0x0003e80000100800 */
[----:B------:R-:W-:Y:S04]  /*e600*/  STL [R1+0x5e0], R29 ;  /* 0x0005e01d01007387 */ /* 0x000fe80000100800 */
[----:B0-----:R-:W-:Y:S04]  /*e610*/  STL [R1+0x5dc], R0 ;  /* 0x0005dc0001007387 */ /* 0x001fe80000100800 */
[----:B------:R-:W0:Y:S01]  /*e620*/  LDS.U8 R0, [R25+UR4+0x1280] ;  /* 0x0012800419007984 */ /* 0x000e220008000000 */
[----:B------:R-:W2:Y:S01]  /*e630*/  S2R R3, SR_TID.X ;  /* 0x0000000000037919 */ /* 0x000ea20000002100 */
[----:B-1----:R-:W-:-:S02]  /*e640*/  SHF.R.U32.HI R2, RZ, 0x2, R28 ;  /* 0x00000002ff027819 */ /* 0x002fc4000001161c */
[----:B0-----:R-:W-:Y:S04]  /*e650*/  STL [R1+0x5e8], R0 ;  /* 0x0005e80001007387 */ /* 0x001fe80000100800 */
[----:B------:R-:W0:Y:S01]  /*e660*/  LDS.U8 R0, [R25+UR4+0x1388] ;  /* 0x0013880419007984 */ /* 0x000e220008000000 */
[----:B--2---:R-:W-:Y:S02]  /*e670*/  LOP3.LUT R29, R3, 0x3, RZ, 0xc0, !PT ;  /* 0x00000003031d7812 */ /* 0x004fe400078ec0ff */
[----:B------:R-:W-:Y:S02]  /*e680*/  SGXT.U32 R2, R2, 0x3 ;  /* 0x000000030202781a */ /* 0x000fe40000000000 */
[----:B------:R-:W-:Y:S01]  /*e690*/  SHF.R.U32.HI R26, RZ, 0x1, R26 ;  /* 0x00000001ff1a7819 */ /* 0x000fe2000001161a */
[----:B------:R-:W-:-:S05]  /*e6a0*/  IMAD.SHL.U32 R29, R29, 0x400, RZ ;  /* 0x000004001d1d7824 */ /* 0x000fca00078e00ff */
[----:B------:R-:W-:Y:S02]  /*e6b0*/  LOP3.LUT R26, R26, R29, R2, 0xfe, !PT ;  /* 0x0000001d1a1a7212 */ /* 0x000fe400078efe02 */
[----:B------:R-:W1:Y:S01]  /*e6c0*/  LDS.U8 R2, [R25+UR4+0x1288] ;  /* 0x0012880419027984 */ /* 0x000e620008000000 */
[----:B------:R-:W-:-:S03]  /*e6d0*/  LOP3.LUT R28, R3, 0x3, RZ, 0xc0, !PT ;  /* 0x00000003031c7812 */ /* 0x000fc600078ec0ff */
[----:B0-----:R-:W-:Y:S04]  /*e6e0*/  STL [R1+0x5e4], R0 ;  /* 0x0005e40001007387 */ /* 0x001fe80000100800 */
[----:B------:R-:W0:Y:S01]  /*e6f0*/  LDS.U8 R0, [R25+UR4+0x1380] ;  /* 0x0013800419007984 */ /* 0x000e220008000000 */
[----:B------:R-:W-:-:S05]  /*e700*/  IMAD.SHL.U32 R28, R28, 0x20, RZ ;  /* 0x000000201c1c7824 */ /* 0x000fca00078e00ff */
[----:B------:R-:W-:-:S04]  /*e710*/  LOP3.LUT R26, R26, R28, RZ, 0xfc, !PT ;  /* 0x0000001c1a1a7212 */ /* 0x000fc800078efcff */
[----:B------:R-:W-:Y:S01]  /*e720*/  LOP3.LUT R26, R26, 0x20, RZ, 0x3c, !PT ;  /* 0x000000201a1a7812 */ /* 0x000fe200078e3cff */
[----:B-1----:R-:W-:Y:S04]  /*e730*/  STL [R1+0x5f0], R2 ;  /* 0x0005f00201007387 */ /* 0x002fe80000100800 */
[----:B------:R-:W1:Y:S04]  /*e740*/  LDS.U8 R25, [R26+UR4] ;  /* 0x000000041a197984 */ /* 0x000e680008000000 */
[----:B------:R-:W2:Y:S04]  /*e750*/  LDS.U8 R2, [R26+UR4+0x108] ;  /* 0x000108041a027984 */ /* 0x000ea80008000000 */
[----:B0-----:R-:W-:Y:S04]  /*e760*/  STL [R1+0x5ec], R0 ;  /* 0x0005ec0001007387 */ /* 0x001fe80000100800 */
[----:B------:R-:W0:Y:S04]  /*e770*/  LDS.U8 R0, [R26+UR4+0x8] ;  /* 0x000008041a007984 */ /* 0x000e280008000000 */
[----:B-1----:R-:W-:Y:S04]  /*e780*/  STL [R1+0x464], R25 ;  /* 0x0004641901007387 */ /* 0x002fe80000100800 */
[----:B------:R-:W1:Y:S04]  /*e790*/  LDS.U8 R25, [R26+UR4+0x100] ;  /* 0x000100041a197984 */ /* 0x000e680008000000 */
[----:B--2---:R-:W-:Y:S04]  /*e7a0*/  STL [R1+0x460], R2 ;  /* 0x0004600201007387 */ /* 0x004fe80000100800 */
        /* <DEDUP_REMOVED lines=10> */
[----:B--2---:R-:W-:Y:S04]  /*e850*/  STL [R1+0x47c], R2 ;  /* 0x00047c0201007387 */ /* 0x004fe80000100800 */
[----:B------:R-:W1:Y:S04]  /*e860*/  LDS.U8 R2, [R26+UR4+0x188] ;  /* 0x000188041a027984 */ /* 0x000e680008000000 */
[----:B0-----:R-:W-:Y:S04]  /*e870*/  STL [R1+0x4e8], R0 ;  /* 0x0004e80001007387 */ /* 0x001fe80000100800 */
[----:B------:R-:W0:Y:S04]  /*e880*/  LDS.U8 R0, [R26+UR4+0x88] ;  /* 0x000088041a007984 */ /* 0x000e280008000000 */
[----:B-1----:R-:W-:Y:S04]  /*e890*/  STL [R1+0x4e4], R2 ;  /* 0x0004e40201007387 */ /* 0x002fe80000100800 */
[----:B------:R-:W-:Y:S04]  /*e8a0*/  LDS.U8 R2, [R26+UR4+0x1080] ;  /* 0x001080041a027984 */ /* 0x000fe80008000000 */
[----:B0-----:R-:W-:Y:S04]  /*e8b0*/  STL [R1+0x4f0], R0 ;  /* 0x0004f00001007387 */ /* 0x001fe80000100800 */
[----:B------:R-:W0:Y:S01]  /*e8c0*/  LDS.U8 R0, [R26+UR4+0x180] ;  /* 0x000180041a007984 */ /* 0x000e220008000000 */
[----:B------:R-:W-:-:S02]  /*e8d0*/  SHF.R.U32.HI R25, RZ, 0x2, R3 ;  /* 0x00000002ff197819 */ /* 0x000fc40000011603 */
[----:B------:R-:W-:Y:S02]  /*e8e0*/  LOP3.LUT R3, R3, 0x20, RZ, 0xc0, !PT ;  /* 0x0000002003037812 */ /* 0x000fe400078ec0ff */
[----:B------:R-:W-:Y:S01]  /*e8f0*/  SGXT.U32 R25, R25, 0x3 ;  /* 0x000000031919781a */ /* 0x000fe20000000000 */
[----:B0-----:R0:W-:Y:S02]  /*e900*/  STL [R1+0x4ec], R0 ;  /* 0x0004ec0001007387 */ /* 0x0011e40000100800 */
[----:B0-----:R-:W-:-:S04]  /*e910*/  SHF.R.U32.HI R0, RZ, 0x1, R3 ;  /* 0x00000001ff007819 */ /* 0x001fc80000011603 */
[----:B------:R-:W-:Y:S02]  /*e920*/  LOP3.LUT R0, R0, R29, R25, 0xfe, !PT ;  /* 0x0000001d00007212 */ /* 0x000fe400078efe19 */
[----:B------:R-:W0:Y:S02]  /*e930*/  LDS.U8 R29, [R26+UR4+0x1188] ;  /* 0x001188041a1d7984 */ /* 0x000e240008000000 */
[----:B------:R-:W-:Y:S02]  /*e940*/  LOP3.LUT R0, R0, R28, RZ, 0xfc, !PT ;  /* 0x0000001c00007212 */ /* 0x000fe400078efcff */
[----:B------:R-:W1:Y:S04]  /*e950*/  LDS.U8 R28, [R26+UR4+0x1088] ;  /* 0x001088041a1c7984 */ /* 0x000e680008000000 */
[----:B------:R-:W-:Y:S04]  /*e960*/  STL [R1+0x4f8], R2 ;  /* 0x0004f80201007387 */ /* 0x000fe80000100800 */
[----:B------:R-:W2:Y:S01]  /*e970*/  LDS.U8 R2, [R26+UR4+0x1180] ;  /* 0x001180041a027984 */ /* 0x000ea20008000000 */
[----:B------:R-:W-:-:S05]  /*e980*/  LOP3.LUT R0, R0, 0x30, RZ, 0x3c, !PT ;  /* 0x0000003000007812 */ /* 0x000fca00078e3cff */
[----:B------:R-:W3:Y:S04]  /*e990*/  LDS.U8 R26, [R0+UR4+0x200] ;  /* 0x00020004001a7984 */ /* 0x000ee80008000000 */
[----:B0-----:R-:W-:Y:S04]  /*e9a0*/  STL [R1+0x4f4], R29 ;  /* 0x0004f41d01007387 */ /* 0x001fe80000100800 */
[----:B-1----:R-:W-:Y:S04]  /*e9b0*/  STL [R1+0x500], R28 ;  /* 0x0005001c01007387 */ /* 0x002fe80000100800 */
[----:B------:R-:W0:Y:S04]  /*e9c0*/  LDS.U8 R28, [R0+UR4+0x308] ;  /* 0x00030804001c7984 */ /* 0x000e280008000000 */
[----:B--2---:R-:W-:Y:S04]  /*e9d0*/  STL [R1+0x4fc], R2 ;  /* 0x0004fc0201007387 */ /* 0x004fe80000100800 */
[----:B------:R-:W1:Y:S04]  /*e9e0*/  LDS.U8 R2, [R0+UR4+0x208] ;  /* 0x0002080400027984 */ /* 0x000e680008000000 */
[----:B---3--:R-:W-:Y:S04]  /*e9f0*/  STL [R1+0x568], R26 ;  /* 0x0005681a01007387 */ /* 0x008fe80000100800 */
[----:B------:R-:W2:Y:S04]  /*ea00*/  LDS.U8 R26, [R0+UR4+0x300] ;  /* 0x00030004001a7984 */ /* 0x000ea80008000000 */
[----:B------:R-:W-:Y:S04]  /*ea10*/  LDS.U8 R29, [R0+UR4+0x288] ;  /* 0x00028804001d7984 */ /* 0x000fe80008000000 */
        /* <DEDUP_REMOVED lines=10> */
[----:B--2---:R2:W-:Y:S04]  /*eac0*/  STL [R1+0x580], R26 ;  /* 0x0005801a01007387 */ /* 0x0045e80000100800 */
[----:B0-----:R-:W-:Y:S04]  /*ead0*/  STL [R1+0x57c], R28 ;  /* 0x00057c1c01007387 */ /* 0x001fe80000100800 */
[----:B------:R-:W0:Y:S04]  /*eae0*/  LDS.U8 R28, [R0+UR4+0x388] ;  /* 0x00038804001c7984 */ /* 0x000e280008000000 */
[----:B-1----:R-:W-:Y:S04]  /*eaf0*/  STL [R1+0x5f8], R2 ;  /* 0x0005f80201007387 */ /* 0x002fe80000100800 */
[----:B------:R-:W1:Y:S01]  /*eb00*/  LDS.U8 R2, [R0+UR4+0x380] ;  /* 0x0003800400027984 */ /* 0x000e620008000000 */
[----:B--2---:R-:W2:Y:S03]  /*eb10*/  S2R R26, SR_TID.X ;  /* 0x00000000001a7919 */ /* 0x004ea60000002100 */
[----:B0-----:R-:W-:Y:S04]  /*eb20*/  STL [R1+0x5f4], R28 ;  /* 0x0005f41c01007387 */ /* 0x001fe80000100800 */
[----:B------:R2:W-:Y:S04]  /*eb30*/  STL [R1+0x600], R29 ;  /* 0x0006001d01007387 */ /* 0x0005e80000100800 */
[----:B-1----:R-:W-:Y:S04]  /*eb40*/  STL [R1+0x5fc], R2 ;  /* 0x0005fc0201007387 */ /* 0x002fe80000100800 */
[----:B------:R-:W0:Y:S01]  /*eb50*/  LDS.U8 R2, [R0+UR4+0x1280] ;  /* 0x0012800400027984 */ /* 0x000e220008000000 */
[----:B--2---:R-:W-:-:S05]  /*eb60*/  LOP3.LUT R29, R26, 0x3, RZ, 0xc0, !PT ;  /* 0x000000031a1d7812 */ /* 0x004fca00078ec0ff */
[----:B------:R-:W-:Y:S01]  /*eb70*/  IMAD.SHL.U32 R29, R29, 0x400, RZ ;  /* 0x000004001d1d7824 */ /* 0x000fe200078e00ff */
[----:B------:R-:W-:Y:S01]  /*eb80*/  LOP3.LUT R28, R26, 0x3, RZ, 0xc0, !PT ;  /* 0x000000031a1c7812 */ /* 0x000fe200078ec0ff */
[----:B0-----:R0:W-:Y:S02]  /*eb90*/  STL [R1+0x608], R2 ;  /* 0x0006080201007387 */ /* 0x0011e40000100800 */
[----:B0-----:R-:W-:Y:S02]  /*eba0*/  SHF.R.U32.HI R2, RZ, 0x1, R3 ;  /* 0x00000001ff027819 */ /* 0x001fe40000011603 */
[----:B------:R-:W-:Y:S02]  /*ebb0*/  LDS.U8 R3, [R0+UR4+0x1288] ;  /* 0x0012880400037984 */ /* 0x000fe40008000000 */
[----:B------:R-:W-:Y:S02]  /*ebc0*/  LOP3.LUT R2, R2, R29, R25, 0xfe, !PT ;  /* 0x0000001d02027212 */ /* 0x000fe400078efe19 */
[----:B------:R-:W0:Y:S04]  /*ebd0*/  LDS.U8 R25, [R0+UR4+0x1388] ;  /* 0x0013880400197984 */ /* 0x000e280008000000 */
[----:B------:R-:W1:Y:S01]  /*ebe0*/  LDS.U8 R0, [R0+UR4+0x1380] ;  /* 0x0013800400007984 */ /* 0x000e620008000000 */
[----:B------:R-:W-:-:S05]  /*ebf0*/  IMAD.SHL.U32 R28, R28, 0x20, RZ ;  /* 0x000000201c1c7824 */ /* 0x000fca00078e00ff */
[----:B------:R-:W-:-:S04]  /*ec00*/  LOP3.LUT R2, R2, R28, RZ, 0xfc, !PT ;  /* 0x0000001c02027212 */ /* 0x000fc800078efcff */
[----:B------:R-:W-:Y:S01]  /*ec10*/  LOP3.LUT R2, R2, 0x40, RZ, 0x3c, !PT ;  /* 0x0000004002027812 */ /* 0x000fe200078e3cff */
[----:B0-----:R-:W-:Y:S04]  /*ec20*/  STL [R1+0x604], R25 ;  /* 0x0006041901007387 */ /* 0x001fe80000100800 */
[----:B------:R-:W0:Y:S04]  /*ec30*/  LDS.U8 R25, [R2+UR4] ;  /* 0x0000000402197984 */ /* 0x000e280008000000 */
[----:B------:R-:W-:Y:S04]  /*ec40*/  STL [R1+0x610], R3 ;  /* 0x0006100301007387 */ /* 0x000fe80000100800 */
[----:B------:R-:W2:Y:S04]  /*ec50*/  LDS.U8 R3, [R2+UR4+0x108] ;  /* 0x0001080402037984 */ /* 0x000ea80008000000 */
[----:B-1----:R-:W-:Y:S04]  /*ec60*/  STL [R1+0x60c], R0 ;  /* 0x00060c0001007387 */ /* 0x002fe80000100800 */
[----:B------:R-:W1:Y:S04]  /*ec70*/  LDS.U8 R0, [R2+UR4+0x8] ;  /* 0x0000080402007984 */ /* 0x000e680008000000 */
[----:B0-----:R-:W-:Y:S04]  /*ec80*/  STL [R1+0x488], R25 ;  /* 0x0004881901007387 */ /* 0x001fe80000100800 */
[----:B------:R-:W0:Y:S04]  /*ec90*/  LDS.U8 R25, [R2+UR4+0x100] ;  /* 0x0001000402197984 */ /* 0x000e280008000000 */
[----:B--2---:R-:W-:Y:S04]  /*eca0*/  STL [R1+0x484], R3 ;  /* 0x0004840301007387 */ /* 0x004fe80000100800 */
        /* <DEDUP_REMOVED lines=9> */
[----:B0-----:R0:W-:Y:S04]  /*ed40*/  STL [R1+0x4a0], R25 ;  /* 0x0004a01901007387 */ /* 0x0011e80000100800 */
[----:B--2---:R-:W-:Y:S04]  /*ed50*/  STL [R1+0x49c], R3 ;  /* 0x00049c0301007387 */ /* 0x004fe80000100800 */
[----:B------:R-:W2:Y:S04]  /*ed60*/  LDS.U8 R3, [R2+UR4+0x188] ;  /* 0x0001880402037984 */ /* 0x000ea80008000000 */
[----:B-1----:R-:W-:Y:S04]  /*ed70*/  STL [R1+0x508], R0 ;  /* 0x0005080001007387 */ /* 0x002fe80000100800 */
[----:B------:R-:W1:Y:S01]  /*ed80*/  LDS.U8 R0, [R2+UR4+0x88] ;  /* 0x0000880402007984 */ /* 0x000e620008000000 */
[----:B0-----:R-:W-:-:S03]  /*ed90*/  SHF.R.U32.HI R25, RZ, 0x2, R26 ;  /* 0x00000002ff197819 */ /* 0x001fc6000001161a */
[----:B--2---:R0:W-:Y:S04]  /*eda0*/  STL [R1+0x504], R3 ;  /* 0x0005040301007387 */ /* 0x0041e80000100800 */
[----:B-1----:R-:W-:Y:S04]  /*edb0*/  STL [R1+0x510], R0 ;  /* 0x0005100001007387 */ /* 0x002fe80000100800 */
[----:B------:R-:W1:Y:S01]  /*edc0*/  LDS.U8 R0, [R2+UR4+0x180] ;  /* 0x0001800402007984 */ /* 0x000e620008000000 */
[----:B0-----:R-:W-:-:S03]  /*edd0*/  LOP3.LUT R3, R26, 0x20, RZ, 0xc0, !PT ;  /* 0x000000201a037812 */ /* 0x001fc600078ec0ff */
[----:B------:R-:W0:Y:S01]  /*ede0*/  LDS.U8 R26, [R2+UR4+0x1080] ;  /* 0x00108004021a7984 */ /* 0x000e220008000000 */
[----:B------:R-:W-:-:S03]  /*edf0*/  SGXT.U32 R25, R25, 0x3 ;  /* 0x000000031919781a */ /* 0x000fc60000000000 */
[----:B-1----:R1:W-:Y:S02]  /*ee00*/  STL [R1+0x50c], R0 ;  /* 0x00050c0001007387 */ /* 0x0023e40000100800 */
[----:B-1----:R-:W-:-:S04]  /*ee10*/  SHF.R.U32.HI R0, RZ, 0x1, R3 ;  /* 0x00000001ff007819 */ /* 0x002fc80000011603 */
[----:B------:R-:W-:Y:S02]  /*ee20*/  LOP3.LUT R0, R0, R29, R25, 0xfe, !PT ;  /* 0x0000001d00007212 */ /* 0x000fe400078efe19 */
[----:B------:R-:W1:Y:S02]  /*ee30*/  LDS.U8 R29, [R2+UR4+0x1188] ;  /* 0x00118804021d7984 */ /* 0x000e640008000000 */
[----:B------:R-:W-:Y:S02]  /*ee40*/  LOP3.LUT R0, R0, R28, RZ, 0xfc, !PT ;  /* 0x0000001c00007212 */ /* 0x000fe400078efcff */
[----:B------:R-:W2:Y:S04]  /*ee50*/  LDS.U8 R28, [R2+UR4+0x1088] ;  /* 0x00108804021c7984 */ /* 0x000ea80008000000 */
[----:B0-----:R-:W-:Y:S04]  /*ee60*/  STL [R1+0x518], R26 ;  /* 0x0005181a01007387 */ /* 0x001fe80000100800 */
[----:B------:R-:W0:Y:S01]  /*ee70*/  LDS.U8 R26, [R2+UR4+0x1180] ;  /* 0x00118004021a7984 */ /* 0x000e220008000000 */
[----:B------:R-:W-:-:S05]  /*ee80*/  LOP3.LUT R0, R0, 0x50, RZ, 0x3c, !PT ;  /* 0x0000005000007812 */ /* 0x000fca00078e3cff */
[----:B------:R-:W3:Y:S04]  /*ee90*/  LDS.U8 R2, [R0+UR4+0x200] ;  /* 0x0002000400027984 */ /* 0x000ee80008000000 */
[----:B-1----:R-:W-:Y:S04]  /*eea0*/  STL [R1+0x514], R29 ;  /* 0x0005141d01007387 */ /* 0x002fe80000100800 */
[----:B--2---:R-:W-:Y:S04]  /*eeb0*/  STL [R1+0x520], R28 ;  /* 0x0005201c01007387 */ /* 0x004fe80000100800 */
[----:B------:R-:W1:Y:S04]  /*eec0*/  LDS.U8 R28, [R0+UR4+0x308] ;  /* 0x00030804001c7984 */ /* 0x000e680008000000 */
[----:B0-----:R-:W-:Y:S04]  /*eed0*/  STL [R1+0x51c], R26 ;  /* 0x00051c1a01007387 */ /* 0x001fe80000100800 */
[----:B------:R-:W0:Y:S04]  /*eee0*/  LDS.U8 R26, [R0+UR4+0x208] ;  /* 0x00020804001a7984 */ /* 0x000e280008000000 */
[----:B---3--:R-:W-:Y:S04]  /*eef0*/  STL [R1+0x588], R2 ;  /* 0x0005880201007387 */ /* 0x008fe80000100800 */
[----:B------:R-:W2:Y:S04]  /*ef00*/  LDS.U8 R2, [R0+UR4+0x300] ;  /* 0x0003000400027984 */ /* 0x000ea80008000000 */
[----:B------:R-:W-:Y:S04]  /*ef10*/  LDS.U8 R29, [R0+UR4+0x288] ;  /* 0x00028804001d7984 */ /* 0x000fe80008000000 */
        /* <DEDUP_REMOVED lines=10> */
[----:B--2---:R2:W-:Y:S02]  /*efc0*/  STL [R1+0x5a0], R2 ;  /* 0x0005a00201007387 */ /* 0x0045e40000100800 */
[----:B--2---:R-:W2:Y:S02]  /*efd0*/  S2R R2, SR_TID.X ;  /* 0x0000000000027919 */ /* 0x004ea40000002100 */
[----:B-1----:R-:W-:Y:S04]  /*efe0*/  STL [R1+0x59c], R28 ;  /* 0x00059c1c01007387 */ /* 0x002fe80000100800 */
[----:B------:R-:W1:Y:S04]  /*eff0*/  LDS.U8 R28, [R0+UR4+0x388] ;  /* 0x00038804001c7984 */ /* 0x000e680008000000 */
[----:B0-----:R-:W-:Y:S04]  /*f000*/  STL [R1+0x618], R26 ;  /* 0x0006181a01007387 */ /* 0x001fe80000100800 */
[----:B------:R-:W0:Y:S01]  /*f010*/  LDS.U8 R26, [R0+UR4+0x380] ;  /* 0x00038004001a7984 */ /* 0x000e220008000000 */
[----:B------:R-:W-:-:S03]  /*f020*/  SHF.R.U32.HI R3, RZ, 0x1, R3 ;  /* 0x00000001ff037819 */ /* 0x000fc60000011603 */
[----:B-1----:R-:W-:Y:S04]  /*f030*/  STL [R1+0x614], R28 ;  /* 0x0006141c01007387 */ /* 0x002fe80000100800 */
[----:B------:R2:W-:Y:S02]  /*f040*/  STL [R1+0x620], R29 ;  /* 0x0006201d01007387 */ /* 0x0005e40000100800 */
[----:B--2---:R-:W-:Y:S02]  /*f050*/  LOP3.LUT R29, R2, 0x3, RZ, 0xc0, !PT ;  /* 0x00000003021d7812 */ /* 0x004fe400078ec0ff */
[----:B0-----:R-:W-:Y:S03]  /*f060*/  STL [R1+0x61c], R26 ;  /* 0x00061c1a01007387 */ /* 0x001fe60000100800 */
[----:B------:R-:W-:Y:S01]  /*f070*/  IMAD.SHL.U32 R29, R29, 0x400, RZ ;  /* 0x000004001d1d7824 */ /* 0x000fe200078e00ff */
[----:B------:R-:W0:Y:S04]  /*f080*/  LDS.U8 R26, [R0+UR4+0x1280] ;  /* 0x00128004001a7984 */ /* 0x000e280008000000 */
[----:B------:R-:W-:-:S02]  /*f090*/  LOP3.LUT R3, R3, R29, R25, 0xfe, !PT ;  /* 0x0000001d03037212 */ /* 0x000fc400078efe19 */
[----:B------:R-:W1:Y:S01]  /*f0a0*/  LDS.U8 R25, [R0+UR4+0x1388] ;  /* 0x0013880400197984 */ /* 0x000e620008000000 */
[----:B------:R-:W-:-:S03]  /*f0b0*/  LOP3.LUT R28, R2, 0x3, RZ, 0xc0, !PT ;  /* 0x00000003021c7812 */ /* 0x000fc600078ec0ff */
[----:B0-----:R0:W-:Y:S04]  /*f0c0*/  STL [R1+0x628], R26 ;  /* 0x0006281a01007387 */ /* 0x0011e80000100800 */
[----:B0-----:R-:W2:Y:S04]  /*f0d0*/  LDL.LU R26, [R1+0x10a8] ;  /* 0x0010a800011a7983 */ /* 0x001ea80000300800 */
[----:B-1----:R-:W-:Y:S04]  /*f0e0*/  STL [R1+0x624], R25 ;  /* 0x0006241901007387 */ /* 0x002fe80000100800 */
[----:B------:R-:W0:Y:S04]  /*f0f0*/  LDS.U8 R25, [R0+UR4+0x1288] ;  /* 0x0012880400197984 */ /* 0x000e280008000000 */
[----:B------:R-:W1:Y:S01]  /*f100*/  LDS.U8 R0, [R0+UR4+0x1380] ;  /* 0x0013800400007984 */ /* 0x000e620008000000 */
[----:B------:R-:W-:-:S05]  /*f110*/  IMAD.SHL.U32 R28, R28, 0x20, RZ ;  /* 0x000000201c1c7824 */ /* 0x000fca00078e00ff */
[----:B------:R-:W-:-:S04]  /*f120*/  LOP3.LUT R3, R3, R28, RZ, 0xfc, !PT ;  /* 0x0000001c03037212 */ /* 0x000fc800078efcff */
[----:B------:R-:W-:Y:S01]  /*f130*/  LOP3.LUT R3, R3, 0x60, RZ, 0x3c, !PT ;  /* 0x0000006003037812 */ /* 0x000fe200078e3cff */
[----:B0-----:R0:W-:Y:S04]  /*f140*/  STL [R1+0x630], R25 ;  /* 0x0006301901007387 */ /* 0x0011e80000100800 */
[----:B0-----:R-:W3:Y:S04]  /*f150*/  LDL.LU R25, [R1+0x10a4] ;  /* 0x0010a40001197983 */ /* 0x001ee80000300800 */
[----:B-1----:R-:W-:Y:S04]  /*f160*/  STL [R1+0x62c], R0 ;  /* 0x00062c0001007387 */ /* 0x002fe80000100800 */
[----:B------:R-:W0:Y:S04]  /*f170*/  LDS.U8 R0, [R3+UR4] ;  /* 0x0000000403007984 */ /* 0x000e280008000000 */
[----:B0-----:R-:W-:Y:S04]  /*f180*/  STL [R1+0x4a8], R0 ;  /* 0x0004a80001007387 */ /* 0x001fe80000100800 */
[----:B------:R-:W0:Y:S04]  /*f190*/  LDS.U8 R0, [R3+UR4+0x108] ;  /* 0x0001080403007984 */ /* 0x000e280008000000 */
        /* <DEDUP_REMOVED lines=21> */
[----:B------:R-:W0:Y:S01]  /*f2f0*/  LDS.U8 R0, [R3+UR4+0x1080] ;  /* 0x0010800403007984 */ /* 0x000e220008000000 */
[----:B------:R-:W-:-:S03]  /*f300*/  SHF.R.U32.HI R2, RZ, 0x2, R2 ;  /* 0x00000002ff027819 */ /* 0x000fc60000011602 */
[----:B0-----:R-:W-:Y:S04]  /*f310*/  STL [R1+0x538], R0 ;  /* 0x0005380001007387 */ /* 0x001fe80000100800 */
[----:B------:R-:W0:Y:S04]  /*f320*/  LDS.U8 R0, [R3+UR4+0x1188] ;  /* 0x0011880403007984 */ /* 0x000e280008000000 */
[----:B0-----:R0:W-:Y:S02]  /*f330*/  STL [R1+0xe3c], R0 ;  /* 0x000e3c0001007387 */ /* 0x0011e40000100800 */
[----:B0-----:R-:W-:-:S02]  /*f340*/  SGXT.U32 R0, R2, 0x3 ;  /* 0x000000030200781a */ /* 0x001fc40000000000 */
[----:B------:R-:W0:Y:S04]  /*f350*/  LDS.U8 R2, [R3+UR4+0x1088] ;  /* 0x0010880403027984 */ /* 0x000e280008000000 */
[----:B------:R-:W1:Y:S04]  /*f360*/  LDS.U8 R3, [R3+UR4+0x1180] ;  /* 0x0011800403037984 */ /* 0x000e680008000000 */
[----:B0-----:R0:W-:Y:S02]  /*f370*/  STL [R1+0xe90], R2 ;  /* 0x000e900201007387 */ /* 0x0011e40000100800 */
[----:B0-----:R-:W0:Y:S02]  /*f380*/  S2R R2, SR_TID.X ;  /* 0x0000000000027919 */ /* 0x001e240000002100 */
[----:B-1----:R-:W-:Y:S01]  /*f390*/  STL [R1+0xe94], R3 ;  /* 0x000e940301007387 */ /* 0x002fe20000100800 */
[----:B0-----:R-:W-:-:S04]  /*f3a0*/  LOP3.LUT R2, R2, 0x20, RZ, 0xc0, !PT ;  /* 0x0000002002027812 */ /* 0x001fc800078ec0ff */
[----:B------:R-:W-:-:S04]  /*f3b0*/  SHF.R.U32.HI R2, RZ, 0x1, R2 ;  /* 0x00000001ff027819 */ /* 0x000fc80000011602 */
[----:B------:R-:W-:-:S04]  /*f3c0*/  LOP3.LUT R2, R2, R29, R0, 0xfe, !PT ;  /* 0x0000001d02027212 */ /* 0x000fc800078efe00 */
[----:B------:R-:W-:-:S04]  /*f3d0*/  LOP3.LUT R2, R2, R28, RZ, 0xfc, !PT ;  /* 0x0000001c02027212 */ /* 0x000fc800078efcff */
[----:B------:R-:W-:-:S05]  /*f3e0*/  LOP3.LUT R2, R2, 0x70, RZ, 0x3c, !PT ;  /* 0x0000007002027812 */ /* 0x000fca00078e3cff */
[----:B------:R-:W0:Y:S04]  /*f3f0*/  LDS.U8 R3, [R2+UR4+0x200] ;  /* 0x0002000402037984 */ /* 0x000e280008000000 */
[----:B------:R-:W1:Y:S04]  /*f400*/  LDS.U8 R28, [R2+UR4+0x308] ;  /* 0x00030804021c7984 */ /* 0x000e680008000000 */
[----:B------:R-:W4:Y:S04]  /*f410*/  LDS.U8 R0, [R2+UR4+0x208] ;  /* 0x0002080402007984 */ /* 0x000f280008000000 */
[----:B------:R-:W-:Y:S04]  /*f420*/  LDS.U8 R29, [R2+UR4+0x388] ;  /* 0x00038804021d7984 */ /* 0x000fe80008000000 */
[----:B0-----:R-:W-:Y:S04]  /*f430*/  STL [R1+0x5a8], R3 ;  /* 0x0005a80301007387 */ /* 0x001fe80000100800 */
[----:B------:R-:W0:Y:S04]  /*f440*/  LDS.U8 R3, [R2+UR4+0x300] ;  /* 0x0003000402037984 */ /* 0x000e280008000000 */
[----:B-1----:R-:W-:Y:S04]  /*f450*/  STL [R1+0x5a4], R28 ;  /* 0x0005a41c01007387 */ /* 0x002fe80000100800 */
[----:B------:R-:W1:Y:S04]  /*f460*/  LDS.U8 R28, [R2+UR4+0x1200] ;  /* 0x00120004021c7984 */ /* 0x000e680008000000 */
[----:B----4-:R-:W-:Y:S04]  /*f470*/  STL [R1+0x5b0], R0 ;  /* 0x0005b00001007387 */ /* 0x010fe80000100800 */
[----:B------:R-:W4:Y:S04]  /*f480*/  LDS.U8 R0, [R2+UR4+0x1308] ;  /* 0x0013080402007984 */ /* 0x000f280008000000 */
[----:B0-----:R-:W-:Y:S04]  /*f490*/  STL [R1+0x5ac], R3 ;  /* 0x0005ac0301007387 */ /* 0x001fe80000100800 */
[----:B------:R-:W0:Y:S04]  /*f4a0*/  LDS.U8 R3, [R2+UR4+0x1208] ;  /* 0x0012080402037984 */ /* 0x000e280008000000 */
[----:B-1----:R-:W-:Y:S04]  /*f4b0*/  STL [R1+0x5b8], R28 ;  /* 0x0005b81c01007387 */ /* 0x002fe80000100800 */
[----:B------:R-:W1:Y:S04]  /*f4c0*/  LDS.U8 R28, [R2+UR4+0x1300] ;  /* 0x00130004021c7984 */ /* 0x000e680008000000 */
[----:B----4-:R-:W-:Y:S04]  /*f4d0*/  STL [R1+0x5b4], R0 ;  /* 0x0005b40001007387 */ /* 0x010fe80000100800 */
[----:B------:R-:W4:Y:S04]  /*f4e0*/  LDS.U8 R0, [R2+UR4+0x280] ;  /* 0x0002800402007984 */ /* 0x000f280008000000 */
[----:B0-----:R0:W-:Y:S04]  /*f4f0*/  STL [R1+0x5c0], R3 ;  /* 0x0005c00301007387 */ /* 0x0011e80000100800 */
[----:B0-----:R-:W3:Y:S04]  /*f500*/  LDL.LU R3, [R1+0x18] ;  /* 0x0000180001037983 */ /* 0x001ee80000300800 */
[----:B-1----:R-:W-:Y:S04]  /*f510*/  STL [R1+0x5bc], R28 ;  /* 0x0005bc1c01007387 */ /* 0x002fe80000100800 */
[----:B----4-:R0:W-:Y:S04]  /*f520*/  STL [R1+0x678], R0 ;  /* 0x0006780001007387 */ /* 0x0101e80000100800 */
[----:B------:R-:W1:Y:S04]  /*f530*/  LDS.U8 R28, [R2+UR4+0x288] ;  /* 0x00028804021c7984 */ /* 0x000e680008000000 */
[----:B0-----:R-:W4:Y:S04]  /*f540*/  LDL.LU R0, [R1+0x24] ;  /* 0x0000240001007983 */ /* 0x001f280000300800 */
[----:B------:R-:W-:Y:S04]  /*f550*/  STL [R1+0x674], R29 ;  /* 0x0006741d01007387 */ /* 0x000fe80000100800 */
[----:B------:R-:W0:Y:S04]  /*f560*/  LDS.U8 R29, [R2+UR4+0x380] ;  /* 0x00038004021d7984 */ /* 0x000e280008000000 */
[----:B-1----:R-:W-:Y:S04]  /*f570*/  STL [R1+0x680], R28 ;  /* 0x0006801c01007387 */ /* 0x002fe80000100800 */
[----:B0-----:R-:W-:Y:S04]  /*f580*/  STL [R1+0x67c], R29 ;  /* 0x00067c1d01007387 */ /* 0x001fe80000100800 */
[----:B------:R-:W0:Y:S04]  /*f590*/  LDS.U8 R29, [R2+UR4+0x1280] ;  /* 0x00128004021d7984 */ /* 0x000e280008000000 */
[----:B0-----:R-:W-:Y:S04]  /*f5a0*/  STL [R1+0x688], R29 ;  /* 0x0006881d01007387 */ /* 0x001fe80000100800 */
[----:B------:R-:W0:Y:S01]  /*f5b0*/  LDS.U8 R29, [R2+UR4+0x1388] ;  /* 0x00138804021d7984 */ /* 0x000e220008000000 */
[----:B------:R-:W1:Y:S03]  /*f5c0*/  S2R R28, SR_TID.X ;  /* 0x00000000001c7919 */ /* 0x000e660000002100 */
[----:B0-----:R-:W-:Y:S04]  /*f5d0*/  STL [R1+0x684], R29 ;  /* 0x0006841d01007387 */ /* 0x001fe80000100800 */
[----:B------:R-:W0:Y:S04]  /*f5e0*/  LDS.U8 R29, [R2+UR4+0x1288] ;  /* 0x00128804021d7984 */ /* 0x000e280008000000 */
[----:B------:R-:W2:Y:S01]  /*f5f0*/  LDS.U8 R2, [R2+UR4+0x1380] ;  /* 0x0013800402027984 */ /* 0x000ea20008000000 */
[----:B-1----:R-:W-:Y:S01]  /*f600*/  LOP3.LUT R28, R28, 0x3f, RZ, 0xc0, !PT ;  /* 0x0000003f1c1c7812 */ /* 0x002fe200078ec0ff */
[----:B------:R-:W-:Y:S06]  /*f610*/  BAR.SYNC.DEFER_BLOCKING 0x0 ;  /* 0x0000000000007b1d */ /* 0x000fec0000010000 */
[----:B------:R-:W-:Y:S04]  /*f620*/  STS.U8 [R28+UR4], R18 ;  /* 0x000000121c007988 */ /* 0x000fe80008000004 */
[----:B------:R-:W-:Y:S04]  /*f630*/  STS.U8 [R28+UR4+0x40], R17 ;  /* 0x000040111c007988 */ /* 0x000fe80008000004 */
[----:B0-----:R0:W-:Y:S04]  /*f640*/  STL [R1+0x690], R29 ;  /* 0x0006901d01007387 */ /* 0x0011e80000100800 */
[----:B------:R-:W-:Y:S04]  /*f650*/  STS.U8 [R28+UR4+0x100], R16 ;  /* 0x000100101c007988 */ /* 0x000fe80008000004 */
[----:B0-----:R-:W3:Y:S04]  /*f660*/  LDL.LU R29, [R1+0x10a0] ;  /* 0x0010a000011d7983 */ /* 0x001ee80000300800 */
[----:B--2---:R0:W-:Y:S04]  /*f670*/  STL [R1+0x68c], R2 ;  /* 0x00068c0201007387 */ /* 0x0041e80000100800 */
[----:B------:R1:W-:Y:S04]  /*f680*/  STS.U8 [R28+UR4+0x140], R21 ;  /* 0x000140151c007988 */ /* 0x0003e80008000004 */
[----:B0-----:R-:W2:Y:S04]  /*f690*/  LDL.LU R2, [R1+0x28] ;  /* 0x0000280001027983 */ /* 0x001ea80000300800 */
[----:B------:R-:W4:Y:S04]  /*f6a0*/  LDL.LU R18, [R1+0x4] ;  /* 0x0000040001127983 */ /* 0x000f280000300800 */
[----:B------:R-:W2:Y:S04]  /*f6b0*/  LDL.LU R17, [R1+0x20] ;  /* 0x0000200001117983 */ /* 0x000ea80000300800 */
[----:B------:R-:W2:Y:S04]  /*f6c0*/  LDL.LU R16, [R1+0x2c] ;  /* 0x00002c0001107983 */ /* 0x000ea80000300800 */
[----:B-1----:R-:W2:Y:S04]  /*f6d0*/  LDL.LU R21, [R1+0x14] ;  /* 0x0000140001157983 */ /* 0x002ea80000300800 */
[----:B------:R0:W-:Y:S04]  /*f6e0*/  STS.U8 [R28+UR4+0x200], R19 ;  /* 0x000200131c007988 */ /* 0x0001e80008000004 */
[----:B------:R1:W-:Y:S04]  /*f6f0*/  STS.U8 [R28+UR4+0x240], R24 ;  /* 0x000240181c007988 */ /* 0x0003e80008000004 */
[----:B------:R1:W-:Y:S04]  /*f700*/  STS.U8 [R28+UR4+0x300], R27 ;  /* 0x0003001b1c007988 */ /* 0x0003e80008000004 */
[----:B0-----:R-:W2:Y:S04]  /*f710*/  LDL.LU R19, [R1+0x8] ;  /* 0x0000080001137983 */ /* 0x001ea80000300800 */
[----:B-1----:R-:W2:Y:S04]  /*f720*/  LDL.LU R24, [R1+0xc] ;  /* 0x00000c0001187983 */ /* 0x002ea80000300800 */
[----:B------:R-:W2:Y:S04]  /*f730*/  LDL.LU R27, [R1] ;  /* 0x00000000011b7983 */ /* 0x000ea80000300800 */
[----:B------:R0:W-:Y:S04]  /*f740*/  STS.U8 [R28+UR4+0x340], R26 ;  /* 0x0003401a1c007988 */ /* 0x0001e80008000004 */
[----:B0-----:R-:W4:Y:S01]  /*f750*/  LDL.LU R28, [R1+0x109c] ;  /* 0x00109c00011c7983 */ /* 0x001f220000300800 */
[----:B------:R-:W0:Y:S02]  /*f760*/  S2R R26, SR_TID.X ;  /* 0x00000000001a7919 */ /* 0x000e240000002100 */
[----:B0-----:R-:W-:-:S05]  /*f770*/  LOP3.LUT R26, R26, 0x3f, RZ, 0xc0, !PT ;  /* 0x0000003f1a1a7812 */ /* 0x001fca00078ec0ff */
[----:B---3--:R0:W-:Y:S04]  /*f780*/  STS.U8 [R26+UR4+0x400], R29 ;  /* 0x0004001d1a007988 */ /* 0x0081e80008000004 */
[----:B0-----:R-:W3:Y:S04]  /*f790*/  LDL.LU R29, [R1+0x1c] ;  /* 0x00001c00011d7983 */ /* 0x001ee80000300800 */
[----:B----4-:R0:W-:Y:S04]  /*f7a0*/  STS.U8 [R26+UR4+0x440], R28 ;  /* 0x0004401c1a007988 */ /* 0x0101e80008000004 */
[----:B0-----:R-:W4:Y:S04]  /*f7b0*/  LDL.LU R28, [R1+0x10] ;  /* 0x00001000011c7983 */ /* 0x001f280000300800 */
[----:B------:R0:W-:Y:S04]  /*f7c0*/  STS.U8 [R26+UR4+0x500], R18 ;  /* 0x000500121a007988 */ /* 0x0001e80008000004 */
[----:B------:R1:W-:Y:S04]  /*f7d0*/  STS.U8 [R26+UR4+0x540], R3 ;  /* 0x000540031a007988 */ /* 0x0003e80008000004 */
[----:B0-----:R-:W2:Y:S04]  /*f7e0*/  LDL.LU R18, [R1+0x34] ;  /* 0x0000340001127983 */ /* 0x001ea80000300800 */
[----:B-1----:R-:W2:Y:S04]  /*f7f0*/  LDL.LU R3, [R1+0x30] ;  /* 0x0000300001037983 */ /* 0x002ea80000300800 */
[----:B----4-:R-:W-:Y:S04]  /*f800*/  STS.U8 [R26+UR4+0x600], R28 ;  /* 0x0006001c1a007988 */ /* 0x010fe80008000004 */
[----:B------:R-:W-:Y:S04]  /*f810*/  STS.U8 [R26+UR4+0x640], R0 ;  /* 0x000640001a007988 */ /* 0x000fe80008000004 */
[----:B---3--:R-:W-:Y:S04]  /*f820*/  STS.U8 [R26+UR4+0x700], R29 ;  /* 0x0007001d1a007988 */ /* 0x008fe80008000004 */
[----:B--2---:R0:W-:Y:S04]  /*f830*/  STS.U8 [R26+UR4+0x740], R16 ;  /* 0x000740101a007988 */ /* 0x0041e80008000004 */
[----:B0-----:R-:W2:Y:S01]  /*f840*/  LDL R16, [R1+0x5c8] ;  /* 0x0005c80001107983 */ /* 0x001ea20000100800 */
[----:B------:R-:W-:-:S05]  /*f850*/  LOP3.LUT R0, R26, 0x10, RZ, 0x3c, !PT ;  /* 0x000000101a007812 */ /* 0x000fca00078e3cff */
[----:B------:R-:W-:Y:S04]  /*f860*/  STS.U8 [R0+UR4+0x80], R15 ;  /* 0x0000800f00007988 */ /* 0x000fe80008000004 */
        /* <DEDUP_REMOVED lines=14> */
[----:B------:R-:W-:Y:S01]  /*f950*/  STS.U8 [R0+UR4+0x7c0], R10 ;  /* 0x0007c00a00007988 */ /* 0x000fe20008000004 */
[----:B------:R-:W-:Y:S01]  /*f960*/  BAR.SYNC.DEFER_BLOCKING 0x0 ;  /* 0x0000000000007b1d */ /* 0x000fe20000010000 */
[----:B------:R-:W-:-:S02]  /*f970*/  IMAD R4, R4, 0x100, R5 ;  /* 0x0000010004047824 */ /* 0x000fc400078e0205 */
[----:B------:R-:W-:Y:S02]  /*f980*/  IMAD R5, R6, 0x100, R7 ;  /* 0x0000010006057824 */ /* 0x000fe400078e0207 */
[----:B------:R-:W-:Y:S02]  /*f990*/  IMAD R6, R8, 0x100, R9 ;  /* 0x0000010008067824 */ /* 0x000fe400078e0209 */
[----:B------:R-:W-:Y:S01]  /*f9a0*/  IMAD R7, R3, 0x100, R18 ;  /* 0x0000010003077824 */ /* 0x000fe200078e0212 */
[----:B--2---:R-:W0:Y:S02]  /*f9b0*/  LDSM.16.M88.4 R12, [R16] ;  /* 0x00000000100c783b */ /* 0x004e240000000200 */
[----:B0-----:R-:W-:Y:S02]  /*f9c0*/  IMAD.MOV.U32 R2, RZ, RZ, R14 ;  /* 0x000000ffff027224 */ /* 0x001fe400078e000e */
[----:B------:R-:W-:Y:S01]  /*f9d0*/  STL.64 [R1+0x8], R14 ;  /* 0x0000080e01007387 */ /* 0x000fe20000100a00 */
[----:B------:R-:W-:-:S02]  /*f9e0*/  IMAD.MOV.U32 R0, RZ, RZ, R15 ;  /* 0x000000ffff007224 */ /* 0x000fc400078e000f */
[----:B------:R-:W-:Y:S01]  /*f9f0*/  IMAD.MOV.U32 R28, RZ, RZ, R12 ;  /* 0x000000ffff1c7224 */ /* 0x000fe200078e000c */
[----:B------:R-:W2:Y:S01]  /*fa00*/  LDL.LU.64 R8, [R1+0x90] ;  /* 0x0000900001087983 */ /* 0x000ea20000300a00 */
[----:B------:R-:W-:-:S03]  /*fa10*/  IMAD.MOV.U32 R29, RZ, RZ, R13 ;  /* 0x000000ffff1d7224 */ /* 0x000fc600078e000d */
[----:B------:R-:W0:Y:S04]  /*fa20*/  LDSM.16.M88.4 R12, [R16+0x200] ;  /* 0x00020000100c783b */ /* 0x000e280000000200 */
[----:B------:R-:W2:Y:S01]  /*fa30*/  LDL.LU.64 R10, [R1+0x98] ;  /* 0x00009800010a7983 */ /* 0x000ea20000300a00 */
[----:B0-----:R-:W-:-:S03]  /*fa40*/  IMAD.MOV.U32 R20, RZ, RZ, R12 ;  /* 0x000000ffff147224 */ /* 0x001fc600078e000c */
[----:B------:R0:W-:Y:S01]  /*fa50*/  STL.64 [R1+0x10], R12 ;  /* 0x0000100c01007387 */ /* 0x0001e20000100a00 */
[----:B------:R-:W-:-:S03]  /*fa60*/  IMAD.MOV.U32 R17, RZ, RZ, R13 ;  /* 0x000000ffff117224 */ /* 0x000fc600078e000d */
[----:B------:R1:W-:Y:S01]  /*fa70*/  STL.64 [R1+0x18], R14 ;  /* 0x0000180e01007387 */ /* 0x0003e20000100a00 */
[----:B------:R-:W-:Y:S02]  /*fa80*/  IMAD.MOV.U32 R18, RZ, RZ, R14 ;  /* 0x000000ffff127224 */ /* 0x000fe400078e000e */
[----:B------:R-:W-:Y:S01]  /*fa90*/  IMAD.MOV.U32 R19, RZ, RZ, R15 ;  /* 0x000000ffff137224 */ /* 0x000fe200078e000f */
[----:B------:R-:W-:Y:S04]  /*faa0*/  STL [R1+0x1098], R20 ;  /* 0x0010981401007387 */ /* 0x000fe80000100800 */
[----:B0-----:R-:W3:Y:S04]  /*fab0*/  LDL.LU.64 R12, [R1+0xb0] ;  /* 0x0000b000010c7983 */ /* 0x001ee80000300a00 */
[----:B-1----:R-:W3:Y:S04]  /*fac0*/  LDL.LU.64 R14, [R1+0xb8] ;  /* 0x0000b800010e7983 */ /* 0x002ee80000300a00 */
[----:B------:R-:W0:Y:S01]  /*fad0*/  LDSM.16.M88.4 R20, [R16+0x400] ;  /* 0x000400001014783b */ /* 0x000e220000000200 */
[----:B------:R-:W-:-:S02]  /*fae0*/  F2FP.F16.E5M2.UNPACK_B R4, R4 ;  /* 0x00000004ff04723e */ /* 0x000fc400020004ff */
[----:B------:R-:W-:Y:S02]  /*faf0*/  F2FP.F16.E5M2.UNPACK_B R5, R5 ;  /* 0x00000005ff05723e */ /* 0x000fe400020004ff */
[----:B------:R-:W-:Y:S02]  /*fb00*/  F2FP.F16.E5M2.UNPACK_B R6, R6 ;  /* 0x00000006ff06723e */ /* 0x000fe400020004ff */
[----:B------:R-:W-:Y:S02]  /*fb10*/  F2FP.F16.E5M2.UNPACK_B R7, R7 ;  /* 0x00000007ff07723e */ /* 0x000fe400020004ff */
[----:B------:R-:W-:Y:S02]  /*fb20*/  F2FP.F16.E5M2.UNPACK_B R24, R28 ;  /* 0x0000001cff18723e */ /* 0x000fe400020004ff */
[----:B------:R-:W-:Y:S01]  /*fb30*/  F2FP.F16.E5M2.UNPACK_B R25, R29 ;  /* 0x0000001dff19723e */ /* 0x000fe200020004ff */
[----:B------:R-:W-:Y:S04]  /*fb40*/  STL [R1+0xdb8], R28 ;  /* 0x000db81c01007387 */ /* 0x000fe80000100800 */
[----:B------:R-:W-:Y:S02]  /*fb50*/  STL [R1+0xdbc], R29 ;  /* 0x000dbc1d01007387 */ /* 0x000fe40000100800 */
[----:B--2---:R-:W-:-:S15]  /*fb60*/  HMMA.16816.F32 R8, R4, R24, R8 ;  /* 0x000000180408723c */ /* 0x004fde0000001808 */
[----:B------:R-:W-:-:S08]  /*fb70*/  NOP ;  /* 0x0000000000007918 */ /* 0x000fd00000000000 */
[----:B------:R1:W-:Y:S04]  /*fb80*/  STL.64 [R1+0x90], R8 ;  /* 0x0000900801007387 */ /* 0x0003e80000100a00 */
[----:B------:R2:W-:Y:S04]  /*fb90*/  STL.64 [R1+0x98], R10 ;  /* 0x0000980a01007387 */ /* 0x0005e80000100a00 */
[----:B0-----:R0:W-:Y:S04]  /*fba0*/  STL.64 [R1+0x20], R20 ;  /* 0x0000201401007387 */ /* 0x0011e80000100a00 */
[----:B------:R4:W-:Y:S01]  /*fbb0*/  STL.64 [R1+0x28], R22 ;  /* 0x0000281601007387 */ /* 0x0009e20000100a00 */
[----:B-1----:R-:W-:-:S02]  /*fbc0*/  IMAD.MOV.U32 R8, RZ, RZ, R20 ;  /* 0x000000ffff087224 */ /* 0x002fc400078e0014 */
[----:B--2---:R-:W-:Y:S02]  /*fbd0*/  IMAD.MOV.U32 R10, RZ, RZ, R22 ;  /* 0x000000ffff0a7224 */ /* 0x004fe400078e0016 */
[----:B------:R-:W-:Y:S02]  /*fbe0*/  IMAD.MOV.U32 R11, RZ, RZ, R23 ;  /* 0x000000ffff0b7224 */ /* 0x000fe400078e0017 */
[----:B------:R-:W-:Y:S01]  /*fbf0*/  IMAD.MOV.U32 R9, RZ, RZ, R21 ;  /* 0x000000ffff097224 */ /* 0x000fe200078e0015 */
[----:B0-----:R-:W2:Y:S01]  /*fc00*/  LDL.LU R20, [R1+0x1098] ;  /* 0x0010980001147983 */ /* 0x001ea20000300800 */
[----:B----4-:R-:W-:Y:S02]  /*fc10*/  F2FP.F16.E5M2.UNPACK_B R22, R2 ;  /* 0x00000002ff16723e */ /* 0x010fe400020004ff */
[----:B------:R-:W-:Y:S01]  /*fc20*/  F2FP.F16.E5M2.UNPACK_B R23, R0 ;  /* 0x00000000ff17723e */ /* 0x000fe200020004ff */
[----:B------:R-:W-:Y:S04]  /*fc30*/  STL.64 [R1+0x1080], R10 ;  /* 0x0010800a01007387 */ /* 0x000fe80000100a00 */
[----:B------:R3:W-:Y:S02]  /*fc40*/  STL.64 [R1+0x1078], R8 ;  /* 0x0010780801007387 */ /* 0x0007e40000100a00 */
[----:B---3--:R-:W-:-:S15]  /*fc50*/  HMMA.16816.F32 R8, R4, R22, R12 ;  /* 0x000000160408723c */ /* 0x008fde000000180c */
[----:B------:R-:W-:-:S08]  /*fc60*/  NOP ;  /* 0x0000000000007918 */ /* 0x000fd00000000000 */
[----:B------:R-:W-:Y:S04]  /*fc70*/  STL.64 [R1+0xb0], R8 ;  /* 0x0000b00801007387 */ /* 0x000fe80000100a00 */
[----:B------:R-:W3:Y:S04]  /*fc80*/  LDL.LU R12, [R1+0x460] ;  /* 0x00046000010c7983 */ /* 0x000ee80000300800 */
[----:B------:R-:W3:Y:S04]  /*fc90*/  LDL.LU R13, [R1+0x46c] ;  /* 0x00046c00010d7983 */ /* 0x000ee80000300800 */
[----:B------:R-:W4:Y:S04]  /*fca0*/  LDL.LU R14, [R1+0x468] ;  /* 0x00046800010e7983 */ /* 0x000f280000300800 */
[----:B------:R-:W4:Y:S01]  /*fcb0*/  LDL.LU R15, [R1+0x474] ;  /* 0x00047400010f7983 */ /* 0x000f220000300800 */
[----:B------:R-:W-:-:S02]  /*fcc0*/  IMAD.MOV.U32 R29, RZ, RZ, R10 ;  /* 0x000000ffff1d7224 */ /* 0x000fc400078e000a */
[----:B------:R-:W-:Y:S02]  /*fcd0*/  IMAD.MOV.U32 R28, RZ, RZ, R11 ;  /* 0x000000ffff1c7224 */ /* 0x000fe400078e000b */
[----:B------:R-:W0:Y:S01]  /*fce0*/  LDSM.16.M88.4 R8, [R16+0x600] ;  /* 0x000600001008783b */ /* 0x000e220000000200 */
[----:B------:R-:W-:Y:S01]  /*fcf0*/  F2FP.F16.E5M2.UNPACK_B R21, R17 ;  /* 0x00000011ff15723e */ /* 0x000fe200020004ff */
[----:B0-----:R-:W-:Y:S02]  /*fd00*/  IMAD.MOV.U32 R16, RZ, RZ, R8 ;  /* 0x000000ffff107224 */ /* 0x001fe400078e0008 */
[----:B------:R-:W-:Y:S01]  /*fd10*/  IMAD.MOV.U32 R17, RZ, RZ, R9 ;  /* 0x000000ffff117224 */ /* 0x000fe200078e0009 */
[----:B----4-:R-:W-:Y:S04]  /*fd20*/  STL.64 [R1+0x1060], R14 ;  /* 0x0010600e01007387 */ /* 0x010fe80000100a00 */
[----:B---3--:R-:W-:Y:S04]  /*fd30*/  STL.64 [R1+0x1058], R12 ;  /* 0x0010580c01007387 */ /* 0x008fe80000100a00 */
[----:B------:R-:W3:Y:S04]  /*fd40*/  LDL.LU R3, [R1+0x470] ;  /* 0x0004700001037983 */ /* 0x000ee80000300800 */
[----:B------:R-:W4:Y:S04]  /*fd50*/  LDL.LU R2, [R1+0x480] ;  /* 0x0004800001027983 */ /* 0x000f280000300800 */
[----:B------:R-:W4:Y:S04]  /*fd60*/  LDL.LU R0, [R1+0x47c] ;  /* 0x00047c0001007983 */ /* 0x000f280000300800 */
[----:B------:R0:W-:Y:S04]  /*fd70*/  STL [R1+0xeac], R28 ;  /* 0x000eac1c01007387 */ /* 0x0001e80000100800 */
[----:B0-----:R-:W3:Y:S04]  /*fd80*/  LDL.LU R28, [R1+0x464] ;  /* 0x00046400011c7983 */ /* 0x001ee80000300800 */
[----:B------:R-:W-:Y:S04]  /*fd90*/  STL [R1+0xea8], R29 ;  /* 0x000ea81d01007387 */ /* 0x000fe80000100800 */
[----:B------:R-:W-:Y:S04]  /*fda0*/  STL.64 [R1+0x30], R8 ;  /* 0x0000300801007387 */ /* 0x000fe80000100a00 */
[----:B------:R-:W-:Y:S04]  /*fdb0*/  STL.64 [R1+0x38], R10 ;  /* 0x0000380a01007387 */ /* 0x000fe80000100a00 */
[----:B------:R-:W-:Y:S04]  /*fdc0*/  STL.64 [R1+0x1090], R18 ;  /* 0x0010901201007387 */ /* 0x000fe80000100a00 */
[----:B------:R0:W-:Y:S04]  /*fdd0*/  STL.64 [R1+0x1088], R16 ;  /* 0x0010881001007387 */ /* 0x0001e80000100a00 */
[----:B0-----:R-:W4:Y:S04]  /*fde0*/  LDL.LU.64 R16, [R1+0xd0] ;  /* 0x0000d00001107983 */ /* 0x001f280000300a00 */
[----:B------:R-:W4:Y:S01]  /*fdf0*/  LDL.LU.64 R18, [R1+0xd8] ;  /* 0x0000d80001127983 */ /* 0x000f220000300a00 */
[----:B--2---:R-:W-:Y:S01]  /*fe00*/  F2FP.F16.E5M2.UNPACK_B R20, R20 ;  /* 0x00000014ff14723e */ /* 0x004fe200020004ff */
[----:B------:R-:W-:-:S02]  /*fe10*/  IMAD.MOV.U32 R26, RZ, RZ, R10 ;  /* 0x000000ffff1a7224 */ /* 0x000fc400078e000a */
[----:B------:R-:W-:Y:S01]  /*fe20*/  IMAD.MOV.U32 R27, RZ, RZ, R11 ;  /* 0x000000ffff1b7224 */ /* 0x000fe200078e000b */
[----:B------:R-:W2:Y:S04]  /*fe30*/  LDL.LU.64 R8, [R1+0xf0] ;  /* 0x0000f00001087983 */ /* 0x000ea80000300a00 */
[----:B------:R-:W2:Y:S04]  /*fe40*/  LDL.LU.64 R10, [R1+0xf8] ;  /* 0x0000f800010a7983 */ /* 0x000ea80000300a00 */
[----:B------:R-:W-:Y:S04]  /*fe50*/  STL.64 [R1+0x1070], R26 ;  /* 0x0010701a01007387 */ /* 0x000fe80000100a00 */
[----:B------:R0:W-:Y:S04]  /*fe60*/  STL.64 [R1+0x1068], R24 ;  /* 0x0010681801007387 */ /* 0x0001e80000100a00 */
[----:B0-----:R-:W3:Y:S04]  /*fe70*/  LDL.LU.64 R24, [R1+0x120] ;  /* 0x0001200001187983 */ /* 0x001ee80000300a00 */
[----:B------:R-:W3:Y:S04]  /*fe80*/  LDL.LU.64 R26, [R1+0x128] ;  /* 0x00012800011a7983 */ /* 0x000ee80000300a00 */
[----:B------:R-:W3:Y:S04]  /*fe90*/  LDL.LU.64 R12, [R1+0x450] ;  /* 0x00045000010c7983 */ /* 0x000ee80000300a00 */
[----:B------:R-:W3:Y:S01]  /*fea0*/  LDL.LU.64 R14, [R1+0x458] ;  /* 0x00045800010e7983 */ /* 0x000ee20000300a00 */
[----:B----4-:R-:W-:-:S15]  /*feb0*/  HMMA.16816.F32 R16, R4, R20, R16 ;  /* 0x000000140410723c */ /* 0x010fde0000001810 */
[----:B------:R-:W-:-:S08]  /*fec0*/  NOP ;  /* 0x0000000000007918 */ /* 0x000fd00000000000 */
[----:B------:R-:W-:Y:S04]  /*fed0*/  STL.64 [R1+0xd0], R16 ;  /* 0x0000d01001007387 */ /* 0x000fe80000100a00 */
[----:B------:R0:W-:Y:S04]  /*fee0*/  STL.64 [R1+0xd8], R18 ;  /* 0x0000d81201007387 */ /* 0x0001e80000100a00 */
[----:B0-----:R-:W4:Y:S04]  /*fef0*/  LDL.LU.64 R18, [R1+0x1090] ;  /* 0x0010900001127983 */ /* 0x001f280000300a00 */
[----:B------:R-:W3:Y:S04]  /*ff00*/  LDL.LU.64 R16, [R1+0x1088] ;  /* 0x0010880001107983 */ /* 0x000ee80000300a00 */
[----:B------:R-:W-:Y:S04]  /*ff10*/  STL.64 [R1+0x1050], R22 ;  /* 0x0010501601007387 */ /* 0x000fe80000100a00 */
[----:B------:R0:W-:Y:S04]  /*ff20*/  STL.64 [R1+0x1048], R20 ;  /* 0x0010481401007387 */ /* 0x0001e80000100a00 */
[----:B0-----:R-:W3:Y:S04]  /*ff30*/  LDL.LU.64 R20, [R1+0x390] ;  /* 0x0003900001147983 */ /* 0x001ee80000300a00 */
[----:B------:R-:W3:Y:S01]  /*ff40*/  LDL.LU.64 R22, [R1+0x398] ;  /* 0x0003980001167983 */ /* 0x000ee20000300a00 */
[----:B----4-:R-:W-:-:S02]  /*ff50*/  F2FP.F16.E5M2.UNPACK_B R18, R18 ;  /* 0x00000012ff12723e */ /* 0x010fc400020004ff */
[----:B------:R-:W-:-:S07]  /*ff60*/  F2FP.F16.E5M2.UNPACK_B R19, R19 ;  /* 0x00000013ff13723e */ /* 0x000fce00020004ff */
[----:B--2---:R-:W-:-:S15]  /*ff70*/  HMMA.16816.F32 R8, R4, R18, R8 ;  /* 0x000000120408723c */ /* 0x004fde0000001808 */
[----:B------:R-:W-:-:S08]  /*ff80*/  NOP ;  /* 0x0000000000007918 */ /* 0x000fd00000000000 */
[----:B------:R-:W-:Y:S04]  /*ff90*/  STL.64 [R1+0xf0], R8 ;  /* 0x0000f00801007387 */ /* 0x000fe80000100a00 */
[----:B------:R0:W-:Y:S04]  /*ffa0*/  STL.64 [R1+0xf8], R10 ;  /* 0x0000f80a01007387 */ /* 0x0001e80000100a00 */
[----:B0-----:R-:W2:Y:S04]  /*ffb0*/  LDL.LU.64 R10, [R1+0x1080] ;  /* 0x00108000010a7983 */ /* 0x001ea80000300a00 */
[----:B------:R-:W4:Y:S01]  /*ffc0*/  LDL.LU.64 R8, [R1+0x1078] ;  /* 0x0010780001087983 */ /* 0x000f220000300a00 */
[----:B--2---:R-:W-:-:S02]  /*ffd0*/  F2FP.F16.E5M2.UNPACK_B R10, R10 ;  /* 0x0000000aff0a723e */ /* 0x004fc400020004ff */
[----:B----4-:R-:W-:Y:S02]  /*ffe0*/  F2FP.F16.E5M2.UNPACK_B R8, R8 ;  /* 0x00000008ff08723e */ /* 0x010fe400020004ff */
[----:B------:R-:W-:Y:S02]  /*fff0*/  F2FP.F16.E5M2.UNPACK_B R9, R9 ;  /* 0x00000009ff09723e */ /* 0x000fe400020004ff */
[----:B------:R-:W-:-:S05]  /*10000*/  F2FP.F16.E5M2.UNPACK_B R11, R11 ;  /* 0x0000000bff0b723e */ /* 0x000fca00020004ff */
[C---:B---3--:R-:W-:Y:S06]  /*10010*/  HMMA.16816.F32 R24, R4.reuse, R8, R24 ;  /* 0x000000080418723c */ /* 0x048fec0000001818 */
[----:B------:R-:W-:-:S15]  /*10020*/  HMMA.16816.F32 R12, R4, R10, R12 ;  /* 0x0000000a040c723c */ /* 0x000fde000000180c */
[----:B------:R-:W-:-:S02]  /*10030*/  NOP ;  /* 0x0000000000007918 */ /* 0x000fc40000000000 */
[----:B------:R-:W-:Y:S04]  /*10040*/  STL.64 [R1+0x120], R24 ;  /* 0x0001201801007387 */ /* 0x000fe80000100a00 */
[----:B------:R0:W-:Y:S04]  /*10050*/  STL.64 [R1+0x128], R26 ;  /* 0x0001281a01007387 */ /* 0x0001e80000100a00 */
[----:B0-----:R-:W2:Y:S04]  /*10060*/  LDL.LU.64 R26, [R1+0x1070] ;  /* 0x00107000011a7983 */ /* 0x001ea80000300a00 */
[----:B------:R-:W3:Y:S04]  /*10070*/  LDL.LU.64 R24, [R1+0x1068] ;  /* 0x0010680001187983 */ /* 0x000ee80000300a00 */
[----:B------:R-:W-:Y:S04]  /*10080*/  STL.64 [R1+0x450], R12 ;  /* 0x0004500c01007387 */ /* 0x000fe80000100a00 */
[----:B------:R0:W-:Y:S04]  /*10090*/  STL.64 [R1+0x458], R14 ;  /* 0x0004580e01007387 */ /* 0x0001e80000100a00 */
[----:B0-----:R-:W4:Y:S04]  /*100a0*/  LDL.LU.64 R14, [R1+0x1060] ;  /* 0x00106000010e7983 */ /* 0x001f280000300a00 */
[----:B------:R-:W3:Y:S04]  /*100b0*/  LDL.LU.64 R12, [R1+0x1058] ;  /* 0x00105800010c7983 */ /* 0x000ee80000300a00 */
[----:B------:R-:W-:Y:S04]  /*100c0*/  STL.64 [R1+0x1020], R10 ;  /* 0x0010200a01007387 */ /* 0x000fe80000100a00 */
[----:B------:R0:W-:Y:S04]  /*100d0*/  STL.64 [R1+0x1018], R8 ;  /* 0x0010180801007387 */ /* 0x0001e80000100a00 */
[----:B0-----:R-:W4:Y:S04]  /*100e0*/  LDL.LU.64 R8, [R1+0x440] ;  /* 0x0004400001087983 */ /* 0x001f280000300a00 */
[----:B------:R-:W4:Y:S01]  /*100f0*/  LDL.LU.64 R10, [R1+0x448] ;  /* 0x00044800010a7983 */ /* 0x000f220000300a00 */
[----:B------:R-:W-:-:S02]  /*10100*/  F2FP.F16.E5M2.UNPACK_B R16, R16 ;  /* 0x00000010ff10723e */ /* 0x000fc400020004ff */
[----:B------:R-:W-:Y:S01]  /*10110*/  F2FP.F16.E5M2.UNPACK_B R17, R17 ;  /* 0x00000011ff11723e */ /* 0x000fe200020004ff */
[----:B------:R-:W-:Y:S04]  /*10120*/  STL.64 [R1+0x1030], R18 ;  /* 0x0010301201007387 */ /* 0x000fe80000100a00 */
[----:B------:R-:W-:Y:S01]  /*10130*/  STL.64 [R1+0x1028], R16 ;  /* 0x0010281001007387 */ /* 0x000fe20000100a00 */
[----:B--2---:R-:W-:Y:S02]  /*10140*/  F2FP.F16.E5M2.UNPACK_B R26, R26 ;  /* 0x0000001aff1a723e */ /* 0x004fe400020004ff */
[----:B------:R-:W-:Y:S01]  /*10150*/  F2FP.F16.E5M2.UNPACK_B R27, R27 ;  /* 0x0000001bff1b723e */ /* 0x000fe200020004ff */
[----:B----4-:R-:W-:-:S15]  /*10160*/  HMMA.16816.F32 R8, R4, R16, R8 ;  /* 0x000000100408723c */ /* 0x010fde0000001808 */
[----:B------:R-:W-:-:S08]  /*10170*/  NOP ;  /* 0x0000000000007918 */ /* 0x000fd00000000000 */
[----:B------:R-:W-:Y:S04]  /*10180*/  STL.64 [R1+0x440], R8 ;  /* 0x0004400801007387 */ /* 0x000fe80000100a00 */
[----:B------:R0:W-:Y:S02]  /*10190*/  STL.64 [R1+0x448], R10 ;  /* 0x0004480a01007387 */ /* 0x0001e40000100a00 */
[----:B0-----:R-:W-:-:S15]  /*101a0*/  HMMA.16816.F32 R8, R4, R26, R20 ;  /* 0x0000001a0408723c */ /* 0x001fde0000001814 */
[----:B------:R-:W-:-:S08]  /*101b0*/  NOP ;  /* 0x0000000000007918 */ /* 0x000fd00000000000 */
[----:B------:R-:W-:Y:S04]  /*101c0*/  STL.64 [R1+0x390], R8 ;  /* 0x0003900801007387 */ /* 0x000fe80000100a00 */
[----:B------:R-:W-:Y:S04]  /*101d0*/  STL.64 [R1+0x398], R10 ;  /* 0x0003980a01007387 */ /* 0x000fe80000100a00 */
[----:B------:R-:W2:Y:S04]  /*101e0*/  LDL.LU.64 R20, [R1+0x380] ;  /* 0x0003800001147983 */ /* 0x000ea80000300a00 */
[----:B------:R-:W2:Y:S04]  /*101f0*/  LDL.LU.64 R22, [R1+0x388] ;  /* 0x0003880001167983 */ /* 0x000ea80000300a00 */
[----:B------:R-:W4:Y:S04]  /*10200*/  LDL.LU.64 R16, [R1+0x360] ;  /* 0x0003600001107983 */ /* 0x000f280000300a00 */
[----:B------:R-:W2:Y:S01]  /*10210*/  LDL.LU.64 R18, [R1+0x368] ;  /* 0x0003680001127983 */ /* 0x000ea20000300a00 */
[----:B---3--:R-:W-:-:S02]  /*10220*/  IMAD R4, R12, 0x100, R28 ;  /* 0x000001000c047824 */ /* 0x008fc400078e021c */
[----:B------:R-:W-:Y:S02]  /*10230*/  IMAD R5, R14, 0x100, R13 ;  /* 0x000001000e057824 */ /* 0x000fe400078e020d */
[----:B------:R-:W-:Y:S01]  /*10240*/  IMAD R6, R3, 0x100, R15 ;  /* 0x0000010003067824 */ /* 0x000fe200078e020f */
[----:B--2---:R-:W-:Y:S04]  /*10250*/  STL.64 [R1+0x1040], R18 ;  /* 0x0010401201007387 */ /* 0x004fe80000100a00 */
[----:B----4-:R0:W-:Y:S04]  /*10260*/  STL.64 [R1+0x1038], R16 ;  /* 0x0010381001007387 */ /* 0x0101e80000100a00 */
[----:B0-----:R-:W2:Y:S04]  /*10270*/  LDL.LU.64 R16, [R1+0x370] ;  /* 0x0003700001107983 */ /* 0x001ea80000300a00 */
[----:B------:R-:W2:Y:S04]  /*10280*/  LDL.LU.64 R18, [R1+0x378] ;  /* 0x0003780001127983 */ /* 0x000ea80000300a00 */
[----:B------:R-:W3:Y:S04]  /*10290*/  LDL.LU.64 R8, [R1+0x350] ;  /* 0x0003500001087983 */ /* 0x000ee80000300a00 */
[----:B------:R-:W3:Y:S04]  /*102a0*/  LDL.LU.64 R10, [R1+0x358] ;  /* 0x00035800010a7983 */ /* 0x000ee80000300a00 */
[----:B------:R-:W4:Y:S04]  /*102b0*/  LDL.LU R12, [R1+0x490] ;  /* 0x00049000010c7983 */ /* 0x000f280000300800 */
[----:B------:R-:W4:Y:S04]  /*102c0*/  LDL.LU R13, [R1+0x48c] ;  /* 0x00048c00010d7983 */ /* 0x000f280000300800 */
[----:B------:R-:W2:Y:S04]  /*102d0*/  LDL.LU R14, [R1+0x498] ;  /* 0x00049800010e7983 */ /* 0x000ea80000300800 */
[----:B------:R-:W2:Y:S01]  /*102e0*/  LDL.LU R15, [R1+0x494] ;  /* 0x00049400010f7983 */ /* 0x000ea20000300800 */
[----:B------:R-:W-:Y:S01]  /*102f0*/  IMAD R7, R0, 0x100, R2 ;  /* 0x0000010000077824 */ /* 0x000fe200078e0202 */
[----:B------:R-:W-:-:S02]  /*10300*/  F2FP.F16.E5M2.UNPACK_B R4, R4 ;  /* 0x00000004ff04723e */ /* 0x000fc400020004ff */
[----:B------:R-:W-:Y:S02]  /*10310*/  F2FP.F16.E5M2.UNPACK_B R5, R5 ;  /* 0x00000005ff05723e */ /* 0x000fe400020004ff */
[----:B------:R-:W-:Y:S02]  /*10320*/  F2FP.F16.E5M2.UNPACK_B R6, R6 ;  /* 0x00000006ff06723e */ /* 0x000fe400020004ff */
[----:B------:R-:W-:-:S07]  /*10330*/  F2FP.F16.E5M2.UNPACK_B R7, R7 ;  /* 0x00000007ff07723e */ /* 0x000fce00020004ff */
[C---:B------:R-:W-:Y:S01]  /*10340*/  HMMA.16816.F32 R20, R4.reuse, R24, R20 ;  /* 0x000000180414723c */ /* 0x040fe20000001814 */
[----:B--2---:R-:W-:Y:S04]  /*10350*/  STL.64 [R1+0x1000], R14 ;  /* 0x0010000e01007387 */ /* 0x004fe80000100a00 */
[----:B----4-:R0:W-:Y:S04]  /*10360*/  STL.64 [R1+0xff8], R12 ;  /* 0x000ff80c01007387 */ /* 0x0101e80000100a00 */
[----:B0-----:R-:W2:Y:S04]  /*10370*/  LDL.LU.64 R12, [R1+0x430] ;  /* 0x00043000010c7983 */ /* 0x001ea80000300a00 */
[----:B------:R-:W4:Y:S04]  /*10380*/  LDL.LU.64 R14, [R1+0x438] ;  /* 0x00043800010e7983 */ /* 0x000f280000300a00 */
[----:B----4-:R-:W-:Y:S04]  /*10390*/  STL.64 [R1+0x1010], R14 ;  /* 0x0010100e01007387 */ /* 0x010fe80000100a00 */
[----:B--2---:R0:W-:Y:S04]  /*103a0*/  STL.64 [R1+0x1008], R12 ;  /* 0x0010080c01007387 */ /* 0x0041e80000100a00 */
[----:B0-----:R-:W2:Y:S04]  /*103b0*/  LDL.LU.64 R12, [R1+0x340] ;  /* 0x00034000010c7983 */ /* 0x001ea80000300a00 */
[----:B------:R-:W2:Y:S04]  /*103c0*/  LDL.LU.64 R14, [R1+0x348] ;  /* 0x00034800010e7983 */ /* 0x000ea80000300a00 */
[----:B------:R-:W-:Y:S04]  /*103d0*/  STL.64 [R1+0x380], R20 ;  /* 0x0003801401007387 */ /* 0x000fe80000100a00 */
[----:B------:R0:W-:Y:S04]  /*103e0*/  STL.64 [R1+0x388], R22 ;  /* 0x0003881601007387 */ /* 0x0001e80000100a00 */
[----:B0-----:R-:W4:Y:S04]  /*103f0*/  LDL.LU.64 R22, [R1+0x1050] ;  /* 0x0010500001167983 */ /* 0x001f280000300a00 */
[----:B------:R-:W3:Y:S04]  /*10400*/  LDL.LU.64 R20, [R1+0x1048] ;  /* 0x0010480001147983 */ /* 0x000ee80000300a00 */
[----:B------:R0:W-:Y:S04]  /*10410*/  STL [R1+0xff0], R25 ;  /* 0x000ff01901007387 */ /* 0x0001e80000100800 */
[----:B0-----:R-:W2:Y:S01]  /*10420*/  LDL.LU R25, [R1+0x4a0] ;  /* 0x0004a00001197983 */ /* 0x001ea20000300800 */
[----:B----4-:R-:W-:-:S15]  /*10430*/  HMMA.16816.F32 R16, R4, R22, R16 ;  /* 0x000000160410723c */ /* 0x010fde0000001810 */
[----:B------:R-:W-:-:S08]  /*10440*/  NOP ;  /* 0x0000000000007918 */ /* 0x000fd00000000000 */
[----:B------:R-:W-:Y:S04]  /*10450*/  STL.64 [R1+0x370], R16 ;  /* 0x0003701001007387 */ /* 0x000fe80000100a00 */
[----:B------:R0:W-:Y:S04]  /*10460*/  STL.64 [R1+0x378], R18 ;  /* 0x0003781201007387 */ /* 0x0001e80000100a00 */
[----:B0-----:R-:W3:Y:S04]  /*10470*/  LDL.LU.64 R18, [R1+0x1040] ;  /* 0x0010400001127983 */ /* 0x001ee80000300a00 */
[----:B------:R-:W3:Y:S02]  /*10480*/  LDL.LU.64 R16, [R1+0x1038] ;  /* 0x0010380001107983 */ /* 0x000ee40000300a00 */
[----:B---3--:R-:W-:-:S15]  /*10490*/  HMMA.16816.F32 R16, R4, R20, R16 ;  /* 0x000000140410723c */ /* 0x008fde0000001810 */
[----:B------:R-:W-:-:S08]  /*104a0*/  NOP ;  /* 0x0000000000007918 */ /* 0x000fd00000000000 */
[----:B------:R-:W-:Y:S04]  /*104b0*/  STL.64 [R1+0x360], R16 ;  /* 0x0003601001007387 */ /* 0x000fe80000100a00 */
[----:B------:R0:W-:Y:S04]  /*104c0*/  STL.64 [R1+0x368], R18 ;  /* 0x0003681201007387 */ /* 0x0001e80000100a00 */
[----:B0-----:R-:W3:Y:S04]  /*104d0*/  LDL.LU.64 R18, [R1+0x1030] ;  /* 0x0010300001127983 */ /* 0x001ee80000300a00 */
[----:B------:R-:W4:Y:S04]  /*104e0*/  LDL.LU.64 R16, [R1+0x1028] ;  /* 0x0010280001107983 */ /* 0x000f280000300a00 */
[----:B------:R-:W-:Y:S04]  /*104f0*/  STL.64 [R1+0xfe8], R22 ;  /* 0x000fe81601007387 */ /* 0x000fe80000100a00 */
[----:B------:R0:W-:Y:S04]  /*10500*/  STL.64 [R1+0xfe0], R20 ;  /* 0x000fe01401007387 */ /* 0x0001e80000100a00 */
[----:B0-----:R-:W4:Y:S04]  /*10510*/  LDL.LU.64 R20, [R1+0x420] ;  /* 0x0004200001147983 */ /* 0x001f280000300a00 */
[----:B------:R-:W4:Y:S01]  /*10520*/  LDL.LU.64 R22, [R1+0x428] ;  /* 0x0004280001167983 */ /* 0x000f220000300a00 */
[----:B---3--:R-:W-:-:S15]  /*10530*/  HMMA.16816.F32 R8, R4, R18, R8 ;  /* 0x000000120408723c */ /* 0x008fde0000001808 */
[----:B------:R-:W-:-:S08]  /*10540*/  NOP ;  /* 0x0000000000007918 */ /* 0x000fd00000000000 */
[----:B------:R-:W-:Y:S04]  /*10550*/  STL.64 [R1+0x350], R8 ;  /* 0x0003500801007387 */ /* 0x000fe80000100a00 */
[----:B------:R0:W-:Y:S04]  /*10560*/  STL.64 [R1+0x358], R10 ;  /* 0x0003580a01007387 */ /* 0x0001e80000100a00 */
[----:B0-----:R-:W3:Y:S04]  /*10570*/  LDL.LU.64 R10, [R1+0x1020] ;  /* 0x00102000010a7983 */ /* 0x001ee80000300a00 */
[----:B------:R-:W2:Y:S02]  /*10580*/  LDL.LU.64 R8, [R1+0x1018] ;  /* 0x0010180001087983 */ /* 0x000ea40000300a00 */
[----:B--2---:R-:W-:-:S15]  /*10590*/  HMMA.16816.F32 R12, R4, R8, R12 ;  /* 0x00000008040c723c */ /* 0x004fde000000180c */
[----:B------:R-:W-:-:S08]  /*105a0*/  NOP ;  /* 0x0000000000007918 */ /* 0x000fd00000000000 */
[----:B------:R-:W-:Y:S04]  /*105b0*/  STL.64 [R1+0x340], R12 ;  /* 0x0003400c01007387 */ /* 0x000fe80000100a00 */
[----:B------:R0:W-:Y:S04]  /*105c0*/  STL.64 [R1+0x348], R14 ;  /* 0x0003480e01007387 */ /* 0x0001e80000100a00 */
[----:B0-----:R-:W3:Y:S04]  /*105d0*/  LDL.LU.64 R14, [R1+0x1010] ;  /* 0x00101000010e7983 */ /* 0x001ee80000300a00 */
[----:B------:R-:W3:Y:S01]  /*105e0*/  LDL.LU.64 R12, [R1+0x1008] ;  /* 0x00100800010c7983 */ /* 0x000ee20000300a00 */
[C---:B----4-:R-:W-:Y:S06]  /*105f0*/  HMMA.16816.F32 R20, R4.reuse, R16, R20 ;  /* 0x000000100414723c */ /* 0x050fec0000001814 */
[----:B---3--:R-:W-:-:S15]  /*10600*/  HMMA.16816.F32 R12, R4, R10, R12 ;  /* 0x0000000a040c723c */ /* 0x008fde000000180c */
[----:B------:R-:W-:-:S08]  /*10610*/  NOP ;  /* 0x0000000000007918 */ /* 0x000fd00000000000 */
[----:B------:R-:W-:Y:S04]  /*10620*/  STL.64 [R1+0x430], R12 ;  /* 0x0004300c01007387 */ /* 0x000fe80000100a00 */
[----:B------:R0:W-:Y:S04]  /*10630*/  STL.64 [R1+0x438], R14 ;  /* 0x0004380e01007387 */ /* 0x0001e80000100a00 */
[----:B0-----:R-:W2:Y:S04]  /*10640*/  LDL.LU.64 R14, [R1+0x1000] ;  /* 0x00100000010e7983 */ /* 0x001ea80000300a00 */
[----:B------:R-:W3:Y:S04]  /*10650*/  LDL.LU.64 R12, [R1+0xff8] ;  /* 0x000ff800010c7983 */ /* 0x000ee80000300a00 */
[----:B------:R0:W-:Y:S04]  /*10660*/  STL.64 [R1+0xfc8], R10 ;  /* 0x000fc80a01007387 */ /* 0x0001e80000100a00 */
[----:B0-----:R-:W4:Y:S04]  /*10670*/  LDL.LU R10, [R1+0x488] ;  /* 0x00048800010a7983 */ /* 0x001f280000300800 */
[----:B------:R-:W4:Y:S04]  /*10680*/  LDL.LU R11, [R1+0x484] ;  /* 0x00048400010b7983 */ /* 0x000f280000300800 */
[----:B------:R-:W-:Y:S04]  /*10690*/  STL.64 [R1+0xfc0], R8 ;  /* 0x000fc00801007387 */ /* 0x000fe80000100a00 */
[----:B------:R0:W-:Y:S04]  /*106a0*/  STL.64 [R1+0x420], R20 ;  /* 0x0004201401007387 */ /* 0x0001e80000100a00 */
[----:B------:R1:W-:Y:S04]  /*106b0*/  STL.64 [R1+0x428], R22 ;  /* 0x0004281601007387 */ /* 0x0003e80000100a00 */
[----:B0-----:R-:W2:Y:S04]  /*106c0*/  LDL.LU.64 R20, [R1+0x320] ;  /* 0x0003200001147983 */ /* 0x001ea80000300a00 */
[----:B-1----:R-:W2:Y:S04]  /*106d0*/  LDL.LU.64 R22, [R1+0x328] ;  /* 0x0003280001167983 */ /* 0x002ea80000300a00 */
[----:B------:R-:W-:Y:S04]  /*106e0*/  STL.64 [R1+0xfd8], R18 ;  /* 0x000fd81201007387 */ /* 0x000fe80000100a00 */
[----:B------:R0:W-:Y:S04]  /*106f0*/  STL.64 [R1+0xfd0], R16 ;  /* 0x000fd01001007387 */ /* 0x0001e80000100a00 */
[----:B0-----:R-:W3:Y:S04]  /*10700*/  LDL.LU.64 R16, [R1+0x330] ;  /* 0x0003300001107983 */ /* 0x001ee80000300a00 */
[----:B------:R-:W3:Y:S04]  /*10710*/  LDL.LU.64 R18, [R1+0x338] ;  /* 0x0003380001127983 */ /* 0x000ee80000300a00 */
[----:B------:R-:W2:Y:S04]  /*10720*/  LDL.LU R29, [R1+0x4ac] ;  /* 0x0004ac00011d7983 */ /* 0x000ea80000300800 */
[----:B------:R-:W2:Y:S04]  /*10730*/  LDL.LU R28, [R1+0x4b8] ;  /* 0x0004b800011c7983 */ /* 0x000ea80000300800 */
[----:B------:R-:W2:Y:S04]  /*10740*/  LDL.LU R3, [R1+0x4b4] ;  /* 0x0004b40001037983 */ /* 0x000ea80000300800 */
[----:B------:R-:W2:Y:S04]  /*10750*/  LDL.LU R2, [R1+0x4c0] ;  /* 0x0004c00001027983 */ /* 0x000ea80000300800 */
[----:B------:R-:W2:Y:S01]  /*10760*/  LDL.LU R0, [R1+0x4bc] ;  /* 0x0004bc0001007983 */ /* 0x000ea20000300800 */
[----:B---3--:R-:W-:Y:S03]  /*10770*/  HMMA.16816.F32 R16, R4, R26, R16 ;  /* 0x0000001a0410723c */ /* 0x008fe60000001810 */
[----:B------:R-:W3:Y:S04]  /*10780*/  LDL.LU R7, [R1+0x49c] ;  /* 0x00049c0001077983 */ /* 0x000ee80000300800 */
[----:B----4-:R-:W-:-:S02]  /*10790*/  IMAD R4, R11, 0x100, R10 ;  /* 0x000001000b047824 */ /* 0x010fc400078e020a */
[----:B------:R-:W-:Y:S02]  /*107a0*/  IMAD R5, R13, 0x100, R12 ;  /* 0x000001000d057824 */ /* 0x000fe400078e020c */
[----:B--2---:R-:W-:-:S12]  /*107b0*/  IMAD R6, R15, 0x100, R14 ;  /* 0x000001000f067824 */ /* 0x004fd800078e020e */
[----:B------:R0:W-:Y:S04]  /*107c0*/  STL.64 [R1+0x330], R16 ;  /* 0x0003301001007387 */ /* 0x0001e80000100a00 */
[----:B------:R1:W-:Y:S04]  /*107d0*/  STL.64 [R1+0x338], R18 ;  /* 0x0003381201007387 */ /* 0x0003e80000100a00 */
[----:B0-----:R-:W2:Y:S04]  /*107e0*/  LDL.LU.64 R16, [R1+0x310] ;  /* 0x0003100001107983 */ /* 0x001ea80000300a00 */
[----:B-1----:R-:W2:Y:S04]  /*107f0*/  LDL.LU.64 R18, [R1+0x318] ;  /* 0x0003180001127983 */ /* 0x002ea80000300a00 */
[----:B------:R-:W4:Y:S04]  /*10800*/  LDL.LU.64 R8, [R1+0x2f0] ;  /* 0x0002f00001087983 */ /* 0x000f280000300a00 */
[----:B------:R-:W4:Y:S04]  /*10810*/  LDL.LU.64 R10, [R1+0x2f8] ;  /* 0x0002f800010a7983 */ /* 0x000f280000300a00 */
[----:B------:R-:W4:Y:S04]  /*10820*/  LDL.LU.64 R12, [R1+0x410] ;  /* 0x00041000010c7983 */ /* 0x000f280000300a00 */
[----:B------:R-:W4:Y:S01]  /*10830*/  LDL.LU.64 R14, [R1+0x418] ;  /* 0x00041800010e7983 */ /* 0x000f220000300a00 */
[----:B---3--:R-:W-:-:S03]  /*10840*/  IMAD R7, R7, 0x100, R25 ;  /* 0x0000010007077824 */ /* 0x008fc600078e0219 */
[----:B------:R-:W3:Y:S01]  /*10850*/  LDL.LU R25, [R1+0xff0] ;  /* 0x000ff00001197983 */ /* 0x000ee20000300800 */
[----:B------:R-:W-:Y:S02]  /*10860*/  F2FP.F16.E5M2.UNPACK_B R4, R4 ;  /* 0x00000004ff04723e */ /* 0x000fe400020004ff */
[----:B------:R-:W-:Y:S02]  /*10870*/  F2FP.F16.E5M2.UNPACK_B R5, R5 ;  /* 0x00000005ff05723e */ /* 0x000fe400020004ff */
[----:B------:R-:W-:Y:S02]  /*10880*/  F2FP.F16.E5M2.UNPACK_B R6, R6 ;  /* 0x00000006ff06723e */ /* 0x000fe400020004ff */
[----:B------:R-:W-:-:S07]  /*10890*/  F2FP.F16.E5M2.UNPACK_B R7, R7 ;  /* 0x00000007ff07723e */ /* 0x000fce00020004ff */
[----:B---3--:R-:W-:-:S15]  /*108a0*/  HMMA.16816.F32 R20, R4, R24, R20 ;  /* 0x000000180414723c */ /* 0x008fde0000001814 */
[----:B------:R-:W-:-:S08]  /*108b0*/  NOP ;  /* 0x0000000000007918 */ /* 0x000fd00000000000 */
[----:B------:R-:W-:Y:S04]  /*108c0*/  STL.64 [R1+0x320], R20 ;  /* 0x0003201401007387 */ /* 0x000fe80000100a00 */
[----:B------:R0:W-:Y:S04]  /*108d0*/  STL.64 [R1+0x328], R22 ;  /* 0x0003281601007387 */ /* 0x0001e80000100a00 */
[----:B0-----:R-:W2:Y:S04]  /*108e0*/  LDL.LU.64 R22, [R1+0xfe8] ;  /* 0x000fe80001167983 */ /* 0x001ea80000300a00 */
[----:B------:R-:W3:Y:S04]  /*108f0*/  LDL.LU.64 R20, [R1+0xfe0] ;  /* 0x000fe00001147983 */ /* 0x000ee80000300a00 */
[----:B------:R-:W-:Y:S04]  /*10900*/  STL.64 [R1+0xfb8], R26 ;  /* 0x000fb81a01007387 */ /* 0x000fe80000100a00 */
[----:B------:R0:W-:Y:S04]  /*10910*/  STL.64 [R1+0xfb0], R24 ;  /* 0x000fb01801007387 */ /* 0x0001e80000100a00 */
[----:B0-----:R-:W3:Y:S04]  /*10920*/  LDL.LU.64 R24, [R1+0x300] ;  /* 0x0003000001187983 */ /* 0x001ee80000300a00 */
[----:B------:R-:W3:Y:S01]  /*10930*/  LDL.LU.64 R26, [R1+0x308] ;  /* 0x00030800011a7983 */ /* 0x000ee20000300a00 */
[----:B--2---:R-:W-:-:S15]  /*10940*/  HMMA.16816.F32 R16, R4, R22, R16 ;  /* 0x000000160410723c */ /* 0x004fde0000001810 */
[----:B------:R-:W-:-:S08]  /*10950*/  NOP ;  /* 0x0000000000007918 */ /* 0x000fd00000000000 */
[----:B------:R-:W-:Y:S04]  /*10960*/  STL.64 [R1+0x310], R16 ;  /* 0x0003101001007387 */ /* 0x000fe80000100a00 */
[----:B------:R0:W-:Y:S04]  /*10970*/  STL.64 [R1+0x318], R18 ;  /* 0x0003181201007387 */ /* 0x0001e80000100a00 */
[----:B0-----:R-:W4:Y:S01]  /*10980*/  LDL.LU.64 R18, [R1+0xfd8] ;  /* 0x000fd80001127983 */ /* 0x001f220000300a00 */
[----:B---3--:R-:W-:Y:S03]  /*10990*/  HMMA.16816.F32 R24, R4, R20, R24 ;  /* 0x000000140418723c */ /* 0x008fe60000001818 */
[----:B------:R-:W2:-:S15]  /*109a0*/  LDL.LU.64 R16, [R1+0xfd0] ;  /* 0x000fd00001107983 */ /* 0x000e9e0000300a00 */
[----:B------:R-:W-:-:S05]  /*109b0*/  NOP ;  /* 0x0000000000007918 */ /* 0x000fca0000000000 */
[----:B------:R0:W-:Y:S04]  /*109c0*/  STL.64 [R1+0x300], R24 ;  /* 0x0003001801007387 */ /* 0x0001e80000100a00 */
[----:B------:R1:W-:Y:S04]  /*109d0*/  STL.64 [R1+0x308], R26 ;  /* 0x0003081a01007387 */ /* 0x0003e80000100a00 */
[----:B0-----:R-:W2:Y:S04]  /*109e0*/  LDL.LU.64 R24, [R1+0x400] ;  /* 0x0004000001187983 */ /* 0x001ea80000300a00 */
[----:B-1----:R-:W2:Y:S04]  /*109f0*/  LDL.LU.64 R26, [R1+0x408] ;  /* 0x00040800011a7983 */ /* 0x002ea80000300a00 */
[----:B------:R-:W-:Y:S04]  /*10a00*/  STL.64 [R1+0xf98], R22 ;  /* 0x000f981601007387 */ /* 0x000fe80000100a00 */
[----:B------:R0:W-:Y:S04]  /*10a10*/  STL.64 [R1+0xf90], R20 ;  /* 0x000f901401007387 */ /* 0x0001e80000100a00 */
[----:B0-----:R-:W3:Y:S04]  /*10a20*/  LDL.LU.64 R20, [R1+0x2e0] ;  /* 0x0002e00001147983 */ /* 0x001ee80000300a00 */
[----:B------:R-:W3:Y:S01]  /*10a30*/  LDL.LU.64 R22, [R1+0x2e8] ;  /* 0x0002e80001167983 */ /* 0x000ee20000300a00 */
[----:B----4-:R-:W-:-:S15]  /*10a40*/  HMMA.16816.F32 R8, R4, R18, R8 ;  /* 0x000000120408723c */ /* 0x010fde0000001808 */
[----:B------:R-:W-:-:S08]  /*10a50*/  NOP ;  /* 0x0000000000007918 */ /* 0x000fd00000000000 */
[----:B------:R-:W-:Y:S04]  /*10a60*/  STL.64 [R1+0x2f0], R8 ;  /* 0x0002f00801007387 */ /* 0x000fe80000100a00 */
[----:B------:R0:W-:Y:S04]  /*10a70*/  STL.64 [R1+0x2f8], R10 ;  /* 0x0002f80a01007387 */ /* 0x0001e80000100a00 */
[----:B0-----:R-:W4:Y:S04]  /*10a80*/  LDL.LU.64 R10, [R1+0xfc8] ;  /* 0x000fc800010a7983 */ /* 0x001f280000300a00 */
[----:B------:R-:W3:Y:S02]  /*10a90*/  LDL.LU.64 R8, [R1+0xfc0] ;  /* 0x000fc00001087983 */ /* 0x000ee40000300a00 */
[----:B---3--:R-:W-:-:S15]  /*10aa0*/  HMMA.16816.F32 R20, R4, R8, R20 ;  /* 0x000000080414723c */ /* 0x008fde0000001814 */
[----:B------:R-:W-:-:S08]  /*10ab0*/  NOP ;  /* 0x0000000000007918 */ /* 0x000fd00000000000 */
[----:B------:R0:W-:Y:S04]  /*10ac0*/  STL.64 [R1+0x2e0], R20 ;  /* 0x0002e01401007387 */ /* 0x0001e80000100a00 */
[----:B------:R1:W-:Y:S04]  /*10ad0*/  STL.64 [R1+0x2e8], R22 ;  /* 0x0002e81601007387 */ /* 0x0003e80000100a00 */
[----:B0-----:R-:W3:Y:S04]  /*10ae0*/  LDL.LU.64 R20, [R1+0x2c0] ;  /* 0x0002c00001147983 */ /* 0x001ee80000300a00 */
[----:B-1----:R-:W3:Y:S01]  /*10af0*/  LDL.LU.64 R22, [R1+0x2c8] ;  /* 0x0002c80001167983 */ /* 0x002ee20000300a00 */
[C---:B----4-:R-:W-:Y:S06]  /*10b00*/  HMMA.16816.F32 R12, R4.reuse, R10, R12 ;  /* 0x0000000a040c723c */ /* 0x050fec000000180c */
[----:B--2---:R-:W-:-:S15]  /*10b10*/  HMMA.16816.F32 R24, R4, R16, R24 ;  /* 0x000000100418723c */ /* 0x004fde0000001818 */
[----:B------:R-:W-:-:S02]  /*10b20*/  NOP ;  /* 0x0000000000007918 */ /* 0x000fc40000000000 */
[----:B------:R-:W-:Y:S04]  /*10b30*/  STL.64 [R1+0x410], R12 ;  /* 0x0004100c01007387 */ /* 0x000fe80000100a00 */
[----:B------:R-:W-:Y:S04]  /*10b40*/  STL.64 [R1+0x418], R14 ;  /* 0x0004180e01007387 */ /* 0x000fe80000100a00 */
[----:B---3--:R-:W-:Y:S04]  /*10b50*/  STL.64 [R1+0xfa8], R22 ;  /* 0x000fa81601007387 */ /* 0x008fe80000100a00 */
[----:B------:R0:W-:Y:S04]  /*10b60*/  STL.64 [R1+0xfa0], R20 ;  /* 0x000fa01401007387 */ /* 0x0001e80000100a00 */
[----:B0-----:R-:W2:Y:S04]  /*10b70*/  LDL.LU.64 R20, [R1+0x2d0] ;  /* 0x0002d00001147983 */ /* 0x001ea80000300a00 */
[----:B------:R-:W2:Y:S04]  /*10b80*/  LDL.LU.64 R22, [R1+0x2d8] ;  /* 0x0002d80001167983 */ /* 0x000ea80000300a00 */
[----:B------:R-:W3:Y:S04]  /*10b90*/  LDL.LU.64 R12, [R1+0x2a0] ;  /* 0x0002a000010c7983 */ /* 0x000ee80000300a00 */
[----:B------:R-:W3:Y:S04]  /*10ba0*/  LDL.LU.64 R14, [R1+0x2a8] ;  /* 0x0002a800010e7983 */ /* 0x000ee80000300a00 */
[----:B------:R-:W-:Y:S04]  /*10bb0*/  STL.64 [R1+0xf88], R10 ;  /* 0x000f880a01007387 */ /* 0x000fe80000100a00 */
[----:B------:R0:W-:Y:S04]  /*10bc0*/  STL.64 [R1+0xf80], R8 ;  /* 0x000f800801007387 */ /* 0x0001e80000100a00 */
[----:B0-----:R-:W4:Y:S04]  /*10bd0*/  LDL.LU.64 R8, [R1+0x2b0] ;  /* 0x0002b00001087983 */ /* 0x001f280000300a00 */
[----:B------:R-:W4:Y:S04]  /*10be0*/  LDL.LU.64 R10, [R1+0x2b8] ;  /* 0x0002b800010a7983 */ /* 0x000f280000300a00 */
[----:B------:R-:W-:Y:S04]  /*10bf0*/  STL.64 [R1+0x400], R24 ;  /* 0x0004001801007387 */ /* 0x000fe80000100a00 */
[----:B------:R0:W-:Y:S04]  /*10c00*/  STL.64 [R1+0x408], R26 ;  /* 0x0004081a01007387 */ /* 0x0001e80000100a00 */
[----:B0-----:R-:W2:Y:S04]  /*10c10*/  LDL.LU.64 R26, [R1+0xfb8] ;  /* 0x000fb800011a7983 */ /* 0x001ea80000300a00 */
[----:B------:R-:W3:Y:S01]  /*10c20*/  LDL.LU.64 R24, [R1+0xfb0] ;  /* 0x000fb00001187983 */ /* 0x000ee20000300a00 */
[----:B--2---:R-:W-:Y:S03]  /*10c30*/  HMMA.16816.F32 R4, R4, R26, R20 ;  /* 0x0000001a0404723c */ /* 0x004fe60000001814 */
[----:B------:R-:W3:Y:S04]  /*10c40*/  LDL.LU.64 R22, [R1+0xfa8] ;  /* 0x000fa80001167983 */ /* 0x000ee80000300a00 */
[----:B------:R-:W3:-:S15]  /*10c50*/  LDL.LU.64 R20, [R1+0xfa0] ;  /* 0x000fa00001147983 */ /* 0x000ede0000300a00 */
[----:B------:R-:W-:-:S01]  /*10c60*/  NOP ;  /* 0x0000000000007918 */ /* 0x000fc20000000000 */
[----:B------:R0:W-:Y:S04]  /*10c70*/  STL.64 [R1+0x2d0], R4 ;  /* 0x0002d00401007387 */ /* 0x0001e80000100a00 */
[----:B------:R1:W-:Y:S04]  /*10c80*/  STL.64 [R1+0x2d8], R6 ;  /* 0x0002d80601007387 */ /* 0x0003e80000100a00 */
[----:B0-----:R-:W2:Y:S04]  /*10c90*/  LDL.LU R5, [R1+0x4a8] ;  /* 0x0004a80001057983 */ /* 0x001ea80000300800 */
[----:B-1----:R-:W2:Y:S04]  /*10ca0*/  LDL.LU R6, [R1+0x4a4] ;  /* 0x0004a40001067983 */ /* 0x002ea80000300800 */
[----:B------:R-:W4:Y:S01]  /*10cb0*/  LDL.LU R7, [R1+0x4b0] ;  /* 0x0004b00001077983 */ /* 0x000f220000300800 */
[----:B--2---:R-:W-:-:S02]  /*10cc0*/  IMAD R4, R6, 0x100, R5 ;  /* 0x0000010006047824 */ /* 0x004fc400078e0205 */
[----:B------:R-:W-:Y:S02]  /*10cd0*/  IMAD R6, R3, 0x100, R28 ;  /* 0x0000010003067824 */ /* 0x000fe400078e021c */
[----:B----4-:R-:W-:Y:S02]  /*10ce0*/  IMAD R5, R29, 0x100, R7 ;  /* 0x000001001d057824 */ /* 0x010fe400078e0207 */
[----:B------:R-:W-:Y:S01]  /*10cf0*/  IMAD R7, R0, 0x100, R2 ;  /* 0x0000010000077824 */ /* 0x000fe200078e0202 */
        /* <DEDUP_REMOVED lines=11> */
[----:B------:R2:W-:Y:S02]  /*10db0*/  STL.64 [R1+0xf50], R24 ;  /* 0x000f501801007387 */ /* 0x0005e40000100a00 */
[C---:B--2---:R-:W-:Y:S02]  /*10dc0*/  HMMA.16816.F32 R24, R4.reuse, R22, R8 ;  /* 0x000000160418723c */ /* 0x044fe40000001808 */
[----:B------:R-:W2:Y:S04]  /*10dd0*/  LDL.LU.64 R8, [R1+0x290] ;  /* 0x0002900001087983 */ /* 0x000ea80000300a00 */
[----:B---3--:R-:W-:-:S15]  /*10de0*/  HMMA.16816.F32 R12, R4, R20, R12 ;  /* 0x00000014040c723c */ /* 0x008fde000000180c */
[----:B------:R-:W-:-:S02]  /*10df0*/  NOP ;  /* 0x0000000000007918 */ /* 0x000fc40000000000 */
[----:B------:R0:W-:Y:S04]  /*10e00*/  STL.64 [R1+0x2b0], R24 ;  /* 0x0002b01801007387 */ /* 0x0001e80000100a00 */
[----:B------:R1:W-:Y:S04]  /*10e10*/  STL.64 [R1+0x2b8], R26 ;  /* 0x0002b81a01007387 */ /* 0x0003e80000100a00 */
[----:B------:R-:W2:Y:S04]  /*10e20*/  LDL.LU.64 R10, [R1+0x298] ;  /* 0x00029800010a7983 */ /* 0x000ea80000300a00 */
[----:B------:R-:W-:Y:S04]  /*10e30*/  STL.64 [R1+0x2a0], R12 ;  /* 0x0002a00c01007387 */ /* 0x000fe80000100a00 */
[----:B------:R-:W-:Y:S04]  /*10e40*/  STL.64 [R1+0x2a8], R14 ;  /* 0x0002a80e01007387 */ /* 0x000fe80000100a00 */
[----:B0-----:R-:W3:Y:S04]  /*10e50*/  LDL.LU.64 R24, [R1+0x3e0] ;  /* 0x0003e00001187983 */ /* 0x001ee80000300a00 */
[----:B-1----:R-:W4:Y:S04]  /*10e60*/  LDL.LU.64 R26, [R1+0x3e8] ;  /* 0x0003e800011a7983 */ /* 0x002f280000300a00 */
[----:B----4-:R-:W-:Y:S04]  /*10e70*/  STL.64 [R1+0xf68], R26 ;  /* 0x000f681a01007387 */ /* 0x010fe80000100a00 */
[----:B---3--:R0:W-:Y:S04]  /*10e80*/  STL.64 [R1+0xf60], R24 ;  /* 0x000f601801007387 */ /* 0x0081e80000100a00 */
[----:B0-----:R-:W3:Y:S04]  /*10e90*/  LDL.LU.64 R24, [R1+0x3f0] ;  /* 0x0003f00001187983 */ /* 0x001ee80000300a00 */
[----:B------:R-:W4:Y:S01]  /*10ea0*/  LDL.LU.64 R26, [R1+0x3f8] ;  /* 0x0003f800011a7983 */ /* 0x000f220000300a00 */
[C---:B--2---:R-:W-:Y:S03]  /*10eb0*/  HMMA.16816.F32 R8, R4.reuse, R18, R8 ;  /* 0x000000120408723c */ /* 0x044fe60000001808 */
[----:B----4-:R-:W-:Y:S04]  /*10ec0*/  STL.64 [R1+0xf78], R26 ;  /* 0x000f781a01007387 */ /* 0x010fe80000100a00 */
[----:B---3--:R0:W-:Y:S04]  /*10ed0*/  STL.64 [R1+0xf70], R24 ;  /* 0x000f701801007387 */ /* 0x0081e80000100a00 */
[----:B0-----:R-:W2:Y:S04]  /*10ee0*/  LDL.LU.64 R24, [R1+0x280] ;  /* 0x0002800001187983 */ /* 0x001ea80000300a00 */
[----:B------:R-:W2:Y:S04]  /*10ef0*/  LDL.LU.64 R26, [R1+0x288] ;  /* 0x00028800011a7983 */ /* 0x000ea80000300a00 */
[----:B------:R-:W3:Y:S04]  /*10f00*/  LDL.LU R29, [R1+0x4c8] ;  /* 0x0004c800011d7983 */ /* 0x000ee80000300800 */
[----:B------:R-:W3:Y:S04]  /*10f10*/  LDL.LU R12, [R1+0x4c4] ;  /* 0x0004c400010c7983 */ /* 0x000ee80000300800 */
[----:B------:R-:W4:Y:S04]  /*10f20*/  LDL.LU R28, [R1+0x4d0] ;  /* 0x0004d000011c7983 */ /* 0x000f280000300800 */
[----:B------:R-:W4:Y:S04]  /*10f30*/  LDL.LU R13, [R1+0x4cc] ;  /* 0x0004cc00010d7983 */ /* 0x000f280000300800 */
[----:B------:R-:W3:Y:S04]  /*10f40*/  LDL.LU R14, [R1+0x4d8] ;  /* 0x0004d800010e7983 */ /* 0x000ee80000300800 */
[----:B------:R-:W3:Y:S04]  /*10f50*/  LDL.LU R15, [R1+0x4d4] ;  /* 0x0004d400010f7983 */ /* 0x000ee80000300800 */
[----:B------:R-:W4:Y:S04]  /*10f60*/  LDL.LU R3, [R1+0x4e0] ;  /* 0x0004e00001037983 */ /* 0x000f280000300800 */
[----:B------:R-:W4:Y:S04]  /*10f70*/  LDL.LU R2, [R1+0x4dc] ;  /* 0x0004dc0001027983 */ /* 0x000f280000300800 */
[----:B------:R-:W-:Y:S04]  /*10f80*/  STL.64 [R1+0xf48], R22 ;  /* 0x000f481601007387 */ /* 0x000fe80000100a00 */
[----:B------:R0:W-:Y:S04]  /*10f90*/  STL.64 [R1+0xf40], R20 ;  /* 0x000f401401007387 */ /* 0x0001e80000100a00 */
[----:B0-----:R-:W3:Y:S04]  /*10fa0*/  LDL.LU.64 R20, [R1+0x270] ;  /* 0x0002700001147983 */ /* 0x001ee80000300a00 */
[----:B------:R-:W3:Y:S04]  /*10fb0*/  LDL.LU.64 R22, [R1+0x278] ;  /* 0x0002780001167983 */ /* 0x000ee80000300a00 */
[----:B------:R-:W-:Y:S04]  /*10fc0*/  STL.64 [R1+0x290], R8 ;  /* 0x0002900801007387 */ /* 0x000fe80000100a00 */
[----:B------:R0:W-:Y:S04]  /*10fd0*/  STL.64 [R1+0x298], R10 ;  /* 0x0002980a01007387 */ /* 0x0001e80000100a00 */
[----:B0-----:R-:W4:Y:S04]  /*10fe0*/  LDL.LU.64 R10, [R1+0xf88] ;  /* 0x000f8800010a7983 */ /* 0x001f280000300a00 */
[----:B------:R-:W2:Y:S02]  /*10ff0*/  LDL.LU.64 R8, [R1+0xf80] ;  /* 0x000f800001087983 */ /* 0x000ea40000300a00 */
[----:B--2---:R-:W-:-:S15]  /*11000*/  HMMA.16816.F32 R24, R4, R8, R24 ;  /* 0x000000080418723c */ /* 0x004fde0000001818 */
[----:B------:R-:W-:-:S08]  /*11010*/  NOP ;  /* 0x0000000000007918 */ /* 0x000fd00000000000 */
[----:B------:R-:W-:Y:S04]  /*11020*/  STL.64 [R1+0x280], R24 ;  /* 0x0002801801007387 */ /* 0x000fe80000100a00 */
[----:B------:R0:W-:Y:S04]  /*11030*/  STL.64 [R1+0x288], R26 ;  /* 0x0002881a01007387 */ /* 0x0001e80000100a00 */
[----:B0-----:R-:W4:Y:S04]  /*11040*/  LDL.LU.64 R26, [R1+0xf78] ;  /* 0x000f7800011a7983 */ /* 0x001f280000300a00 */
[----:B------:R-:W4:Y:S04]  /*11050*/  LDL.LU.64 R24, [R1+0xf70] ;  /* 0x000f700001187983 */ /* 0x000f280000300a00 */
[----:B------:R-:W-:Y:S04]  /*11060*/  STL [R1+0xf14], R8 ;  /* 0x000f140801007387 */ /* 0x000fe80000100800 */
[----:B------:R-:W-:Y:S01]  /*11070*/  STL [R1+0xf10], R9 ;  /* 0x000f100901007387 */ /* 0x000fe20000100800 */
[----:B----4-:R-:W-:-:S15]  /*11080*/  HMMA.16816.F32 R24, R4, R10, R24 ;  /* 0x0000000a0418723c */ /* 0x010fde0000001818 */
[----:B------:R-:W-:-:S08]  /*11090*/  NOP ;  /* 0x0000000000007918 */ /* 0x000fd00000000000 */
[----:B------:R-:W-:Y:S04]  /*110a0*/  STL.64 [R1+0x3f0], R24 ;  /* 0x0003f01801007387 */ /* 0x000fe80000100a00 */
[----:B------:R0:W-:Y:S04]  /*110b0*/  STL.64 [R1+0x3f8], R26 ;  /* 0x0003f81a01007387 */ /* 0x0001e80000100a00 */
[----:B0-----:R-:W2:Y:S04]  /*110c0*/  LDL.LU.64 R26, [R1+0xf68] ;  /* 0x000f6800011a7983 */ /* 0x001ea80000300a00 */
[----:B------:R-:W2:Y:S04]  /*110d0*/  LDL.LU.64 R24, [R1+0xf60] ;  /* 0x000f600001187983 */ /* 0x000ea80000300a00 */
[----:B------:R-:W-:Y:S04]  /*110e0*/  STL [R1+0xf18], R11 ;  /* 0x000f180b01007387 */ /* 0x000fe80000100800 */
[----:B------:R-:W4:Y:S01]  /*110f0*/  LDL.LU R0, [R1+0x4fc] ;  /* 0x0004fc0001007983 */ /* 0x000f220000300800 */
[----:B--2---:R-:W-:-:S15]  /*11100*/  HMMA.16816.F32 R24, R4, R16, R24 ;  /* 0x000000100418723c */ /* 0x004fde0000001818 */
[----:B------:R-:W-:-:S08]  /*11110*/  NOP ;  /* 0x0000000000007918 */ /* 0x000fd00000000000 */
[----:B------:R-:W-:Y:S04]  /*11120*/  STL.64 [R1+0x3e0], R24 ;  /* 0x0003e01801007387 */ /* 0x000fe80000100a00 */
[----:B------:R0:W-:Y:S04]  /*11130*/  STL.64 [R1+0x3e8], R26 ;  /* 0x0003e81a01007387 */ /* 0x0001e80000100a00 */
[----:B0-----:R-:W3:Y:S04]  /*11140*/  LDL.LU.64 R26, [R1+0xf58] ;  /* 0x000f5800011a7983 */ /* 0x001ee80000300a00 */
[----:B------:R-:W2:Y:S04]  /*11150*/  LDL.LU.64 R24, [R1+0xf50] ;  /* 0x000f500001187983 */ /* 0x000ea80000300a00 */
[----:B------:R-:W-:Y:S04]  /*11160*/  STL.64 [R1+0xf28], R18 ;  /* 0x000f281201007387 */ /* 0x000fe80000100a00 */
[----:B------:R0:W-:Y:S01]  /*11170*/  STL.64 [R1+0xf20], R16 ;  /* 0x000f201001007387 */ /* 0x0001e20000100a00 */
[----:B---3--:R-:W-:Y:S03]  /*11180*/  HMMA.16816.F32 R4, R4, R26, R20 ;  /* 0x0000001a0404723c */ /* 0x008fe60000001814 */
[----:B------:R-:W2:Y:S04]  /*11190*/  LDL.LU.64 R20, [R1+0x260] ;  /* 0x0002600001147983 */ /* 0x000ea80000300a00 */
[----:B------:R-:W2:-:S15]  /*111a0*/  LDL.LU.64 R22, [R1+0x268] ;  /* 0x0002680001167983 */ /* 0x000e9e0000300a00 */
[----:B------:R-:W-:-:S01]  /*111b0*/  NOP ;  /* 0x0000000000007918 */ /* 0x000fc20000000000 */
[----:B------:R-:W-:Y:S04]  /*111c0*/  STL.64 [R1+0x270], R4 ;  /* 0x0002700401007387 */ /* 0x000fe80000100a00 */
[----:B------:R-:W-:Y:S04]  /*111d0*/  STL.64 [R1+0x278], R6 ;  /* 0x0002780601007387 */ /* 0x000fe80000100a00 */
[----:B0-----:R-:W3:Y:S04]  /*111e0*/  LDL.LU.64 R16, [R1+0x240] ;  /* 0x0002400001107983 */ /* 0x001ee80000300a00 */
[----:B------:R-:W4:Y:S01]  /*111f0*/  LDL.LU.64 R18, [R1+0x248] ;  /* 0x0002480001127983 */ /* 0x000f220000300a00 */
[----:B------:R-:W-:-:S02]  /*11200*/  IMAD R14, R15, 0x100, R14 ;  /* 0x000001000f0e7824 */ /* 0x000fc400078e020e */
[----:B------:R-:W-:Y:S02]  /*11210*/  IMAD R12, R12, 0x100, R29 ;  /* 0x000001000c0c7824 */ /* 0x000fe400078e021d */
[----:B------:R-:W-:Y:S02]  /*11220*/  IMAD R13, R13, 0x100, R28 ;  /* 0x000001000d0d7824 */ /* 0x000fe400078e021c */
[----:B------:R-:W-:Y:S01]  /*11230*/  IMAD R15, R2, 0x100, R3 ;  /* 0x00000100020f7824 */ /* 0x000fe200078e0203 */
[----:B------:R-:W-:Y:S02]  /*11240*/  F2FP.F16.E5M2.UNPACK_B R12, R12 ;  /* 0x0000000cff0c723e */ /* 0x000fe400020004ff */
[----:B------:R-:W-:Y:S02]  /*11250*/  F2FP.F16.E5M2.UNPACK_B R13, R13 ;  /* 0x0000000dff0d723e */ /* 0x000fe400020004ff */
[----:B------:R-:W-:Y:S02]  /*11260*/  F2FP.F16.E5M2.UNPACK_B R14, R14 ;  /* 0x0000000eff0e723e */ /* 0x000fe400020004ff */
[----:B------:R-:W-:-:S07]  /*11270*/  F2FP.F16.E5M2.UNPACK_B R15, R15 ;  /* 0x0000000fff0f723e */ /* 0x000fce00020004ff */
[C---:B--2---:R-:W-:Y:S01]  /*11280*/  HMMA.16816.F32 R20, R12.reuse, R24, R20 ;  /* 0x000000180c14723c */ /* 0x044fe20000001814 */
        /* <DEDUP_REMOVED lines=8> */
[----:B------:R-:W4:Y:S04]  /*11310*/  LDL.LU R9, [R1+0x4f8] ;  /* 0x0004f80001097983 */ /* 0x000f280000300800 */
[----:B------:R-:W4:Y:S04]  /*11320*/  LDL.LU R6, [R1+0x4f4] ;  /* 0x0004f40001067983 */ /* 0x000f280000300800 */
[----:B------:R-:W4:Y:S04]  /*11330*/  LDL.LU R7, [R1+0x500] ;  /* 0x0005000001077983 */ /* 0x000f280000300800 */
[----:B------:R-:W4:Y:S04]  /*11340*/  LDL.LU R3, [R1+0x518] ;  /* 0x0005180001037983 */ /* 0x000f280000300800 */
[----:B------:R-:W4:Y:S04]  /*11350*/  LDL.LU R2, [R1+0x520] ;  /* 0x0005200001027983 */ /* 0x000f280000300800 */
[----:B------:R-:W-:Y:S04]  /*11360*/  STL.64 [R1+0x260], R20 ;  /* 0x0002601401007387 */ /* 0x000fe80000100a00 */
[----:B------:R0:W-:Y:S04]  /*11370*/  STL.64 [R1+0x268], R22 ;  /* 0x0002681601007387 */ /* 0x0001e80000100a00 */
[----:B0-----:R-:W2:Y:S04]  /*11380*/  LDL.LU.64 R22, [R1+0xf48] ;  /* 0x000f480001167983 */ /* 0x001ea80000300a00 */
[----:B------:R-:W3:Y:S04]  /*11390*/  LDL.LU.64 R20, [R1+0xf40] ;  /* 0x000f400001147983 */ /* 0x000ee80000300a00 */
[----:B------:R-:W-:Y:S04]  /*113a0*/  STL.64 [R1+0xef8], R26 ;  /* 0x000ef81a01007387 */ /* 0x000fe80000100a00 */
[----:B------:R0:W-:Y:S04]  /*113b0*/  STL.64 [R1+0xef0], R24 ;  /* 0x000ef01801007387 */ /* 0x0001e80000100a00 */
[----:B0-----:R-:W4:Y:S04]  /*113c0*/  LDL.LU.64 R24, [R1+0x230] ;  /* 0x0002300001187983 */ /* 0x001f280000300a00 */
[----:B------:R-:W4:Y:S01]  /*113d0*/  LDL.LU.64 R26, [R1+0x238] ;  /* 0x00023800011a7983 */ /* 0x000f220000300a00 */
[----:B--2---:R-:W-:-:S15]  /*113e0*/  HMMA.16816.F32 R16, R12, R22, R16 ;  /* 0x000000160c10723c */ /* 0x004fde0000001810 */
        /* <DEDUP_REMOVED lines=15> */
[----:B------:R-:W-:-:S02]  /*114e0*/  IMAD R4, R4, 0x100, R11 ;  /* 0x0000010004047824 */ /* 0x000fc400078e020b */
[----:B----4-:R-:W-:Y:S02]  /*114f0*/  IMAD R5, R5, 0x100, R8 ;  /* 0x0000010005057824 */ /* 0x010fe400078e0208 */
[----:B------:R-:W-:Y:S01]  /*11500*/  IMAD R6, R6, 0x100, R9 ;  /* 0x0000010006067824 */ /* 0x000fe200078e0209 */
[C---:B--2---:R-:W-:Y:S01]  /*11510*/  HMMA.16816.F32 R24, R12.reuse, R18, R24 ;  /* 0x000000120c18723c */ /* 0x044fe20000001818 */
[----:B---3--:R-:W-:Y:S04]  /*11520*/  STL.64 [R1+0xf08], R22 ;  /* 0x000f081601007387 */ /* 0x008fe80000100a00 */
[----:B------:R0:W-:Y:S04]  /*11530*/  STL.64 [R1+0xf00], R20 ;  /* 0x000f001401007387 */ /* 0x0001e80000100a00 */
[----:B0-----:R-:W2:Y:S04]  /*11540*/  LDL.LU.64 R20, [R1+0x220] ;  /* 0x0002200001147983 */ /* 0x001ea80000300a00 */
[----:B------:R-:W2:Y:S04]  /*11550*/  LDL.LU.64 R22, [R1+0x228] ;  /* 0x0002280001167983 */ /* 0x000ea80000300a00 */
[----:B------:R-:W3:Y:S04]  /*11560*/  LDL.LU R28, [R1+0x508] ;  /* 0x00050800011c7983 */ /* 0x000ee80000300800 */
[----:B------:R-:W4:Y:S04]  /*11570*/  LDL.LU R29, [R1+0x510] ;  /* 0x00051000011d7983 */ /* 0x000f280000300800 */
[----:B------:R0:W-:Y:S04]  /*11580*/  STL.64 [R1+0x230], R24 ;  /* 0x0002301801007387 */ /* 0x0001e80000100a00 */
[----:B------:R1:W-:Y:S04]  /*11590*/  STL.64 [R1+0x238], R26 ;  /* 0x0002381a01007387 */ /* 0x0003e80000100a00 */
[----:B0-----:R-:W3:Y:S04]  /*115a0*/  LDL.LU.64 R24, [R1+0x3c0] ;  /* 0x0003c00001187983 */ /* 0x001ee80000300a00 */
[----:B-1----:R-:W3:Y:S04]  /*115b0*/  LDL.LU.64 R26, [R1+0x3c8] ;  /* 0x0003c800011a7983 */ /* 0x002ee80000300a00 */
[----:B------:R-:W4:Y:S04]  /*115c0*/  LDL.LU R11, [R1+0xf18] ;  /* 0x000f1800010b7983 */ /* 0x000f280000300800 */
[----:B------:R-:W2:Y:S04]  /*115d0*/  LDL.LU R8, [R1+0xf14] ;  /* 0x000f140001087983 */ /* 0x000ea80000300800 */
[----:B------:R-:W2:Y:S02]  /*115e0*/  LDL.LU R9, [R1+0xf10] ;  /* 0x000f100001097983 */ /* 0x000ea40000300800 */
[----:B--2---:R-:W-:-:S15]  /*115f0*/  HMMA.16816.F32 R20, R12, R8, R20 ;  /* 0x000000080c14723c */ /* 0x004fde0000001814 */
[----:B------:R-:W-:-:S08]  /*11600*/  NOP ;  /* 0x0000000000007918 */ /* 0x000fd00000000000 */
[----:B------:R-:W-:Y:S04]  /*11610*/  STL.64 [R1+0x220], R20 ;  /* 0x0002201401007387 */ /* 0x000fe80000100a00 */
[----:B------:R0:W-:Y:S04]  /*11620*/  STL.64 [R1+0x228], R22 ;  /* 0x0002281601007387 */ /* 0x0001e80000100a00 */
[----:B0-----:R-:W4:Y:S04]  /*11630*/  LDL.LU.64 R22, [R1+0xf08] ;  /* 0x000f080001167983 */ /* 0x001f280000300a00 */
[----:B------:R-:W4:Y:S01]  /*11640*/  LDL.LU.64 R20, [R1+0xf00] ;  /* 0x000f000001147983 */ /* 0x000f220000300a00 */
[C---:B---3--:R-:W-:Y:S06]  /*11650*/  HMMA.16816.F32 R24, R12.reuse, R16, R24 ;  /* 0x000000100c18723c */ /* 0x048fec0000001818 */
[----:B----4-:R-:W-:-:S15]  /*11660*/  HMMA.16816.F32 R20, R12, R10, R20 ;  /* 0x0000000a0c14723c */ /* 0x010fde0000001814 */
[----:B------:R-:W-:-:S08]  /*11670*/  NOP ;  /* 0x0000000000007918 */ /* 0x000fd00000000000 */
        /* <DEDUP_REMOVED lines=8> */
[----:B------:R-:W-:Y:S04]  /*11700*/  STL.64 [R1+0x3c0], R24 ;  /* 0x0003c01801007387 */ /* 0x000fe80000100a00 */
[----:B------:R0:W-:Y:S04]  /*11710*/  STL.64 [R1+0x3c8], R26 ;  /* 0x0003c81a01007387 */ /* 0x0001e80000100a00 */
[----:B0-----:R-:W3:Y:S04]  /*11720*/  LDL.LU.64 R26, [R1+0xef8] ;  /* 0x000ef800011a7983 */ /* 0x001ee80000300a00 */
[----:B------:R-:W2:Y:S04]  /*11730*/  LDL.LU.64 R24, [R1+0xef0] ;  /* 0x000ef00001187983 */ /* 0x000ea80000300a00 */
[----:B------:R-:W-:Y:S04]  /*11740*/  STL.64 [R1+0xec8], R18 ;  /* 0x000ec81201007387 */ /* 0x000fe80000100a00 */
[----:B------:R0:W-:Y:S04]  /*11750*/  STL.64 [R1+0xec0], R16 ;  /* 0x000ec01001007387 */ /* 0x0001e80000100a00 */
[----:B0-----:R-:W4:Y:S04]  /*11760*/  LDL.LU.64 R16, [R1+0x1e0] ;  /* 0x0001e00001107983 */ /* 0x001f280000300a00 */
[----:B------:R-:W4:Y:S01]  /*11770*/  LDL.LU.64 R18, [R1+0x1e8] ;  /* 0x0001e80001127983 */ /* 0x000f220000300a00 */
[----:B------:R-:W-:Y:S01]  /*11780*/  IMAD R7, R0, 0x100, R7 ;  /* 0x0000010000077824 */ /* 0x000fe200078e0207 */
[----:B------:R-:W-:-:S02]  /*11790*/  F2FP.F16.E5M2.UNPACK_B R4, R4 ;  /* 0x00000004ff04723e */ /* 0x000fc400020004ff */
[----:B------:R-:W-:Y:S02]  /*117a0*/  F2FP.F16.E5M2.UNPACK_B R5, R5 ;  /* 0x00000005ff05723e */ /* 0x000fe400020004ff */
[----:B------:R-:W-:Y:S02]  /*117b0*/  F2FP.F16.E5M2.UNPACK_B R6, R6 ;  /* 0x00000006ff06723e */ /* 0x000fe400020004ff */
[----:B------:R-:W-:Y:S01]  /*117c0*/  F2FP.F16.E5M2.UNPACK_B R7, R7 ;  /* 0x00000007ff07723e */ /* 0x000fe200020004ff */
[----:B---3--:R-:W-:Y:S06]  /*117d0*/  HMMA.16816.F32 R12, R12, R26, R8 ;  /* 0x0000001a0c0c723c */ /* 0x008fec0000001808 */
[C---:B--2---:R-:W-:Y:S01]  /*117e0*/  HMMA.16816.F32 R20, R4.reuse, R24, R20 ;  /* 0x000000180414723c */ /* 0x044fe20000001814 */
[----:B----4-:R-:W-:Y:S04]  /*117f0*/  STL.64 [R1+0xed8], R18 ;  /* 0x000ed81201007387 */ /* 0x010fe80000100a00 */
[----:B------:R0:W-:Y:S04]  /*11800*/  STL.64 [R1+0xed0], R16 ;  /* 0x000ed01001007387 */ /* 0x0001e80000100a00 */
[----:B0-----:R-:W2:Y:S04]  /*11810*/  LDL.LU.64 R16, [R1+0x1f0] ;  /* 0x0001f00001107983 */ /* 0x001ea80000300a00 */
[----:B------:R-:W2:Y:S04]  /*11820*/  LDL.LU.64 R18, [R1+0x1f8] ;  /* 0x0001f80001127983 */ /* 0x000ea80000300a00 */
[----:B------:R-:W3:Y:S04]  /*11830*/  LDL.LU.64 R8, [R1+0x1d0] ;  /* 0x0001d00001087983 */ /* 0x000ee80000300a00 */
[----:B------:R-:W3:Y:S04]  /*11840*/  LDL.LU.64 R10, [R1+0x1d8] ;  /* 0x0001d800010a7983 */ /* 0x000ee80000300a00 */
[----:B------:R0:W-:Y:S04]  /*11850*/  STL.64 [R1+0x210], R12 ;  /* 0x0002100c01007387 */ /* 0x0001e80000100a00 */
[----:B------:R1:W-:Y:S04]  /*11860*/  STL.64 [R1+0x218], R14 ;  /* 0x0002180e01007387 */ /* 0x0003e80000100a00 */
[----:B0-----:R-:W4:Y:S04]  /*11870*/  LDL.LU R12, [R1+0x504] ;  /* 0x00050400010c7983 */ /* 0x001f280000300800 */
[----:B------:R-:W4:Y:S04]  /*11880*/  LDL.LU R13, [R1+0x50c] ;  /* 0x00050c00010d7983 */ /* 0x000f280000300800 */
[----:B-1----:R-:W4:Y:S04]  /*11890*/  LDL.LU R14, [R1+0x514] ;  /* 0x00051400010e7983 */ /* 0x002f280000300800 */
        /* <DEDUP_REMOVED lines=14> */
[----:B------:R-:W3:Y:S04]  /*11980*/  LDL.LU.64 R16, [R1+0xed0] ;  /* 0x000ed00001107983 */ /* 0x000ee80000300a00 */
[----:B------:R-:W2:Y:S01]  /*11990*/  LDL.LU R0, [R1+0x528] ;  /* 0x0005280001007983 */ /* 0x000ea20000300800 */
[----:B---3--:R-:W-:-:S15]  /*119a0*/  HMMA.16816.F32 R16, R4, R20, R16 ;  /* 0x000000140410723c */ /* 0x008fde0000001810 */
[----:B------:R-:W-:-:S08]  /*119b0*/  NOP ;  /* 0x0000000000007918 */ /* 0x000fd00000000000 */
[----:B------:R-:W-:Y:S04]  /*119c0*/  STL.64 [R1+0x1e0], R16 ;  /* 0x0001e01001007387 */ /* 0x000fe80000100a00 */
[----:B------:R0:W-:Y:S04]  /*119d0*/  STL.64 [R1+0x1e8], R18 ;  /* 0x0001e81201007387 */ /* 0x0001e80000100a00 */
[----:B0-----:R-:W3:Y:S04]  /*119e0*/  LDL.LU.64 R18, [R1+0xec8] ;  /* 0x000ec80001127983 */ /* 0x001ee80000300a00 */
[----:B------:R-:W2:Y:S04]  /*119f0*/  LDL.LU.64 R16, [R1+0xec0] ;  /* 0x000ec00001107983 */ /* 0x000ea80000300a00 */
[----:B------:R-:W-:Y:S04]  /*11a00*/  STL.64 [R1+0xe78], R22 ;  /* 0x000e781601007387 */ /* 0x000fe80000100a00 */
[----:B------:R0:W-:Y:S04]  /*11a10*/  STL.64 [R1+0xe70], R20 ;  /* 0x000e701401007387 */ /* 0x0001e80000100a00 */
[----:B0-----:R-:W2:Y:S04]  /*11a20*/  LDL.LU.64 R20, [R1+0x3b0] ;  /* 0x0003b00001147983 */ /* 0x001ea80000300a00 */
[----:B------:R-:W2:Y:S01]  /*11a30*/  LDL.LU.64 R22, [R1+0x3b8] ;  /* 0x0003b80001167983 */ /* 0x000ea20000300a00 */
[----:B---3--:R-:W-:-:S15]  /*11a40*/  HMMA.16816.F32 R8, R4, R18, R8 ;  /* 0x000000120408723c */ /* 0x008fde0000001808 */
[----:B------:R-:W-:-:S08]  /*11a50*/  NOP ;  /* 0x0000000000007918 */ /* 0x000fd00000000000 */
[----:B------:R-:W-:Y:S04]  /*11a60*/  STL.64 [R1+0x1d0], R8 ;  /* 0x0001d00801007387 */ /* 0x000fe80000100a00 */
[----:B------:R0:W-:Y:S04]  /*11a70*/  STL.64 [R1+0x1d8], R10 ;  /* 0x0001d80a01007387 */ /* 0x0001e80000100a00 */
[----:B0-----:R-:W2:Y:S04]  /*11a80*/  LDL.LU.64 R10, [R1+0xeb8] ;  /* 0x000eb800010a7983 */ /* 0x001ea80000300a00 */
[----:B------:R-:W3:Y:S01]  /*11a90*/  LDL.LU.64 R8, [R1+0xeb0] ;  /* 0x000eb00001087983 */ /* 0x000ee20000300a00 */
[----:B----4-:R-:W-:-:S02]  /*11aa0*/  IMAD R12, R12, 0x100, R28 ;  /* 0x000001000c0c7824 */ /* 0x010fc400078e021c */
[----:B------:R-:W-:Y:S01]  /*11ab0*/  IMAD R13, R13, 0x100, R29 ;  /* 0x000001000d0d7824 */ /* 0x000fe200078e021d */
[----:B------:R-:W4:Y:S04]  /*11ac0*/  LDL.LU R28, [R1+0xeac] ;  /* 0x000eac00011c7983 */ /* 0x000f280000300800 */
[----:B------:R-:W4:Y:S01]  /*11ad0*/  LDL.LU R29, [R1+0xea8] ;  /* 0x000ea800011d7983 */ /* 0x000f220000300800 */
[----:B------:R-:W-:Y:S02]  /*11ae0*/  IMAD R14, R14, 0x100, R3 ;  /* 0x000001000e0e7824 */ /* 0x000fe400078e0203 */
[----:B------:R-:W-:Y:S01]  /*11af0*/  IMAD R15, R15, 0x100, R2 ;  /* 0x000001000f0f7824 */ /* 0x000fe200078e0202 */
[C---:B---3--:R-:W-:Y:S06]  /*11b00*/  HMMA.16816.F32 R24, R4.reuse, R8, R24 ;  /* 0x000000080418723c */ /* 0x048fec0000001818 */
[----:B--2---:R-:W-:-:S15]  /*11b10*/  HMMA.16816.F32 R20, R4, R10, R20 ;  /* 0x0000000a0414723c */ /* 0x004fde0000001814 */
[----:B------:R-:W-:-:S02]  /*11b20*/  NOP ;  /* 0x0000000000007918 */ /* 0x000fc40000000000 */
[----:B------:R-:W-:Y:S04]  /*11b30*/  STL.64 [R1+0x1c0], R24 ;  /* 0x0001c01801007387 */ /* 0x000fe80000100a00 */
[----:B------:R0:W-:Y:S04]  /*11b40*/  STL.64 [R1+0x1c8], R26 ;  /* 0x0001c81a01007387 */ /* 0x0001e80000100a00 */
[----:B0-----:R-:W2:Y:S04]  /*11b50*/  LDL.LU.64 R26, [R1+0xea0] ;  /* 0x000ea000011a7983 */ /* 0x001ea80000300a00 */
[----:B------:R-:W3:Y:S04]  /*11b60*/  LDL.LU.64 R24, [R1+0xe98] ;  /* 0x000e980001187983 */ /* 0x000ee80000300a00 */
[----:B------:R-:W4:Y:S04]  /*11b70*/  LDL.LU R3, [R1+0xe94] ;  /* 0x000e940001037983 */ /* 0x000f280000300800 */
[----:B------:R-:W4:Y:S04]  /*11b80*/  LDL.LU R2, [R1+0xe90] ;  /* 0x000e900001027983 */ /* 0x000f280000300800 */
[----:B------:R0:W-:Y:S04]  /*11b90*/  STL.64 [R1+0x3b0], R20 ;  /* 0x0003b01401007387 */ /* 0x0001e80000100a00 */
[----:B------:R1:W-:Y:S04]  /*11ba0*/  STL.64 [R1+0x3b8], R22 ;  /* 0x0003b81601007387 */ /* 0x0003e80000100a00 */
[----:B0-----:R-:W2:Y:S04]  /*11bb0*/  LDL.LU.64 R20, [R1+0x1a0] ;  /* 0x0001a00001147983 */ /* 0x001ea80000300a00 */
[----:B-1----:R-:W3:Y:S04]  /*11bc0*/  LDL.LU.64 R22, [R1+0x1a8] ;  /* 0x0001a80001167983 */ /* 0x002ee80000300a00 */
[----:B---3--:R-:W-:Y:S04]  /*11bd0*/  STL.64 [R1+0xe88], R22 ;  /* 0x000e881601007387 */ /* 0x008fe80000100a00 */
[----:B--2---:R0:W-:Y:S04]  /*11be0*/  STL.64 [R1+0xe80], R20 ;  /* 0x000e801401007387 */ /* 0x0041e80000100a00 */
[----:B0-----:R-:W2:Y:S04]  /*11bf0*/  LDL.LU.64 R20, [R1+0x1b0] ;  /* 0x0001b00001147983 */ /* 0x001ea80000300a00 */
[----:B------:R-:W2:Y:S04]  /*11c00*/  LDL.LU.64 R22, [R1+0x1b8] ;  /* 0x0001b80001167983 */ /* 0x000ea80000300a00 */
[----:B------:R-:W-:Y:S04]  /*11c10*/  STL.64 [R1+0xe48], R10 ;  /* 0x000e480a01007387 */ /* 0x000fe80000100a00 */
[----:B------:R0:W-:Y:S04]  /*11c20*/  STL.64 [R1+0xe40], R8 ;  /* 0x000e400801007387 */ /* 0x0001e80000100a00 */
[----:B0-----:R-:W3:Y:S04]  /*11c30*/  LDL.LU.64 R8, [R1+0x3a0] ;  /* 0x0003a00001087983 */ /* 0x001ee80000300a00 */
[----:B------:R-:W3:Y:S04]  /*11c40*/  LDL.LU.64 R10, [R1+0x3a8] ;  /* 0x0003a800010a7983 */ /* 0x000ee80000300a00 */
[----:B------:R-:W-:Y:S04]  /*11c50*/  STL.64 [R1+0xe58], R18 ;  /* 0x000e581201007387 */ /* 0x000fe80000100a00 */
[----:B------:R0:W-:Y:S01]  /*11c60*/  STL.64 [R1+0xe50], R16 ;  /* 0x000e501001007387 */ /* 0x0001e20000100a00 */
[----:B---3--:R-:W-:-:S15]  /*11c70*/  HMMA.16816.F32 R8, R4, R16, R8 ;  /* 0x000000100408723c */ /* 0x008fde0000001808 */
[----:B------:R-:W-:-:S08]  /*11c80*/  NOP ;  /* 0x0000000000007918 */ /* 0x000fd00000000000 */
[----:B------:R-:W-:Y:S04]  /*11c90*/  STL.64 [R1+0x3a0], R8 ;  /* 0x0003a00801007387 */ /* 0x000fe80000100a00 */
[----:B------:R-:W-:Y:S04]  /*11ca0*/  STL.64 [R1+0x3a8], R10 ;  /* 0x0003a80a01007387 */ /* 0x000fe80000100a00 */
[----:B0-----:R-:W3:Y:S04]  /*11cb0*/  LDL.LU.64 R16, [R1+0x180] ;  /* 0x0001800001107983 */ /* 0x001ee80000300a00 */
[----:B------:R-:W4:Y:S01]  /*11cc0*/  LDL.LU.64 R18, [R1+0x188] ;  /* 0x0001880001127983 */ /* 0x000f220000300a00 */
[----:B--2---:R-:W-:Y:S03]  /*11cd0*/  HMMA.16816.F32 R4, R4, R26, R20 ;  /* 0x0000001a0404723c */ /* 0x004fe60000001814 */
[----:B----4-:R-:W-:Y:S04]  /*11ce0*/  STL.64 [R1+0xe68], R18 ;  /* 0x000e681201007387 */ /* 0x010fe80000100a00 */
[----:B---3--:R0:W-:Y:S04]  /*11cf0*/  STL.64 [R1+0xe60], R16 ;  /* 0x000e601001007387 */ /* 0x0081e80000100a00 */
[----:B0-----:R-:W2:Y:S04]  /*11d00*/  LDL.LU.64 R16, [R1+0x190] ;  /* 0x0001900001107983 */ /* 0x001ea80000300a00 */
[----:B------:R-:W2:Y:S04]  /*11d10*/  LDL.LU.64 R18, [R1+0x198] ;  /* 0x0001980001127983 */ /* 0x000ea80000300a00 */
[----:B------:R-:W3:Y:S04]  /*11d20*/  LDL.LU.64 R8, [R1+0x170] ;  /* 0x0001700001087983 */ /* 0x000ee80000300a00 */
[----:B------:R-:W3:Y:S04]  /*11d30*/  LDL.LU.64 R10, [R1+0x178] ;  /* 0x00017800010a7983 */ /* 0x000ee80000300a00 */
[----:B------:R-:W4:Y:S04]  /*11d40*/  LDL.LU.64 R22, [R1+0xe88] ;  /* 0x000e880001167983 */ /* 0x000f280000300a00 */
[----:B------:R-:W4:Y:S01]  /*11d50*/  LDL.LU.64 R20, [R1+0xe80] ;  /* 0x000e800001147983 */ /* 0x000f220000300a00 */
[----:B------:R-:W-:-:S02]  /*11d60*/  F2FP.F16.E5M2.UNPACK_B R12, R12 ;  /* 0x0000000cff0c723e */ /* 0x000fc400020004ff */
[----:B------:R-:W-:Y:S02]  /*11d70*/  F2FP.F16.E5M2.UNPACK_B R13, R13 ;  /* 0x0000000dff0d723e */ /* 0x000fe400020004ff */
[----:B------:R-:W-:Y:S02]  /*11d80*/  F2FP.F16.E5M2.UNPACK_B R14, R14 ;  /* 0x0000000eff0e723e */ /* 0x000fe400020004ff */
[----:B------:R-:W-:Y:S01]  /*11d90*/  F2FP.F16.E5M2.UNPACK_B R15, R15 ;  /* 0x0000000fff0f723e */ /* 0x000fe200020004ff */
[----:B------:R0:W-:Y:S04]  /*11da0*/  STL.64 [R1+0x1b0], R4 ;  /* 0x0001b00401007387 */ /* 0x0001e80000100a00 */
[----:B------:R1:W-:Y:S04]  /*11db0*/  STL.64 [R1+0x1b8], R6 ;  /* 0x0001b80601007387 */ /* 0x0003e80000100a00 */
[----:B0-----:R-:W3:Y:S04]  /*11dc0*/  LDL.LU R4, [R1+0x524] ;  /* 0x0005240001047983 */ /* 0x001ee80000300800 */
[----:B------:R-:W3:Y:S04]  /*11dd0*/  LDL.LU R5, [R1+0x530] ;  /* 0x0005300001057983 */ /* 0x000ee80000300800 */
[----:B-1----:R-:W3:Y:S04]  /*11de0*/  LDL.LU R6, [R1+0x52c] ;  /* 0x00052c0001067983 */ /* 0x002ee80000300800 */
[----:B------:R-:W3:Y:S01]  /*11df0*/  LDL.LU R7, [R1+0x538] ;  /* 0x0005380001077983 */ /* 0x000ee20000300800 */
[----:B----4-:R-:W-:-:S15]  /*11e00*/  HMMA.16816.F32 R20, R12, R24, R20 ;  /* 0x000000180c14723c */ /* 0x010fde0000001814 */
[----:B------:R-:W-:-:S08]  /*11e10*/  NOP ;  /* 0x0000000000007918 */ /* 0x000fd00000000000 */
[----:B------:R-:W-:Y:S04]  /*11e20*/  STL.64 [R1+0x1a0], R20 ;  /* 0x0001a01401007387 */ /* 0x000fe80000100a00 */
[----:B------:R0:W-:Y:S04]  /*11e30*/  STL.64 [R1+0x1a8], R22 ;  /* 0x0001a81601007387 */ /* 0x0001e80000100a00 */
[----:B0-----:R-:W2:Y:S04]  /*11e40*/  LDL.LU.64 R22, [R1+0xe78] ;  /* 0x000e780001167983 */ /* 0x001ea80000300a00 */
[----:B------:R-:W4:Y:S04]  /*11e50*/  LDL.LU.64 R20, [R1+0xe70] ;  /* 0x000e700001147983 */ /* 0x000f280000300a00 */
        /* <DEDUP_REMOVED lines=8> */
[----:B0-----:R-:W4:Y:S04]  /*11ee0*/  LDL.LU.64 R18, [R1+0xe68] ;  /* 0x000e680001127983 */ /* 0x001f280000300a00 */
[----:B------:R-:W4:Y:S02]  /*11ef0*/  LDL.LU.64 R16, [R1+0xe60] ;  /* 0x000e600001107983 */ /* 0x000f240000300a00 */
        /* <DEDUP_REMOVED lines=8> */
[----:B0-----:R-:W4:Y:S04]  /*11f80*/  LDL.LU.64 R20, [R1+0x150] ;  /* 0x0001500001147983 */ /* 0x001f280000300a00 */
[----:B------:R-:W4:Y:S01]  /*11f90*/  LDL.LU.64 R22, [R1+0x158] ;  /* 0x0001580001167983 */ /* 0x000f220000300a00 */
[----:B---3--:R-:W-:Y:S01]  /*11fa0*/  IMAD R4, R4, 0x100, R0 ;  /* 0x0000010004047824 */ /* 0x008fe200078e0200 */
[----:B--2---:R-:W-:-:S15]  /*11fb0*/  HMMA.16816.F32 R8, R12, R18, R8 ;  /* 0x000000120c08723c */ /* 0x004fde0000001808 */
[----:B------:R-:W-:-:S08]  /*11fc0*/  NOP ;  /* 0x0000000000007918 */ /* 0x000fd00000000000 */
[----:B------:R-:W-:Y:S04]  /*11fd0*/  STL.64 [R1+0x170], R8 ;  /* 0x0001700801007387 */ /* 0x000fe80000100a00 */
[----:B------:R0:W-:Y:S04]  /*11fe0*/  STL.64 [R1+0x178], R10 ;  /* 0x0001780a01007387 */ /* 0x0001e80000100a00 */
[----:B0-----:R-:W4:Y:S04]  /*11ff0*/  LDL.LU.64 R10, [R1+0xe48] ;  /* 0x000e4800010a7983 */ /* 0x001f280000300a00 */
[----:B------:R-:W2:Y:S04]  /*12000*/  LDL.LU.64 R8, [R1+0xe40] ;  /* 0x000e400001087983 */ /* 0x000ea80000300a00 */
[----:B------:R-:W3:Y:S01]  /*12010*/  LDL.LU R0, [R1+0xe3c] ;  /* 0x000e3c0001007983 */ /* 0x000ee20000300800 */
[----:B------:R-:W-:Y:S01]  /*12020*/  IMAD R5, R6, 0x100, R5 ;  /* 0x0000010006057824 */ /* 0x000fe200078e0205 */
[C---:B--2---:R-:W-:Y:S06]  /*12030*/  HMMA.16816.F32 R24, R12.reuse, R8, R24 ;  /* 0x000000080c18723c */ /* 0x044fec0000001818 */
[----:B----4-:R-:W-:Y:S01]  /*12040*/  HMMA.16816.F32 R20, R12, R10, R20 ;  /* 0x0000000a0c14723c */ /* 0x010fe20000001814 */
[----:B---3--:R-:W-:-:S02]  /*12050*/  IMAD R6, R0, 0x100, R7 ;  /* 0x0000010000067824 */ /* 0x008fc400078e0207 */
[----:B------:R-:W2:Y:S01]  /*12060*/  LDL.LU R0, [R1+0xe38] ;  /* 0x000e380001007983 */ /* 0x000ea20000300800 */
[----:B------:R-:W-:-:S13]  /*12070*/  IMAD R7, R3, 0x100, R2 ;  /* 0x0000010003077824 */ /* 0x000fda00078e0202 */
[----:B------:R0:W-:Y:S04]  /*12080*/  STL.64 [R1+0x160], R24 ;  /* 0x0001601801007387 */ /* 0x0001e80000100a00 */
[----:B------:R1:W-:Y:S04]  /*12090*/  STL.64 [R1+0x168], R26 ;  /* 0x0001681a01007387 */ /* 0x0003e80000100a00 */
[----:B------:R-:W2:Y:S04]  /*120a0*/  LDL.LU R2, [R1+0xe34] ;  /* 0x000e340001027983 */ /* 0x000ea80000300800 */
[----:B------:R-:W3:Y:S04]  /*120b0*/  LDL.LU R3, [R1+0xe30] ;  /* 0x000e300001037983 */ /* 0x000ee80000300800 */
[----:B0-----:R-:W4:Y:S04]  /*120c0*/  LDL.LU.64 R24, [R1+0x140] ;  /* 0x0001400001187983 */ /* 0x001f280000300a00 */
[----:B-1----:R-:W4:Y:S04]  /*120d0*/  LDL.LU.64 R26, [R1+0x148] ;  /* 0x00014800011a7983 */ /* 0x002f280000300a00 */
        /* <DEDUP_REMOVED lines=11> */
[----:B------:R-:W2:Y:S01]  /*12190*/  LDL.LU.64 R10, [R1+0xe8] ;  /* 0x0000e800010a7983 */ /* 0x000ea20000300a00 */
[C---:B----4-:R-:W-:Y:S03]  /*121a0*/  HMMA.16816.F32 R24, R12.reuse, R16, R24 ;  /* 0x000000100c18723c */ /* 0x050fe60000001818 */
[----:B--2---:R-:W-:Y:S04]  /*121b0*/  STL.64 [R1+0xdf8], R10 ;  /* 0x000df80a01007387 */ /* 0x004fe80000100a00 */
[----:B---3--:R0:W-:Y:S04]  /*121c0*/  STL.64 [R1+0xdf0], R8 ;  /* 0x000df00801007387 */ /* 0x0081e80000100a00 */
[----:B0-----:R-:W2:Y:S04]  /*121d0*/  LDL.LU.64 R8, [R1+0x100] ;  /* 0x0001000001087983 */ /* 0x001ea80000300a00 */
[----:B------:R-:W2:Y:S08]  /*121e0*/  LDL.LU.64 R10, [R1+0x108] ;  /* 0x00010800010a7983 */ /* 0x000eb00000300a00 */
[----:B------:R-:W-:Y:S04]  /*121f0*/  STL.64 [R1+0x140], R24 ;  /* 0x0001401801007387 */ /* 0x000fe80000100a00 */
[----:B------:R0:W-:Y:S04]  /*12200*/  STL.64 [R1+0x148], R26 ;  /* 0x0001481a01007387 */ /* 0x0001e80000100a00 */
[----:B0-----:R-:W3:Y:S04]  /*12210*/  LDL.LU.64 R26, [R1+0xe28] ;  /* 0x000e2800011a7983 */ /* 0x001ee80000300a00 */
[----:B------:R-:W4:Y:S01]  /*12220*/  LDL.LU.64 R24, [R1+0xe20] ;  /* 0x000e200001187983 */ /* 0x000f220000300a00 */
[----:B---3--:R-:W-:Y:S03]  /*12230*/  HMMA.16816.F32 R12, R12, R26, R20 ;  /* 0x0000001a0c0c723c */ /* 0x008fe60000001814 */
[----:B------:R-:W4:Y:S04]  /*12240*/  LDL.LU.64 R22, [R1+0xe18] ;  /* 0x000e180001167983 */ /* 0x000f280000300a00 */
[----:B------:R-:W4:-:S15]  /*12250*/  LDL.LU.64 R20, [R1+0xe10] ;  /* 0x000e100001147983 */ /* 0x000f1e0000300a00 */
[----:B------:R-:W-:-:S01]  /*12260*/  NOP ;  /* 0x0000000000007918 */ /* 0x000fc20000000000 */
[----:B------:R0:W-:Y:S04]  /*12270*/  STL.64 [R1+0x130], R12 ;  /* 0x0001300c01007387 */ /* 0x0001e80000100a00 */
[----:B------:R1:W-:Y:S04]  /*12280*/  STL.64 [R1+0x138], R14 ;  /* 0x0001380e01007387 */ /* 0x0003e80000100a00 */
[----:B0-----:R-:W3:Y:S04]  /*12290*/  LDL.LU R12, [R1+0x544] ;  /* 0x00054400010c7983 */ /* 0x001ee80000300800 */
[----:B------:R-:W3:Y:S04]  /*122a0*/  LDL.LU R13, [R1+0x550] ;  /* 0x00055000010d7983 */ /* 0x000ee80000300800 */
[----:B-1----:R-:W2:Y:S04]  /*122b0*/  LDL.LU R14, [R1+0x54c] ;  /* 0x00054c00010e7983 */ /* 0x002ea80000300800 */
[----:B------:R-:W2:Y:S01]  /*122c0*/  LDL.LU R15, [R1+0x558] ;  /* 0x00055800010f7983 */ /* 0x000ea20000300800 */
[----:B------:R-:W-:-:S02]  /*122d0*/  F2FP.F16.E5M2.UNPACK_B R4, R4 ;  /* 0x00000004ff04723e */ /* 0x000fc400020004ff */
[----:B------:R-:W-:Y:S02]  /*122e0*/  F2FP.F16.E5M2.UNPACK_B R5, R5 ;  /* 0x00000005ff05723e */ /* 0x000fe400020004ff */
[----:B------:R-:W-:Y:S02]  /*122f0*/  F2FP.F16.E5M2.UNPACK_B R6, R6 ;  /* 0x00000006ff06723e */ /* 0x000fe400020004ff */
[----:B------:R-:W-:Y:S01]  /*12300*/  F2FP.F16.E5M2.UNPACK_B R7, R7 ;  /* 0x00000007ff07723e */ /* 0x000fe200020004ff */
[----:B--2---:R-:W-:Y:S04]  /*12310*/  STL.64 [R1+0xdc8], R14 ;  /* 0x000dc80e01007387 */ /* 0x004fe80000100a00 */
[----:B---3--:R0:W-:Y:S04]  /*12320*/  STL.64 [R1+0xdc0], R12 ;  /* 0x000dc00c01007387 */ /* 0x0081e80000100a00 */
[----:B0-----:R-:W2:Y:S04]  /*12330*/  LDL.LU.64 R12, [R1+0x80] ;  /* 0x00008000010c7983 */ /* 0x001ea80000300a00 */
[----:B------:R-:W3:Y:S01]  /*12340*/  LDL.LU.64 R14, [R1+0x88] ;  /* 0x00008800010e7983 */ /* 0x000ee20000300a00 */
[C---:B----4-:R-:W-:Y:S03]  /*12350*/  HMMA.16816.F32 R20, R4.reuse, R24, R20 ;  /* 0x000000180414723c */ /* 0x050fe60000001814 */
[----:B---3--:R-:W-:Y:S04]  /*12360*/  STL.64 [R1+0xdd8], R14 ;  /* 0x000dd80e01007387 */ /* 0x008fe80000100a00 */
[----:B--2---:R0:W-:Y:S04]  /*12370*/  STL.64 [R1+0xdd0], R12 ;  /* 0x000dd00c01007387 */ /* 0x0041e80000100a00 */
[----:B0-----:R-:W2:Y:S04]  /*12380*/  LDL.LU.64 R12, [R1+0xa0] ;  /* 0x0000a000010c7983 */ /* 0x001ea80000300a00 */
[----:B------:R-:W2:Y:S08]  /*12390*/  LDL.LU.64 R14, [R1+0xa8] ;  /* 0x0000a800010e7983 */ /* 0x000eb00000300a00 */
[----:B------:R-:W-:Y:S04]  /*123a0*/  STL.64 [R1+0x110], R20 ;  /* 0x0001101401007387 */ /* 0x000fe80000100a00 */
[----:B------:R0:W-:Y:S04]  /*123b0*/  STL.64 [R1+0x118], R22 ;  /* 0x0001181601007387 */ /* 0x0001e80000100a00 */
[----:B0-----:R-:W3:Y:S04]  /*123c0*/  LDL.LU.64 R22, [R1+0xe08] ;  /* 0x000e080001167983 */ /* 0x001ee80000300a00 */
[----:B------:R-:W4:Y:S01]  /*123d0*/  LDL.LU.64 R20, [R1+0xe00] ;  /* 0x000e000001147983 */ /* 0x000f220000300a00 */
[----:B---3--:R-:W-:-:S15]  /*123e0*/  HMMA.16816.F32 R8, R4, R22, R8 ;  /* 0x000000160408723c */ /* 0x008fde0000001808 */
[----:B------:R-:W-:-:S08]  /*123f0*/  NOP ;  /* 0x0000000000007918 */ /* 0x000fd00000000000 */
[----:B------:R-:W-:Y:S04]  /*12400*/  STL.64 [R1+0x100], R8 ;  /* 0x0001000801007387 */ /* 0x000fe80000100a00 */
[----:B------:R0:W-:Y:S04]  /*12410*/  STL.64 [R1+0x108], R10 ;  /* 0x0001080a01007387 */ /* 0x0001e80000100a00 */
[----:B0-----:R-:W4:Y:S04]  /*12420*/  LDL.LU.64 R10, [R1+0xdf8] ;  /* 0x000df800010a7983 */ /* 0x001f280000300a00 */
[----:B------:R-:W4:Y:S02]  /*12430*/  LDL.LU.64 R8, [R1+0xdf0] ;  /* 0x000df00001087983 */ /* 0x000f240000300a00 */
[----:B----4-:R-:W-:Y:S02]  /*12440*/  HMMA.16816.F32 R20, R4, R20, R8 ;  /* 0x000000140414723c */ /* 0x010fe40000001808 */
[----:B------:R-:W3:Y:S04]  /*12450*/  LDL.LU.64 R10, [R1+0xde8] ;  /* 0x000de800010a7983 */ /* 0x000ee80000300a00 */
[----:B------:R-:W2:-:S15]  /*12460*/  LDL.LU.64 R8, [R1+0xde0] ;  /* 0x000de00001087983 */ /* 0x000e9e0000300a00 */
[----:B------:R-:W-:-:S02]  /*12470*/  NOP ;  /* 0x0000000000007918 */ /* 0x000fc40000000000 */
[----:B------:R0:W-:Y:S04]  /*12480*/  STL.64 [R1+0xe0], R20 ;  /* 0x0000e01401007387 */ /* 0x0001e80000100a00 */
[----:B------:R1:W-:Y:S04]  /*12490*/  STL.64 [R1+0xe8], R22 ;  /* 0x0000e81601007387 */ /* 0x0003e80000100a00 */
[----:B0-----:R-:W4:Y:S04]  /*124a0*/  LDL.LU.64 R20, [R1+0xc0] ;  /* 0x0000c00001147983 */ /* 0x001f280000300a00 */
[----:B-1----:R-:W4:Y:S02]  /*124b0*/  LDL.LU.64 R22, [R1+0xc8] ;  /* 0x0000c80001167983 */ /* 0x002f240000300a00 */
[----:B----4-:R-:W-:Y:S02]  /*124c0*/  HMMA.16816.F32 R20, R4, R18, R20 ;  /* 0x000000120414723c */ /* 0x010fe40000001814 */
[----:B------:R-:W4:Y:S04]  /*124d0*/  LDL.LU R19, [R1+0x548] ;  /* 0x0005480001137983 */ /* 0x000f280000300800 */
[----:B------:R-:W4:-:S15]  /*124e0*/  LDL.LU R24, [R1+0x8] ;  /* 0x0000080001187983 */ /* 0x000f1e0000300800 */
[----:B------:R-:W-:-:S02]  /*124f0*/  NOP ;  /* 0x0000000000007918 */ /* 0x000fc40000000000 */
[----:B------:R-:W-:Y:S04]  /*12500*/  STL.64 [R1+0xc0], R20 ;  /* 0x0000c01401007387 */ /* 0x000fe80000100a00 */
[----:B------:R0:W-:Y:S04]  /*12510*/  STL.64 [R1+0xc8], R22 ;  /* 0x0000c81601007387 */ /* 0x0001e80000100a00 */
[----:B------:R-:W4:Y:S04]  /*12520*/  LDL.LU R25, [R1+0xc] ;  /* 0x00000c0001197983 */ /* 0x000f280000300800 */
[----:B0-----:R-:W3:Y:S04]  /*12530*/  LDL.LU R22, [R1+0x10] ;  /* 0x0000100001167983 */ /* 0x001ee80000300800 */
[----:B------:R-:W3:Y:S01]  /*12540*/  LDL.LU R23, [R1+0x14] ;  /* 0x0000140001177983 */ /* 0x000ee20000300800 */
[----:B--2---:R-:W-:Y:S03]  /*12550*/  HMMA.16816.F32 R12, R4, R8, R12 ;  /* 0x00000008040c723c */ /* 0x004fe6000000180c */
[----:B---3--:R0:W-:Y:S04]  /*12560*/  STL.64 [R1+0xdb0], R22 ;  /* 0x000db01601007387 */ /* 0x0081e80000100a00 */
[----:B------:R-:W2:Y:S04]  /*12570*/  LDL.LU.64 R20, [R1+0x70] ;  /* 0x0000700001147983 */ /* 0x000ea80000300a00 */
[----:B0-----:R-:W2:-:S12]  /*12580*/  LDL.LU.64 R22, [R1+0x78] ;  /* 0x0000780001167983 */ /* 0x001e980000300a00 */
[----:B------:R-:W-:Y:S04]  /*12590*/  STL.64 [R1+0xa0], R12 ;  /* 0x0000a00c01007387 */ /* 0x000fe80000100a00 */
[----:B------:R0:W-:Y:S04]  /*125a0*/  STL.64 [R1+0xa8], R14 ;  /* 0x0000a80e01007387 */ /* 0x0001e80000100a00 */
[----:B0-----:R-:W3:Y:S04]  /*125b0*/  LDL.LU.64 R14, [R1+0xdd8] ;  /* 0x000dd800010e7983 */ /* 0x001ee80000300a00 */
[----:B------:R-:W3:Y:S02]  /*125c0*/  LDL.LU.64 R12, [R1+0xdd0] ;  /* 0x000dd000010c7983 */ /* 0x000ee40000300a00 */
[----:B---3--:R-:W-:Y:S02]  /*125d0*/  HMMA.16816.F32 R8, R4, R10, R12 ;  /* 0x0000000a0408723c */ /* 0x008fe4000000180c */
[----:B------:R-:W3:Y:S04]  /*125e0*/  LDL.LU.64 R14, [R1+0xdc8] ;  /* 0x000dc800010e7983 */ /* 0x000ee80000300a00 */
[----:B------:R-:W4:-:S15]  /*125f0*/  LDL.LU.64 R12, [R1+0xdc0] ;  /* 0x000dc000010c7983 */ /* 0x000f1e0000300a00 */
[----:B------:R-:W-:-:S02]  /*12600*/  NOP ;  /* 0x0000000000007918 */ /* 0x000fc40000000000 */
[----:B------:R0:W-:Y:S04]  /*12610*/  STL.64 [R1+0x80], R8 ;  /* 0x0000800801007387 */ /* 0x0001e80000100a00 */
[----:B------:R1:W-:Y:S04]  /*12620*/  STL.64 [R1+0x88], R10 ;  /* 0x0000880a01007387 */ /* 0x0003e80000100a00 */
[----:B0-----:R-:W3:Y:S04]  /*12630*/  LDL.LU R8, [R1+0xb0] ;  /* 0x0000b00001087983 */ /* 0x001ee80000300800 */
[----:B------:R-:W3:Y:S01]  /*12640*/  LDL.LU R9, [R1+0xb4] ;  /* 0x0000b40001097983 */ /* 0x000ee20000300800 */
[----:B-1----:R-:W-:-:S02]  /*12650*/  IMAD.MOV.U32 R10, RZ, RZ, R29 ;  /* 0x000000ffff0a7224 */ /* 0x002fc400078e001d */
[----:B------:R-:W-:Y:S01]  /*12660*/  IMAD.MOV.U32 R11, RZ, RZ, R28 ;  /* 0x000000ffff0b7224 */ /* 0x000fe200078e001c */
[----:B------:R-:W3:Y:S04]  /*12670*/  LDL.LU R29, [R1+0xdbc] ;  /* 0x000dbc00011d7983 */ /* 0x000ee80000300800 */
[----:B------:R-:W3:Y:S01]  /*12680*/  LDL.LU R28, [R1+0xdb8] ;  /* 0x000db800011c7983 */ /* 0x000ee20000300800 */
[----:B----4-:R-:W-:Y:S02]  /*12690*/  IMAD R12, R12, 0x100, R19 ;  /* 0x000001000c0c7824 */ /* 0x010fe400078e0213 */
[----:B--2---:R-:W-:Y:S01]  /*126a0*/  HMMA.16816.F32 R16, R4, R16, R20 ;  /* 0x000000100410723c */ /* 0x004fe20000001814 */
[----:B---3--:R-:W-:-:S15]  /*126b0*/  IMAD R13, R14, 0x100, R13 ;  /* 0x000001000e0d7824 */ /* 0x008fde00078e020d */
[----:B------:R-:W-:-:S07]  /*126c0*/  NOP ;  /* 0x0000000000007918 */ /* 0x000fce0000000000 */
[----:B------:R0:W-:Y:S04]  /*126d0*/  STL [R1+0x70], R16 ;  /* 0x0000701001007387 */ /* 0x0001e80000100800 */
[----:B------:R-:W2:Y:S04]  /*126e0*/  LDL.LU.64 R20, [R1+0x60] ;  /* 0x0000600001147983 */ /* 0x000ea80000300a00 */
[----:B------:R-:W2:Y:S01]  /*126f0*/  LDL.LU.64 R22, [R1+0x68] ;  /* 0x0000680001167983 */ /* 0x000ea20000300a00 */
[----:B------:R-:W-:Y:S02]  /*12700*/  IMAD R14, R3, 0x100, R15 ;  /* 0x00000100030e7824 */ /* 0x000fe400078e020f */
[----:B------:R-:W-:Y:S01]  /*12710*/  IMAD R15, R0, 0x100, R2 ;  /* 0x00000100000f7824 */ /* 0x000fe200078e0202 */
[----:B0-----:R-:W3:Y:S01]  /*12720*/  LDL.LU R16, [R1+0x90] ;  /* 0x0000900001107983 */ /* 0x001ee20000300800 */
[----:B------:R-:W-:-:S02]  /*12730*/  IMAD.MOV.U32 R2, RZ, RZ, R17 ;  /* 0x000000ffff027224 */ /* 0x000fc400078e0011 */
[----:B------:R-:W-:Y:S01]  /*12740*/  IMAD.MOV.U32 R0, RZ, RZ, R18 ;  /* 0x000000ffff007224 */ /* 0x000fe200078e0012 */
[----:B------:R-:W3:Y:S01]  /*12750*/  LDL.LU R17, [R1+0x94] ;  /* 0x0000940001117983 */ /* 0x000ee20000300800 */
[----:B------:R-:W-:-:S03]  /*12760*/  IMAD.MOV.U32 R3, RZ, RZ, R19 ;  /* 0x000000ffff037224 */ /* 0x000fc600078e0013 */
[----:B------:R-:W3:Y:S04]  /*12770*/  LDL.LU R18, [R1+0x98] ;  /* 0x0000980001127983 */ /* 0x000ee80000300800 */
[----:B------:R-:W3:Y:S01]  /*12780*/  LDL.LU R19, [R1+0x9c] ;  /* 0x00009c0001137983 */ /* 0x000ee20000300800 */
[----:B------:R-:W-:Y:S02]  /*12790*/  F2FP.F16.E5M2.UNPACK_B R12, R12 ;  /* 0x0000000cff0c723e */ /* 0x000fe400020004ff */
[----:B------:R-:W-:Y:S01]  /*127a0*/  F2FP.F16.E5M2.UNPACK_B R13, R13 ;  /* 0x0000000dff0d723e */ /* 0x000fe200020004ff */
[----:B------:R-:W-:Y:S01]  /*127b0*/  STL [R1+0xb10], R3 ;  /* 0x000b100301007387 */ /* 0x000fe20000100800 */
[----:B------:R-:W-:Y:S02]  /*127c0*/  F2FP.F16.E5M2.UNPACK_B R14, R14 ;  /* 0x0000000eff0e723e */ /* 0x000fe400020004ff */
[----:B------:R-:W-:-:S02]  /*127d0*/  F2FP.F16.E5M2.UNPACK_B R15, R15 ;  /* 0x0000000fff0f723e */ /* 0x000fc400020004ff */
[----:B------:R-:W-:Y:S02]  /*127e0*/  F2FP.F16.E5M2.UNPACK_B R28, R28.H1 ;  /* 0x0000001cff1c723e */ /* 0x000fe400030004ff */
[----:B------:R-:W-:Y:S01]  /*127f0*/  F2FP.F16.E5M2.UNPACK_B R29, R29.H1 ;  /* 0x0000001dff1d723e */ /* 0x000fe200030004ff */
[----:B------:R-:W-:Y:S04]  /*12800*/  STL [R1+0xb0c], R0 ;  /* 0x000b0c0001007387 */ /* 0x000fe80000100800 */
[----:B------:R-:W-:Y:S01]  /*12810*/  STL [R1+0xb08], R2 ;  /* 0x000b080201007387 */ /* 0x000fe20000100800 */
[----:B--2---:R-:W-:Y:S03]  /*12820*/  HMMA.16816.F32 R4, R4, R26, R20 ;  /* 0x0000001a0404723c */ /* 0x004fe60000001814 */
[----:B------:R-:W2:-:S15]  /*12830*/  LDL.LU.64 R22, [R1+0xdb0] ;  /* 0x000db00001167983 */ /* 0x000e9e0000300a00 */
[----:B------:R-:W-:-:S05]  /*12840*/  NOP ;  /* 0x0000000000007918 */ /* 0x000fca0000000000 */
[----:B------:R-:W-:Y:S04]  /*12850*/  STL.64 [R1+0x60], R4 ;  /* 0x0000600401007387 */ /* 0x000fe80000100a00 */
[----:B------:R3:W-:Y:S02]  /*12860*/  STL.64 [R1+0x68], R6 ;  /* 0x0000680601007387 */ /* 0x0007e40000100a00 */
[----:B---3--:R-:W-:Y:S06]  /*12870*/  HMMA.16816.F32 R4, R12, R28, R16 ;  /* 0x0000001c0c04723c */ /* 0x008fec0000001810 */
[----:B------:R-:W-:Y:S04]  /*12880*/  STL [R1+0xd94], R28 ;  /* 0x000d941c01007387 */ /* 0x000fe80000100800 */
[----:B------:R-:W-:-:S13]  /*12890*/  STL [R1+0xd90], R29 ;  /* 0x000d901d01007387 */ /* 0x000fda0000100800 */
[----:B------:R-:W-:Y:S04]  /*128a0*/  STL.64 [R1+0x90], R4 ;  /* 0x0000900401007387 */ /* 0x000fe80000100a00 */
[----:B------:R0:W-:Y:S04]  /*128b0*/  STL.64 [R1+0x98], R6 ;  /* 0x0000980601007387 */ /* 0x0001e80000100a00 */
[----:B------:R-:W3:Y:S01]  /*128c0*/  LDL.LU R0, [R1+0x38] ;  /* 0x0000380001007983 */ /* 0x000ee20000300800 */
[----:B------:R-:W-:Y:S02]  /*128d0*/  F2FP.F16.E5M2.UNPACK_B R24, R24.H1 ;  /* 0x00000018ff18723e */ /* 0x000fe400030004ff */
[----:B------:R-:W-:-:S07]  /*128e0*/  F2FP.F16.E5M2.UNPACK_B R25, R25.H1 ;  /* 0x00000019ff19723e */ /* 0x000fce00030004ff */
[----:B0-----:R-:W-:Y:S01]  /*128f0*/  HMMA.16816.F32 R4, R12, R24, R8 ;  /* 0x000000180c04723c */ /* 0x001fe20000001808 */
[----:B---3--:R-:W-:-:S15]  /*12900*/  STL [R1+0xd98], R0 ;  /* 0x000d980001007387 */ /* 0x008fde0000100800 */
[----:B------:R-:W-:-:S07]  /*12910*/  NOP ;  /* 0x0000000000007918 */ /* 0x000fce0000000000 */
[----:B------:R-:W-:Y:S04]  /*12920*/  STL.64 [R1+0xb0], R4 ;  /* 0x0000b00401007387 */ /* 0x000fe80000100a00 */
[----:B------:R-:W-:Y:S04]  /*12930*/  STL.64 [R1+0xb8], R6 ;  /* 0x0000b80601007387 */ /* 0x000fe80000100a00 */
[----:B------:R-:W3:Y:S04]  /*12940*/  LDL.LU R3, [R1+0x3c] ;  /* 0x00003c0001037983 */ /* 0x000ee80000300800 */
[----:B------:R0:W-:Y:S04]  /*12950*/  STL.64 [R1+0xd60], R24 ;  /* 0x000d601801007387 */ /* 0x0001e80000100a00 */
[----:B0-----:R-:W4:Y:S04]  /*12960*/  LDL.LU R24, [R1+0x390] ;  /* 0x0003900001187983 */ /* 0x001f280000300800 */
[----:B------:R-:W4:Y:S04]  /*12970*/  LDL.LU R25, [R1+0x394] ;  /* 0x0003940001197983 */ /* 0x000f280000300800 */
[----:B------:R-:W3:Y:S04]  /*12980*/  LDL.LU R26, [R1+0x398] ;  /* 0x00039800011a7983 */ /* 0x000ee80000300800 */
[----:B------:R-:W3:Y:S04]  /*12990*/  LDL.LU R27, [R1+0x39c] ;  /* 0x00039c00011b7983 */ /* 0x000ee80000300800 */
[----:B------:R-:W4:Y:S04]  /*129a0*/  LDL.LU R20, [R1+0x18] ;  /* 0x0000180001147983 */ /* 0x000f280000300800 */
[----:B------:R-:W4:Y:S04]  /*129b0*/  LDL.LU R21, [R1+0x1c] ;  /* 0x00001c0001157983 */ /* 0x000f280000300800 */
[----:B------:R-:W4:Y:S04]  /*129c0*/  LDL.LU R0, [R1+0x568] ;  /* 0x0005680001007983 */ /* 0x000f280000300800 */
[----:B------:R-:W2:Y:S04]  /*129d0*/  LDL.LU R8, [R1+0x564] ;  /* 0x0005640001087983 */ /* 0x000ea80000300800 */
[----:B------:R-:W4:Y:S04]  /*129e0*/  LDL.LU R28, [R1+0x570] ;  /* 0x00057000011c7983 */ /* 0x000f280000300800 */
[----:B------:R-:W2:Y:S04]  /*129f0*/  LDL.LU R9, [R1+0x56c] ;  /* 0x00056c0001097983 */ /* 0x000ea80000300800 */
[----:B------:R-:W4:Y:S04]  /*12a00*/  LDL.LU R29, [R1+0x578] ;  /* 0x00057800011d7983 */ /* 0x000f280000300800 */
[----:B------:R-:W3:Y:S04]  /*12a10*/  LDL.LU R10, [R1+0x574] ;  /* 0x00057400010a7983 */ /* 0x000ee80000300800 */
[----:B------:R-:W4:Y:S04]  /*12a20*/  LDL.LU R18, [R1+0x20] ;  /* 0x0000200001127983 */ /* 0x000f280000300800 */
[----:B------:R-:W4:Y:S04]  /*12a30*/  LDL.LU R19, [R1+0x24] ;  /* 0x0000240001137983 */ /* 0x000f280000300800 */
[----:B------:R-:W4:Y:S04]  /*12a40*/  LDL.LU R6, [R1+0x580] ;  /* 0x0005800001067983 */ /* 0x000f280000300800 */
[----:B------:R-:W3:Y:S04]  /*12a50*/  LDL.LU R11, [R1+0x57c] ;  /* 0x00057c00010b7983 */ /* 0x000ee80000300800 */
[----:B---3--:R-:W-:Y:S04]  /*12a60*/  STL.64 [R1+0xda8], R10 ;  /* 0x000da80a01007387 */ /* 0x008fe80000100a00 */
[----:B--2---:R0:W-:Y:S04]  /*12a70*/  STL.64 [R1+0xda0], R8 ;  /* 0x000da00801007387 */ /* 0x0041e80000100a00 */
[----:B0-----:R-:W2:Y:S04]  /*12a80*/  LDL.LU R8, [R1+0xd0] ;  /* 0x0000d00001087983 */ /* 0x001ea80000300800 */
[----:B------:R-:W2:Y:S04]  /*12a90*/  LDL.LU R9, [R1+0xd4] ;  /* 0x0000d40001097983 */ /* 0x000ea80000300800 */
[----:B------:R-:W2:Y:S04]  /*12aa0*/  LDL.LU R10, [R1+0xd8] ;  /* 0x0000d800010a7983 */ /* 0x000ea80000300800 */
[----:B------:R-:W2:Y:S04]  /*12ab0*/  LDL.LU R11, [R1+0xdc] ;  /* 0x0000dc00010b7983 */ /* 0x000ea80000300800 */
[----:B------:R-:W3:Y:S04]  /*12ac0*/  LDL.LU R16, [R1+0x28] ;  /* 0x0000280001107983 */ /* 0x000ee80000300800 */
[----:B------:R-:W3:Y:S04]  /*12ad0*/  LDL.LU R17, [R1+0x2c] ;  /* 0x00002c0001117983 */ /* 0x000ee80000300800 */
[----:B------:R-:W4:Y:S01]  /*12ae0*/  LDL.LU R7, [R1+0x30] ;  /* 0x0000300001077983 */ /* 0x000f220000300800 */
[----:B------:R-:W-:-:S02]  /*12af0*/  F2FP.F16.E5M2.UNPACK_B R22, R22.H1 ;  /* 0x00000016ff16723e */ /* 0x000fc400030004ff */
[----:B------:R-:W-:Y:S01]  /*12b00*/  F2FP.F16.E5M2.UNPACK_B R23, R23.H1 ;  /* 0x00000017ff17723e */ /* 0x000fe200030004ff */
[----:B----4-:R0:W-:Y:S04]  /*12b10*/  STL.64 [R1+0xd88], R6 ;  /* 0x000d880601007387 */ /* 0x0101e80000100a00 */
[----:B------:R-:W4:Y:S04]  /*12b20*/  LDL.LU R4, [R1+0xf0] ;  /* 0x0000f00001047983 */ /* 0x000f280000300800 */
[----:B------:R-:W4:Y:S04]  /*12b30*/  LDL.LU R5, [R1+0xf4] ;  /* 0x0000f40001057983 */ /* 0x000f280000300800 */
[----:B0-----:R-:W4:Y:S04]  /*12b40*/  LDL.LU R6, [R1+0xf8] ;  /* 0x0000f80001067983 */ /* 0x001f280000300800 */
[----:B------:R-:W4:Y:S04]  /*12b50*/  LDL.LU R7, [R1+0xfc] ;  /* 0x0000fc0001077983 */ /* 0x000f280000300800 */
[----:B------:R-:W3:Y:S04]  /*12b60*/  LDL.LU R2, [R1+0x34] ;  /* 0x0000340001027983 */ /* 0x000ee80000300800 */
[----:B------:R-:W-:Y:S04]  /*12b70*/  STL.64 [R1+0xd70], R26 ;  /* 0x000d701a01007387 */ /* 0x000fe80000100a00 */
[----:B------:R0:W-:Y:S04]  /*12b80*/  STL.64 [R1+0xd68], R24 ;  /* 0x000d681801007387 */ /* 0x0001e80000100a00 */
[----:B0-----:R-:W4:Y:S04]  /*12b90*/  LDL.LU R24, [R1+0x450] ;  /* 0x0004500001187983 */ /* 0x001f280000300800 */
[----:B------:R-:W4:Y:S04]  /*12ba0*/  LDL.LU R25, [R1+0x454] ;  /* 0x0004540001197983 */ /* 0x000f280000300800 */
[----:B------:R-:W3:Y:S04]  /*12bb0*/  LDL.LU R26, [R1+0x458] ;  /* 0x00045800011a7983 */ /* 0x000ee80000300800 */
[----:B------:R-:W3:Y:S01]  /*12bc0*/  LDL.LU R27, [R1+0x45c] ;  /* 0x00045c00011b7983 */ /* 0x000ee20000300800 */
[----:B--2---:R-:W-:Y:S01]  /*12bd0*/  HMMA.16816.F32 R8, R12, R22, R8 ;  /* 0x000000160c08723c */ /* 0x004fe20000001808 */
[----:B------:R-:W-:-:S02]  /*12be0*/  F2FP.F16.E5M2.UNPACK_B R20, R20.H1 ;  /* 0x00000014ff14723e */ /* 0x000fc400030004ff */
[----:B------:R-:W-:Y:S01]  /*12bf0*/  F2FP.F16.E5M2.UNPACK_B R21, R21.H1 ;  /* 0x00000015ff15723e */ /* 0x000fe200030004ff */
[----:B---3--:R-:W-:Y:S04]  /*12c00*/  STL.64 [R1+0xd80], R26 ;  /* 0x000d801a01007387 */ /* 0x008fe80000100a00 */
[----:B----4-:R0:W-:Y:S04]  /*12c10*/  STL.64 [R1+0xd78], R24 ;  /* 0x000d781801007387 */ /* 0x0101e80000100a00 */
[----:B0-----:R-:W2:Y:S04]  /*12c20*/  LDL.LU R24, [R1+0x120] ;  /* 0x0001200001187983 */ /* 0x001ea80000300800 */
[----:B------:R-:W2:Y:S04]  /*12c30*/  LDL.LU R25, [R1+0x124] ;  /* 0x0001240001197983 */ /* 0x000ea80000300800 */
[----:B------:R-:W2:Y:S04]  /*12c40*/  LDL.LU R26, [R1+0x128] ;  /* 0x00012800011a7983 */ /* 0x000ea80000300800 */
[----:B------:R-:W2:Y:S04]  /*12c50*/  LDL.LU R27, [R1+0x12c] ;  /* 0x00012c00011b7983 */ /* 0x000ea80000300800 */
[----:B------:R-:W-:Y:S04]  /*12c60*/  STL.64 [R1+0xd0], R8 ;  /* 0x0000d00801007387 */ /* 0x000fe80000100a00 */
[----:B------:R0:W-:Y:S04]  /*12c70*/  STL.64 [R1+0xd8], R10 ;  /* 0x0000d80a01007387 */ /* 0x0001e80000100a00 */
[----:B0-----:R-:W3:Y:S04]  /*12c80*/  LDL.LU.64 R10, [R1+0xda8] ;  /* 0x000da800010a7983 */ /* 0x001ee80000300a00 */
[----:B------:R-:W4:Y:S01]  /*12c90*/  LDL.LU.64 R8, [R1+0xda0] ;  /* 0x000da00001087983 */ /* 0x000f220000300a00 */
[----:B------:R-:W-:Y:S01]  /*12ca0*/  HMMA.16816.F32 R4, R12, R20, R4 ;  /* 0x000000140c04723c */ /* 0x000fe20000001804 */
[----:B------:R-:W-:-:S02]  /*12cb0*/  F2FP.F16.E5M2.UNPACK_B R18, R18.H1 ;  /* 0x00000012ff12723e */ /* 0x000fc400030004ff */
[----:B------:R-:W-:-:S07]  /*12cc0*/  F2FP.F16.E5M2.UNPACK_B R19, R19.H1 ;  /* 0x00000013ff13723e */ /* 0x000fce00030004ff */
[----:B--2---:R-:W-:Y:S01]  /*12cd0*/  HMMA.16816.F32 R24, R12, R18, R24 ;  /* 0x000000120c18723c */ /* 0x004fe20000001818 */
[----:B---3--:R-:W-:Y:S02]  /*12ce0*/  IMAD R10, R10, 0x100, R29 ;  /* 0x000001000a0a7824 */ /* 0x008fe400078e021d */
[----:B----4-:R-:W-:Y:S02]  /*12cf0*/  IMAD R8, R8, 0x100, R0 ;  /* 0x0000010008087824 */ /* 0x010fe400078e0200 */
[----:B------:R-:W2:Y:S01]  /*12d00*/  LDL.LU R0, [R1+0xd98] ;  /* 0x000d980001007983 */ /* 0x000ea20000300800 */
[----:B------:R-:W-:-:S03]  /*12d10*/  IMAD R9, R9, 0x100, R28 ;  /* 0x0000010009097824 */ /* 0x000fc600078e021c */
[----:B------:R-:W3:Y:S04]  /*12d20*/  LDL.LU R28, [R1+0xd94] ;  /* 0x000d9400011c7983 */ /* 0x000ee80000300800 */
[----:B------:R-:W3:Y:S04]  /*12d30*/  LDL.LU R29, [R1+0xd90] ;  /* 0x000d9000011d7983 */ /* 0x000ee80000300800 */
[----:B------:R-:W-:Y:S04]  /*12d40*/  STL.64 [R1+0xf0], R4 ;  /* 0x0000f00401007387 */ /* 0x000fe80000100a00 */
[----:B------:R0:W-:Y:S04]  /*12d50*/  STL.64 [R1+0xf8], R6 ;  /* 0x0000f80601007387 */ /* 0x0001e80000100a00 */
[----:B0-----:R-:W4:Y:S04]  /*12d60*/  LDL.LU.64 R6, [R1+0xd88] ;  /* 0x000d880001067983 */ /* 0x001f280000300a00 */
[----:B------:R-:W-:Y:S04]  /*12d70*/  STL.64 [R1+0xd58], R22 ;  /* 0x000d581601007387 */ /* 0x000fe80000100a00 */
[----:B------:R0:W-:Y:S04]  /*12d80*/  STL.64 [R1+0xd50], R20 ;  /* 0x000d501401007387 */ /* 0x0001e80000100a00 */
[----:B0-----:R-:W3:Y:S04]  /*12d90*/  LDL.LU R20, [R1+0x440] ;  /* 0x0004400001147983 */ /* 0x001ee80000300800 */
[----:B------:R-:W3:Y:S04]  /*12da0*/  LDL.LU R21, [R1+0x444] ;  /* 0x0004440001157983 */ /* 0x000ee80000300800 */
[----:B------:R-:W3:Y:S04]  /*12db0*/  LDL.LU R22, [R1+0x448] ;  /* 0x0004480001167983 */ /* 0x000ee80000300800 */
[----:B------:R-:W3:Y:S04]  /*12dc0*/  LDL.LU R23, [R1+0x44c] ;  /* 0x00044c0001177983 */ /* 0x000ee80000300800 */
[----:B------:R-:W-:Y:S04]  /*12dd0*/  STL.64 [R1+0x120], R24 ;  /* 0x0001201801007387 */ /* 0x000fe80000100a00 */
[----:B------:R0:W-:Y:S04]  /*12de0*/  STL.64 [R1+0x128], R26 ;  /* 0x0001281a01007387 */ /* 0x0001e80000100a00 */
[----:B0-----:R-:W2:Y:S04]  /*12df0*/  LDL.LU.64 R26, [R1+0xd80] ;  /* 0x000d8000011a7983 */ /* 0x001ea80000300a00 */
[----:B------:R-:W2:Y:S01]  /*12e00*/  LDL.LU.64 R24, [R1+0xd78] ;  /* 0x000d780001187983 */ /* 0x000ea20000300a00 */
[----:B------:R-:W-:-:S02]  /*12e10*/  F2FP.F16.E5M2.UNPACK_B R16, R16.H1 ;  /* 0x00000010ff10723e */ /* 0x000fc400030004ff */
[----:B------:R-:W-:Y:S01]  /*12e20*/  F2FP.F16.E5M2.UNPACK_B R17, R17.H1 ;  /* 0x00000011ff11723e */ /* 0x000fe200030004ff */
[----:B------:R-:W-:Y:S06]  /*12e30*/  STL [R1+0xd28], R19 ;  /* 0x000d281301007387 */ /* 0x000fec0000100800 */
[----:B--2---:R-:W-:-:S15]  /*12e40*/  HMMA.16816.F32 R24, R12, R16, R24 ;  /* 0x000000100c18723c */ /* 0x004fde0000001818 */
[----:B------:R-:W-:-:S08]  /*12e50*/  NOP ;  /* 0x0000000000007918 */ /* 0x000fd00000000000 */
[----:B------:R-:W-:Y:S04]  /*12e60*/  STL.64 [R1+0x450], R24 ;  /* 0x0004501801007387 */ /* 0x000fe80000100a00 */
[----:B------:R0:W-:Y:S04]  /*12e70*/  STL.64 [R1+0x458], R26 ;  /* 0x0004581a01007387 */ /* 0x0001e80000100a00 */
[----:B0-----:R-:W2:Y:S04]  /*12e80*/  LDL.LU.64 R26, [R1+0xd70] ;  /* 0x000d7000011a7983 */ /* 0x001ea80000300a00 */
[----:B------:R-:W2:Y:S01]  /*12e90*/  LDL.LU.64 R24, [R1+0xd68] ;  /* 0x000d680001187983 */ /* 0x000ea20000300a00 */
[----:B----4-:R-:W-:Y:S01]  /*12ea0*/  IMAD R11, R11, 0x100, R6 ;  /* 0x000001000b0b7824 */ /* 0x010fe200078e0206 */
[----:B------:R-:W-:-:S02]  /*12eb0*/  F2FP.F16.E5M2.UNPACK_B R6, R7.H1 ;  /* 0x00000007ff06723e */ /* 0x000fc400030004ff */
[----:B------:R-:W-:Y:S02]  /*12ec0*/  F2FP.F16.E5M2.UNPACK_B R7, R2.H1 ;  /* 0x00000002ff07723e */ /* 0x000fe400030004ff */
[----:B------:R-:W-:Y:S02]  /*12ed0*/  F2FP.F16.E5M2.UNPACK_B R4, R0.H1 ;  /* 0x00000000ff04723e */ /* 0x000fe400030004ff */
[----:B------:R-:W-:-:S03]  /*12ee0*/  F2FP.F16.E5M2.UNPACK_B R5, R3.H1 ;  /* 0x00000003ff05723e */ /* 0x000fc600030004ff */
[----:B---3--:R-:W-:-:S15]  /*12ef0*/  HMMA.16816.F32 R20, R12, R6, R20 ;  /* 0x000000060c14723c */ /* 0x008fde0000001814 */
[----:B------:R-:W-:-:S08]  /*12f00*/  NOP ;  /* 0x0000000000007918 */ /* 0x000fd00000000000 */
[----:B------:R0:W-:Y:S04]  /*12f10*/  STL.64 [R1+0x440], R20 ;  /* 0x0004401401007387 */ /* 0x0001e80000100a00 */
[----:B------:R1:W-:Y:S04]  /*12f20*/  STL.64 [R1+0x448], R22 ;  /* 0x0004481601007387 */ /* 0x0003e80000100a00 */
[----:B0-----:R-:W3:Y:S01]  /*12f30*/  LDL.LU R20, [R1+0x370] ;  /* 0x0003700001147983 */ /* 0x001ee20000300800 */
[----:B--2---:R-:W-:-:S15]  /*12f40*/  HMMA.16816.F32 R12, R12, R4, R24 ;  /* 0x000000040c0c723c */ /* 0x004fde0000001818 */
[----:B------:R-:W-:-:S08]  /*12f50*/  NOP ;  /* 0x0000000000007918 */ /* 0x000fd00000000000 */
[----:B------:R-:W-:Y:S04]  /*12f60*/  STL.64 [R1+0x390], R12 ;  /* 0x0003900c01007387 */ /* 0x000fe80000100a00 */
[----:B------:R-:W-:Y:S04]  /*12f70*/  STL.64 [R1+0x398], R14 ;  /* 0x0003980e01007387 */ /* 0x000fe80000100a00 */
[----:B------:R-:W3:Y:S04]  /*12f80*/  LDL.LU R21, [R1+0x374] ;  /* 0x0003740001157983 */ /* 0x000ee80000300800 */
[----:B-1----:R-:W3:Y:S04]  /*12f90*/  LDL.LU R22, [R1+0x378] ;  /* 0x0003780001167983 */ /* 0x002ee80000300800 */
[----:B------:R-:W3:Y:S04]  /*12fa0*/  LDL.LU R23, [R1+0x37c] ;  /* 0x00037c0001177983 */ /* 0x000ee80000300800 */
[----:B------:R-:W2:Y:S04]  /*12fb0*/  LDL.LU R24, [R1+0x380] ;  /* 0x0003800001187983 */ /* 0x000ea80000300800 */
[----:B------:R-:W2:Y:S04]  /*12fc0*/  LDL.LU R25, [R1+0x384] ;  /* 0x0003840001197983 */ /* 0x000ea80000300800 */
[----:B------:R-:W2:Y:S04]  /*12fd0*/  LDL.LU R26, [R1+0x388] ;  /* 0x00038800011a7983 */ /* 0x000ea80000300800 */
[----:B------:R-:W2:Y:S04]  /*12fe0*/  LDL.LU R27, [R1+0x38c] ;  /* 0x00038c00011b7983 */ /* 0x000ea80000300800 */
[----:B------:R-:W4:Y:S04]  /*12ff0*/  LDL.LU R19, [R1+0x588] ;  /* 0x0005880001137983 */ /* 0x000f280000300800 */
[----:B----4-:R-:W-:Y:S04]  /*13000*/  STL.64 [R1+0xd38], R18 ;  /* 0x000d381201007387 */ /* 0x010fe80000100a00 */
[----:B------:R0:W-:Y:S04]  /*13010*/  STL.64 [R1+0xd30], R16 ;  /* 0x000d301001007387 */ /* 0x0001e80000100a00 */
[----:B0-----:R-:W4:Y:S04]  /*13020*/  LDL.LU R16, [R1+0x350] ;  /* 0x0003500001107983 */ /* 0x001f280000300800 */
[----:B------:R-:W4:Y:S04]  /*13030*/  LDL.LU R17, [R1+0x354] ;  /* 0x0003540001117983 */ /* 0x000f280000300800 */
[----:B------:R-:W3:Y:S04]  /*13040*/  LDL.LU R18, [R1+0x358] ;  /* 0x0003580001127983 */ /* 0x000ee80000300800 */
[----:B------:R-:W3:Y:S01]  /*13050*/  LDL.LU R19, [R1+0x35c] ;  /* 0x00035c0001137983 */ /* 0x000ee20000300800 */
[----:B------:R-:W-:-:S02]  /*13060*/  F2FP.F16.E5M2.UNPACK_B R8, R8 ;  /* 0x00000008ff08723e */ /* 0x000fc400020004ff */
[----:B------:R-:W-:Y:S02]  /*13070*/  F2FP.F16.E5M2.UNPACK_B R9, R9 ;  /* 0x00000009ff09723e */ /* 0x000fe400020004ff */
[----:B------:R-:W-:Y:S01]  /*13080*/  F2FP.F16.E5M2.UNPACK_B R10, R10 ;  /* 0x0000000aff0a723e */ /* 0x000fe200020004ff */
[----:B---3--:R-:W-:Y:S04]  /*13090*/  STL.64 [R1+0xd48], R18 ;  /* 0x000d481201007387 */ /* 0x008fe80000100a00 */
[----:B----4-:R0:W-:Y:S04]  /*130a0*/  STL.64 [R1+0xd40], R16 ;  /* 0x000d401001007387 */ /* 0x0101e80000100a00 */
[----:B0-----:R-:W3:Y:S04]  /*130b0*/  LDL.LU R16, [R1+0x360] ;  /* 0x0003600001107983 */ /* 0x001ee80000300800 */
[----:B------:R-:W3:Y:S04]  /*130c0*/  LDL.LU R17, [R1+0x364] ;  /* 0x0003640001117983 */ /* 0x000ee80000300800 */
        /* <DEDUP_REMOVED lines=11> */
[----:B0-----:R-:W3:Y:S04]  /*13180*/  LDL.LU R4, [R1+0x430] ;  /* 0x0004300001047983 */ /* 0x001ee80000300800 */
[----:B------:R-:W3:Y:S04]  /*13190*/  LDL.LU R5, [R1+0x434] ;  /* 0x0004340001057983 */ /* 0x000ee80000300800 */
[----:B------:R-:W4:Y:S04]  /*131a0*/  LDL.LU R6, [R1+0x438] ;  /* 0x0004380001067983 */ /* 0x000f280000300800 */
[----:B------:R-:W4:Y:S01]  /*131b0*/  LDL.LU R7, [R1+0x43c] ;  /* 0x00043c0001077983 */ /* 0x000f220000300800 */
[----:B------:R-:W-:-:S07]  /*131c0*/  F2FP.F16.E5M2.UNPACK_B R11, R11 ;  /* 0x0000000bff0b723e */ /* 0x000fce00020004ff */
[C---:B--2---:R-:W-:Y:S01]  /*131d0*/  HMMA.16816.F32 R24, R8.reuse, R28, R24 ;  /* 0x0000001c0818723c */ /* 0x044fe20000001818 */
[----:B----4-:R-:W-:Y:S04]  /*131e0*/  STL.64 [R1+0xd20], R6 ;  /* 0x000d200601007387 */ /* 0x010fe80000100a00 */
[----:B---3--:R0:W-:Y:S04]  /*131f0*/  STL.64 [R1+0xd18], R4 ;  /* 0x000d180401007387 */ /* 0x0081e80000100a00 */
[----:B0-----:R-:W2:Y:S04]  /*13200*/  LDL.LU R4, [R1+0x340] ;  /* 0x0003400001047983 */ /* 0x001ea80000300800 */
[----:B------:R-:W2:Y:S04]  /*13210*/  LDL.LU R5, [R1+0x344] ;  /* 0x0003440001057983 */ /* 0x000ea80000300800 */
[----:B------:R-:W2:Y:S04]  /*13220*/  LDL.LU R6, [R1+0x348] ;  /* 0x0003480001067983 */ /* 0x000ea80000300800 */
[----:B------:R-:W2:Y:S04]  /*13230*/  LDL.LU R7, [R1+0x34c] ;  /* 0x00034c0001077983 */ /* 0x000ea80000300800 */
[----:B------:R0:W-:Y:S04]  /*13240*/  STL.64 [R1+0x380], R24 ;  /* 0x0003801801007387 */ /* 0x0001e80000100a00 */
[----:B------:R-:W-:Y:S04]  /*13250*/  STL.64 [R1+0x388], R26 ;  /* 0x0003881a01007387 */ /* 0x000fe80000100a00 */
[----:B0-----:R-:W3:Y:S02]  /*13260*/  LDL.LU.64 R24, [R1+0xd60] ;  /* 0x000d600001187983 */ /* 0x001ee40000300a00 */
[----:B---3--:R-:W-:-:S15]  /*13270*/  HMMA.16816.F32 R20, R8, R24, R20 ;  /* 0x000000180814723c */ /* 0x008fde0000001814 */
[----:B------:R-:W-:-:S08]  /*13280*/  NOP ;  /* 0x0000000000007918 */ /* 0x000fd00000000000 */
[----:B------:R-:W-:Y:S04]  /*13290*/  STL.64 [R1+0x370], R20 ;  /* 0x0003701401007387 */ /* 0x000fe80000100a00 */
[----:B------:R0:W-:Y:S04]  /*132a0*/  STL.64 [R1+0x378], R22 ;  /* 0x0003781601007387 */ /* 0x0001e80000100a00 */
[----:B0-----:R-:W3:Y:S04]  /*132b0*/  LDL.LU.64 R22, [R1+0xd58] ;  /* 0x000d580001167983 */ /* 0x001ee80000300a00 */
[----:B------:R-:W4:Y:S04]  /*132c0*/  LDL.LU.64 R20, [R1+0xd50] ;  /* 0x000d500001147983 */ /* 0x000f280000300a00 */
[----:B------:R0:W-:Y:S04]  /*132d0*/  STL.64 [R1+0xce0], R24 ;  /* 0x000ce01801007387 */ /* 0x0001e80000100a00 */
[----:B0-----:R-:W2:Y:S04]  /*132e0*/  LDL.LU R24, [R1+0x320] ;  /* 0x0003200001187983 */ /* 0x001ea80000300800 */
[----:B------:R-:W2:Y:S04]  /*132f0*/  LDL.LU R25, [R1+0x324] ;  /* 0x0003240001197983 */ /* 0x000ea80000300800 */
[----:B------:R-:W3:Y:S04]  /*13300*/  LDL.LU R26, [R1+0x328] ;  /* 0x00032800011a7983 */ /* 0x000ee80000300800 */
[----:B------:R-:W3:Y:S04]  /*13310*/  LDL.LU R27, [R1+0x32c] ;  /* 0x00032c00011b7983 */ /* 0x000ee80000300800 */
[----:B---3--:R-:W-:Y:S04]  /*13320*/  STL.64 [R1+0xcf0], R26 ;  /* 0x000cf01a01007387 */ /* 0x008fe80000100a00 */
[----:B--2---:R0:W-:Y:S04]  /*13330*/  STL.64 [R1+0xce8], R24 ;  /* 0x000ce81801007387 */ /* 0x0041e80000100a00 */
[----:B0-----:R-:W2:Y:S04]  /*13340*/  LDL.LU R24, [R1+0x330] ;  /* 0x0003300001187983 */ /* 0x001ea80000300800 */
[----:B------:R-:W2:Y:S04]  /*13350*/  LDL.LU R25, [R1+0x334] ;  /* 0x0003340001197983 */ /* 0x000ea80000300800 */
[----:B------:R-:W3:Y:S04]  /*13360*/  LDL.LU R26, [R1+0x338] ;  /* 0x00033800011a7983 */ /* 0x000ee80000300800 */
[----:B------:R-:W3:Y:S01]  /*13370*/  LDL.LU R27, [R1+0x33c] ;  /* 0x00033c00011b7983 */ /* 0x000ee20000300800 */
[C---:B------:R-:W-:Y:S03]  /*13380*/  HMMA.16816.F32 R16, R8.reuse, R22, R16 ;  /* 0x000000160810723c */ /* 0x040fe60000001810 */
[----:B---3--:R-:W-:Y:S04]  /*13390*/  STL.64 [R1+0xd00], R26 ;  /* 0x000d001a01007387 */ /* 0x008fe80000100a00 */
[----:B--2---:R0:W-:Y:S04]  /*133a0*/  STL.64 [R1+0xcf8], R24 ;  /* 0x000cf81801007387 */ /* 0x0041e80000100a00 */
[----:B0-----:R-:W2:Y:S04]  /*133b0*/  LDL.LU R24, [R1+0x420] ;  /* 0x0004200001187983 */ /* 0x001ea80000300800 */
[----:B------:R-:W2:Y:S04]  /*133c0*/  LDL.LU R25, [R1+0x424] ;  /* 0x0004240001197983 */ /* 0x000ea80000300800 */
[----:B------:R-:W2:Y:S04]  /*133d0*/  LDL.LU R26, [R1+0x428] ;  /* 0x00042800011a7983 */ /* 0x000ea80000300800 */
[----:B------:R-:W2:Y:S04]  /*133e0*/  LDL.LU R27, [R1+0x42c] ;  /* 0x00042c00011b7983 */ /* 0x000ea80000300800 */
        /* <DEDUP_REMOVED lines=8> */
[----:B0-----:R-:W3:Y:S04]  /*13470*/  LDL.LU.64 R18, [R1+0xd38] ;  /* 0x000d380001127983 */ /* 0x001ee80000300a00 */
[----:B------:R-:W4:Y:S01]  /*13480*/  LDL.LU.64 R16, [R1+0xd30] ;  /* 0x000d300001107983 */ /* 0x000f220000300a00 */
[----:B---3--:R-:W-:-:S03]  /*13490*/  IMAD R12, R12, 0x100, R19 ;  /* 0x000001000c0c7824 */ /* 0x008fc600078e0213 */
[----:B------:R-:W3:Y:S02]  /*134a0*/  LDL.LU R19, [R1+0xd28] ;  /* 0x000d280001137983 */ /* 0x000ee40000300800 */
[----:B---3--:R-:W-:-:S15]  /*134b0*/  HMMA.16816.F32 R4, R8, R18, R4 ;  /* 0x000000120804723c */ /* 0x008fde0000001804 */
[----:B------:R-:W-:-:S08]  /*134c0*/  NOP ;  /* 0x0000000000007918 */ /* 0x000fd00000000000 */
[----:B------:R-:W-:Y:S04]  /*134d0*/  STL.64 [R1+0x340], R4 ;  /* 0x0003400401007387 */ /* 0x000fe80000100a00 */
[----:B------:R0:W-:Y:S04]  /*134e0*/  STL.64 [R1+0x348], R6 ;  /* 0x0003480601007387 */ /* 0x0001e80000100a00 */
[----:B0-----:R-:W4:Y:S04]  /*134f0*/  LDL.LU.64 R6, [R1+0xd20] ;  /* 0x000d200001067983 */ /* 0x001f280000300a00 */
[----:B------:R-:W4:Y:S04]  /*13500*/  LDL.LU.64 R4, [R1+0xd18] ;  /* 0x000d180001047983 */ /* 0x000f280000300a00 */
[----:B------:R-:W-:Y:S01]  /*13510*/  STL [R1+0xcc8], R19 ;  /* 0x000cc81301007387 */ /* 0x000fe20000100800 */
[----:B----4-:R-:W-:-:S15]  /*13520*/  HMMA.16816.F32 R4, R8, R16, R4 ;  /* 0x000000100804723c */ /* 0x010fde0000001804 */
[----:B------:R-:W-:-:S08]  /*13530*/  NOP ;  /* 0x0000000000007918 */ /* 0x000fd00000000000 */
[----:B------:R-:W-:Y:S04]  /*13540*/  STL.64 [R1+0x430], R4 ;  /* 0x0004300401007387 */ /* 0x000fe80000100a00 */
[----:B------:R0:W-:Y:S04]  /*13550*/  STL.64 [R1+0x438], R6 ;  /* 0x0004380601007387 */ /* 0x0001e80000100a00 */
[----:B0-----:R-:W2:Y:S04]  /*13560*/  LDL.LU.64 R6, [R1+0xd10] ;  /* 0x000d100001067983 */ /* 0x001ea80000300a00 */
[----:B------:R-:W3:Y:S01]  /*13570*/  LDL.LU.64 R4, [R1+0xd08] ;  /* 0x000d080001047983 */ /* 0x000ee20000300a00 */
[----:B--2---:R-:W-:-:S15]  /*13580*/  HMMA.16816.F32 R24, R8, R6, R24 ;  /* 0x000000060818723c */ /* 0x004fde0000001818 */
[----:B------:R-:W-:-:S08]  /*13590*/  NOP ;  /* 0x0000000000007918 */ /* 0x000fd00000000000 */
[----:B------:R-:W-:Y:S04]  /*135a0*/  STL.64 [R1+0x420], R24 ;  /* 0x0004201801007387 */ /* 0x000fe80000100a00 */
[----:B------:R0:W-:Y:S04]  /*135b0*/  STL.64 [R1+0x428], R26 ;  /* 0x0004281a01007387 */ /* 0x0001e80000100a00 */
[----:B0-----:R-:W3:Y:S04]  /*135c0*/  LDL.LU.64 R26, [R1+0xd00] ;  /* 0x000d0000011a7983 */ /* 0x001ee80000300a00 */
[----:B------:R-:W3:Y:S01]  /*135d0*/  LDL.LU.64 R24, [R1+0xcf8] ;  /* 0x000cf80001187983 */ /* 0x000ee20000300a00 */
[----:B------:R-:W-:-:S02]  /*135e0*/  IMAD R13, R14, 0x100, R13 ;  /* 0x000001000e0d7824 */ /* 0x000fc400078e020d */
[----:B------:R-:W-:Y:S02]  /*135f0*/  IMAD R14, R2, 0x100, R15 ;  /* 0x00000100020e7824 */ /* 0x000fe400078e020f */
[----:B------:R-:W-:Y:S01]  /*13600*/  IMAD R15, R3, 0x100, R0 ;  /* 0x00000100030f7824 */ /* 0x000fe200078e0200 */
[----:B---3--:R-:W-:Y:S01]  /*13610*/  HMMA.16816.F32 R8, R8, R4, R24 ;  /* 0x000000040808723c */ /* 0x008fe20000001818 */
[----:B------:R-:W2:Y:S04]  /*13620*/  LDL.LU.64 R26, [R1+0xcf0] ;  /* 0x000cf000011a7983 */ /* 0x000ea80000300a00 */
[----:B------:R-:W2:Y:S01]  /*13630*/  LDL.LU.64 R24, [R1+0xce8] ;  /* 0x000ce80001187983 */ /* 0x000ea20000300a00 */
[----:B------:R-:W-:Y:S02]  /*13640*/  F2FP.F16.E5M2.UNPACK_B R12, R12 ;  /* 0x0000000cff0c723e */ /* 0x000fe400020004ff */
[----:B------:R-:W-:-:S02]  /*13650*/  F2FP.F16.E5M2.UNPACK_B R13, R13 ;  /* 0x0000000dff0d723e */ /* 0x000fc400020004ff */
[----:B------:R-:W-:Y:S02]  /*13660*/  F2FP.F16.E5M2.UNPACK_B R14, R14 ;  /* 0x0000000eff0e723e */ /* 0x000fe400020004ff */
[----:B------:R-:W-:-:S11]  /*13670*/  F2FP.F16.E5M2.UNPACK_B R15, R15 ;  /* 0x0000000fff0f723e */ /* 0x000fd600020004ff */
[----:B------:R0:W-:Y:S04]  /*13680*/  STL.64 [R1+0x330], R8 ;  /* 0x0003300801007387 */ /* 0x0001e80000100a00 */
[----:B------:R1:W-:Y:S04]  /*13690*/  STL.64 [R1+0x338], R10 ;  /* 0x0003380a01007387 */ /* 0x0003e80000100a00 */
[----:B0-----:R-:W3:Y:S04]  /*136a0*/  LDL.LU R8, [R1+0x300] ;  /* 0x0003000001087983 */ /* 0x001ee80000300800 */
[----:B------:R-:W3:Y:S04]  /*136b0*/  LDL.LU R9, [R1+0x304] ;  /* 0x0003040001097983 */ /* 0x000ee80000300800 */
[----:B-1----:R-:W3:Y:S04]  /*136c0*/  LDL.LU R10, [R1+0x308] ;  /* 0x00030800010a7983 */ /* 0x002ee80000300800 */
[----:B------:R-:W3:Y:S04]  /*136d0*/  LDL.LU R11, [R1+0x30c] ;  /* 0x00030c00010b7983 */ /* 0x000ee80000300800 */
[----:B------:R-:W-:Y:S04]  /*136e0*/  STL.64 [R1+0xcb0], R6 ;  /* 0x000cb00601007387 */ /* 0x000fe80000100a00 */
[----:B------:R0:W-:Y:S04]  /*136f0*/  STL.64 [R1+0xca8], R4 ;  /* 0x000ca80401007387 */ /* 0x0001e80000100a00 */
[----:B0-----:R-:W4:Y:S04]  /*13700*/  LDL.LU R4, [R1+0x310] ;  /* 0x0003100001047983 */ /* 0x001f280000300800 */
[----:B------:R-:W4:Y:S04]  /*13710*/  LDL.LU R5, [R1+0x314] ;  /* 0x0003140001057983 */ /* 0x000f280000300800 */
[----:B------:R-:W4:Y:S04]  /*13720*/  LDL.LU R6, [R1+0x318] ;  /* 0x0003180001067983 */ /* 0x000f280000300800 */
[----:B------:R-:W4:Y:S01]  /*13730*/  LDL.LU R7, [R1+0x31c] ;  /* 0x00031c0001077983 */ /* 0x000f220000300800 */
[----:B--2---:R-:W-:-:S15]  /*13740*/  HMMA.16816.F32 R24, R12, R28, R24 ;  /* 0x0000001c0c18723c */ /* 0x004fde0000001818 */
[----:B------:R-:W-:-:S08]  /*13750*/  NOP ;  /* 0x0000000000007918 */ /* 0x000fd00000000000 */
[----:B------:R0:W-:Y:S04]  /*13760*/  STL.64 [R1+0x320], R24 ;  /* 0x0003201801007387 */ /* 0x0001e80000100a00 */
[----:B------:R-:W-:Y:S04]  /*13770*/  STL.64 [R1+0x328], R26 ;  /* 0x0003281a01007387 */ /* 0x000fe80000100a00 */
[----:B0-----:R-:W4:Y:S02]  /*13780*/  LDL.LU.64 R24, [R1+0xce0] ;  /* 0x000ce00001187983 */ /* 0x001f240000300a00 */
[----:B----4-:R-:W-:Y:S06]  /*13790*/  HMMA.16816.F32 R4, R12, R24, R4 ;  /* 0x000000180c04723c */ /* 0x010fec0000001804 */
[----:B------:R-:W-:-:S15]  /*137a0*/  STL.64 [R1+0xc80], R24 ;  /* 0x000c801801007387 */ /* 0x000fde0000100a00 */
[----:B------:R-:W-:-:S02]  /*137b0*/  NOP ;  /* 0x0000000000007918 */ /* 0x000fc40000000000 */
[----:B------:R-:W-:Y:S04]  /*137c0*/  STL.64 [R1+0x310], R4 ;  /* 0x0003100401007387 */ /* 0x000fe80000100a00 */
[----:B------:R3:W-:Y:S02]  /*137d0*/  STL.64 [R1+0x318], R6 ;  /* 0x0003180601007387 */ /* 0x0007e40000100a00 */
[----:B---3--:R-:W-:Y:S02]  /*137e0*/  HMMA.16816.F32 R4, R12, R22, R8 ;  /* 0x000000160c04723c */ /* 0x008fe40000001808 */
[----:B------:R-:W2:Y:S04]  /*137f0*/  LDL.LU R11, [R1+0x5b8] ;  /* 0x0005b800010b7983 */ /* 0x000ea80000300800 */
[----:B------:R-:W2:-:S15]  /*13800*/  LDL.LU R2, [R1+0x5b4] ;  /* 0x0005b40001027983 */ /* 0x000e9e0000300800 */
[----:B------:R-:W-:-:S02]  /*13810*/  NOP ;  /* 0x0000000000007918 */ /* 0x000fc40000000000 */
[----:B------:R0:W-:Y:S04]  /*13820*/  STL.64 [R1+0x300], R4 ;  /* 0x0003000401007387 */ /* 0x0001e80000100a00 */
[----:B------:R1:W-:Y:S04]  /*13830*/  STL.64 [R1+0x308], R6 ;  /* 0x0003080601007387 */ /* 0x0003e80000100a00 */
[----:B------:R-:W3:Y:S04]  /*13840*/  LDL.LU R0, [R1+0x5c0] ;  /* 0x0005c00001007983 */ /* 0x000ee80000300800 */
[----:B------:R-:W3:Y:S04]  /*13850*/  LDL.LU R3, [R1+0x5bc] ;  /* 0x0005bc0001037983 */ /* 0x000ee80000300800 */
[----:B0-----:R-:W4:Y:S04]  /*13860*/  LDL.LU R4, [R1+0x410] ;  /* 0x0004100001047983 */ /* 0x001f280000300800 */
[----:B------:R-:W4:Y:S04]  /*13870*/  LDL.LU R5, [R1+0x414] ;  /* 0x0004140001057983 */ /* 0x000f280000300800 */
[----:B-1----:R-:W2:Y:S04]  /*13880*/  LDL.LU R6, [R1+0x418] ;  /* 0x0004180001067983 */ /* 0x002ea80000300800 */
[----:B------:R-:W2:Y:S04]  /*13890*/  LDL.LU R7, [R1+0x41c] ;  /* 0x00041c0001077983 */ /* 0x000ea80000300800 */
[----:B------:R-:W3:Y:S04]  /*138a0*/  LDL.LU R19, [R1+0x5a8] ;  /* 0x0005a80001137983 */ /* 0x000ee80000300800 */
[----:B---3--:R-:W-:Y:S04]  /*138b0*/  STL.64 [R1+0xcd8], R18 ;  /* 0x000cd81201007387 */ /* 0x008fe80000100a00 */
[----:B------:R0:W-:Y:S04]  /*138c0*/  STL.64 [R1+0xcd0], R16 ;  /* 0x000cd01001007387 */ /* 0x0001e80000100a00 */
[----:B0-----:R-:W3:Y:S04]  /*138d0*/  LDL.LU R16, [R1+0x2f0] ;  /* 0x0002f00001107983 */ /* 0x001ee80000300800 */
[----:B------:R-:W3:Y:S04]  /*138e0*/  LDL.LU R17, [R1+0x2f4] ;  /* 0x0002f40001117983 */ /* 0x000ee80000300800 */
[----:B------:R-:W3:Y:S04]  /*138f0*/  LDL.LU R18, [R1+0x2f8] ;  /* 0x0002f80001127983 */ /* 0x000ee80000300800 */
[----:B------:R-:W3:Y:S04]  /*13900*/  LDL.LU R19, [R1+0x2fc] ;  /* 0x0002fc0001137983 */ /* 0x000ee80000300800 */
[----:B------:R-:W3:Y:S04]  /*13910*/  LDL.LU R8, [R1+0x5a4] ;  /* 0x0005a40001087983 */ /* 0x000ee80000300800 */
[----:B------:R-:W3:Y:S04]  /*13920*/  LDL.LU R9, [R1+0x5b0] ;  /* 0x0005b00001097983 */ /* 0x000ee80000300800 */
[----:B------:R-:W3:Y:S04]  /*13930*/  LDL.LU R10, [R1+0x5ac] ;  /* 0x0005ac00010a7983 */ /* 0x000ee80000300800 */
[----:B--2---:R-:W-:Y:S04]  /*13940*/  STL.64 [R1+0xcc0], R6 ;  /* 0x000cc00601007387 */ /* 0x004fe80000100a00 */
[----:B----4-:R0:W-:Y:S04]  /*13950*/  STL.64 [R1+0xcb8], R4 ;  /* 0x000cb80401007387 */ /* 0x0101e80000100a00 */
[----:B0-----:R-:W2:Y:S04]  /*13960*/  LDL.LU R4, [R1+0x2e0] ;  /* 0x0002e00001047983 */ /* 0x001ea80000300800 */
[----:B------:R-:W2:Y:S04]  /*13970*/  LDL.LU R5, [R1+0x2e4] ;  /* 0x0002e40001057983 */ /* 0x000ea80000300800 */
[----:B------:R-:W2:Y:S04]  /*13980*/  LDL.LU R6, [R1+0x2e8] ;  /* 0x0002e80001067983 */ /* 0x000ea80000300800 */
[----:B------:R-:W2:Y:S04]  /*13990*/  LDL.LU R7, [R1+0x2ec] ;  /* 0x0002ec0001077983 */ /* 0x000ea80000300800 */
[----:B------:R-:W4:Y:S04]  /*139a0*/  LDL.LU R24, [R1+0x2c0] ;  /* 0x0002c00001187983 */ /* 0x000f280000300800 */
[----:B------:R-:W4:Y:S04]  /*139b0*/  LDL.LU R25, [R1+0x2c4] ;  /* 0x0002c40001197983 */ /* 0x000f280000300800 */
[----:B------:R-:W3:Y:S04]  /*139c0*/  LDL.LU R26, [R1+0x2c8] ;  /* 0x0002c800011a7983 */ /* 0x000ee80000300800 */
[----:B------:R-:W3:Y:S04]  /*139d0*/  LDL.LU R27, [R1+0x2cc] ;  /* 0x0002cc00011b7983 */ /* 0x000ee80000300800 */
[----:B---3--:R-:W-:Y:S04]  /*139e0*/  STL.64 [R1+0xc90], R26 ;  /* 0x000c901a01007387 */ /* 0x008fe80000100a00 */
[----:B----4-:R0:W-:Y:S04]  /*139f0*/  STL.64 [R1+0xc88], R24 ;  /* 0x000c881801007387 */ /* 0x0101e80000100a00 */
[----:B0-----:R-:W3:Y:S04]  /*13a00*/  LDL.LU R24, [R1+0x2d0] ;  /* 0x0002d00001187983 */ /* 0x001ee80000300800 */
[----:B------:R-:W3:Y:S04]  /*13a10*/  LDL.LU R25, [R1+0x2d4] ;  /* 0x0002d40001197983 */ /* 0x000ee80000300800 */
[----:B------:R-:W4:Y:S04]  /*13a20*/  LDL.LU R26, [R1+0x2d8] ;  /* 0x0002d800011a7983 */ /* 0x000f280000300800 */
[----:B------:R-:W4:Y:S01]  /*13a30*/  LDL.LU R27, [R1+0x2dc] ;  /* 0x0002dc00011b7983 */ /* 0x000f220000300800 */
[----:B------:R-:W-:Y:S03]  /*13a40*/  HMMA.16816.F32 R16, R12, R20, R16 ;  /* 0x000000140c10723c */ /* 0x000fe60000001810 */
[----:B----4-:R-:W-:Y:S04]  /*13a50*/  STL.64 [R1+0xca0], R26 ;  /* 0x000ca01a01007387 */ /* 0x010fe80000100a00 */
[----:B---3--:R0:W-:Y:S04]  /*13a60*/  STL.64 [R1+0xc98], R24 ;  /* 0x000c981801007387 */ /* 0x0081e80000100a00 */
[----:B0-----:R-:W3:Y:S04]  /*13a70*/  LDL.LU R24, [R1+0x400] ;  /* 0x0004000001187983 */ /* 0x001ee80000300800 */
[----:B------:R-:W3:Y:S04]  /*13a80*/  LDL.LU R25, [R1+0x404] ;  /* 0x0004040001197983 */ /* 0x000ee80000300800 */
[----:B------:R-:W3:Y:S04]  /*13a90*/  LDL.LU R26, [R1+0x408] ;  /* 0x00040800011a7983 */ /* 0x000ee80000300800 */
[----:B------:R-:W3:Y:S04]  /*13aa0*/  LDL.LU R27, [R1+0x40c] ;  /* 0x00040c00011b7983 */ /* 0x000ee80000300800 */
[----:B------:R-:W-:Y:S04]  /*13ab0*/  STL.64 [R1+0x2f0], R16 ;  /* 0x0002f01001007387 */ /* 0x000fe80000100a00 */
[----:B------:R0:W-:Y:S04]  /*13ac0*/  STL.64 [R1+0x2f8], R18 ;  /* 0x0002f81201007387 */ /* 0x0001e80000100a00 */
[----:B0-----:R-:W4:Y:S04]  /*13ad0*/  LDL.LU.64 R18, [R1+0xcd8] ;  /* 0x000cd80001127983 */ /* 0x001f280000300a00 */
[----:B------:R-:W3:Y:S04]  /*13ae0*/  LDL.LU.64 R16, [R1+0xcd0] ;  /* 0x000cd00001107983 */ /* 0x000ee80000300a00 */
[----:B------:R-:W-:Y:S04]  /*13af0*/  STL.64 [R1+0xc78], R22 ;  /* 0x000c781601007387 */ /* 0x000fe80000100a00 */
[----:B------:R0:W-:Y:S04]  /*13b00*/  STL.64 [R1+0xc70], R20 ;  /* 0x000c701401007387 */ /* 0x0001e80000100a00 */
[----:B0-----:R-:W3:Y:S04]  /*13b10*/  LDL.LU R20, [R1+0x2b0] ;  /* 0x0002b00001147983 */ /* 0x001ee80000300800 */
[----:B------:R-:W3:Y:S04]  /*13b20*/  LDL.LU R21, [R1+0x2b4] ;  /* 0x0002b40001157983 */ /* 0x000ee80000300800 */
[----:B------:R-:W3:Y:S04]  /*13b30*/  LDL.LU R22, [R1+0x2b8] ;  /* 0x0002b80001167983 */ /* 0x000ee80000300800 */
[----:B------:R-:W3:Y:S01]  /*13b40*/  LDL.LU R23, [R1+0x2bc] ;  /* 0x0002bc0001177983 */ /* 0x000ee20000300800 */
[----:B----4-:R-:W-:-:S03]  /*13b50*/  IMAD R8, R8, 0x100, R19 ;  /* 0x0000010008087824 */ /* 0x010fc600078e0213 */
[----:B------:R-:W2:Y:S02]  /*13b60*/  LDL.LU R19, [R1+0xcc8] ;  /* 0x000cc80001137983 */ /* 0x000ea40000300800 */
[----:B--2---:R-:W-:-:S15]  /*13b70*/  HMMA.16816.F32 R4, R12, R18, R4 ;  /* 0x000000120c04723c */ /* 0x004fde0000001804 */
[----:B------:R-:W-:-:S08]  /*13b80*/  NOP ;  /* 0x0000000000007918 */ /* 0x000fd00000000000 */
[----:B------:R-:W-:Y:S04]  /*13b90*/  STL.64 [R1+0x2e0], R4 ;  /* 0x0002e00401007387 */ /* 0x000fe80000100a00 */
[----:B------:R0:W-:Y:S04]  /*13ba0*/  STL.64 [R1+0x2e8], R6 ;  /* 0x0002e80601007387 */ /* 0x0001e80000100a00 */
[----:B0-----:R-:W3:Y:S04]  /*13bb0*/  LDL.LU.64 R6, [R1+0xcc0] ;  /* 0x000cc00001067983 */ /* 0x001ee80000300a00 */
[----:B------:R-:W3:Y:S04]  /*13bc0*/  LDL.LU.64 R4, [R1+0xcb8] ;  /* 0x000cb80001047983 */ /* 0x000ee80000300a00 */
[----:B------:R-:W-:Y:S01]  /*13bd0*/  STL [R1+0xc68], R19 ;  /* 0x000c681301007387 */ /* 0x000fe20000100800 */
[----:B---3--:R-:W-:-:S15]  /*13be0*/  HMMA.16816.F32 R4, R12, R16, R4 ;  /* 0x000000100c04723c */ /* 0x008fde0000001804 */
        /* <DEDUP_REMOVED lines=37> */
[----:B0-----:R-:W2:Y:S02]  /*13e40*/  LDL.LU.64 R24, [R1+0xc80] ;  /* 0x000c800001187983 */ /* 0x001ea40000300a00 */
[----:B--2---:R-:W-:-:S15]  /*13e50*/  HMMA.16816.F32 R20, R8, R24, R20 ;  /* 0x000000180814723c */ /* 0x004fde0000001814 */
[----:B------:R-:W-:-:S08]  /*13e60*/  NOP ;  /* 0x0000000000007918 */ /* 0x000fd00000000000 */
[----:B------:R-:W-:Y:S04]  /*13e70*/  STL.64 [R1+0x2b0], R20 ;  /* 0x0002b01401007387 */ /* 0x000fe80000100a00 */
[----:B------:R0:W-:Y:S04]  /*13e80*/  STL.64 [R1+0x2b8], R22 ;  /* 0x0002b81601007387 */ /* 0x0001e80000100a00 */
[----:B0-----:R-:W4:Y:S04]  /*13e90*/  LDL.LU.64 R22, [R1+0xc78] ;  /* 0x000c780001167983 */ /* 0x001f280000300a00 */
[----:B------:R-:W3:Y:S04]  /*13ea0*/  LDL.LU.64 R20, [R1+0xc70] ;  /* 0x000c700001147983 */ /* 0x000ee80000300a00 */
[----:B------:R4:W-:Y:S04]  /*13eb0*/  STL.64 [R1+0xc20], R24 ;  /* 0x000c201801007387 */ /* 0x0009e80000100a00 */
[----:B------:R-:W2:Y:S01]  /*13ec0*/  LDL.LU R19, [R1+0x5d4] ;  /* 0x0005d40001137983 */ /* 0x000ea20000300800 */
[C---:B----4-:R-:W-:Y:S06]  /*13ed0*/  HMMA.16816.F32 R24, R8.reuse, R22, R4 ;  /* 0x000000160818723c */ /* 0x050fec0000001804 */
[----:B---3--:R-:W-:-:S15]  /*13ee0*/  HMMA.16816.F32 R4, R8, R20, R12 ;  /* 0x000000140804723c */ /* 0x008fde000000180c */
[----:B------:R-:W-:-:S02]  /*13ef0*/  NOP ;  /* 0x0000000000007918 */ /* 0x000fc40000000000 */
[----:B------:R-:W-:Y:S04]  /*13f00*/  STL.64 [R1+0x2a0], R24 ;  /* 0x0002a01801007387 */ /* 0x000fe80000100a00 */
[----:B------:R-:W-:Y:S04]  /*13f10*/  STL.64 [R1+0x2a8], R26 ;  /* 0x0002a81a01007387 */ /* 0x000fe80000100a00 */
[----:B------:R-:W2:Y:S04]  /*13f20*/  LDL.LU R12, [R1+0x5cc] ;  /* 0x0005cc00010c7983 */ /* 0x000ea80000300800 */
[----:B------:R0:W-:Y:S04]  /*13f30*/  STL.64 [R1+0x290], R4 ;  /* 0x0002900401007387 */ /* 0x0001e80000100a00 */
[----:B------:R1:W-:Y:S04]  /*13f40*/  STL.64 [R1+0x298], R6 ;  /* 0x0002980601007387 */ /* 0x0003e80000100a00 */
[----:B------:R-:W3:Y:S04]  /*13f50*/  LDL.LU R13, [R1+0x5e0] ;  /* 0x0005e000010d7983 */ /* 0x000ee80000300800 */
[----:B------:R-:W3:Y:S04]  /*13f60*/  LDL.LU R14, [R1+0x5dc] ;  /* 0x0005dc00010e7983 */ /* 0x000ee80000300800 */
[----:B------:R-:W4:Y:S04]  /*13f70*/  LDL.LU R15, [R1+0x5e8] ;  /* 0x0005e800010f7983 */ /* 0x000f280000300800 */
[----:B------:R-:W4:Y:S04]  /*13f80*/  LDL.LU R2, [R1+0x5e4] ;  /* 0x0005e40001027983 */ /* 0x000f280000300800 */
[----:B------:R-:W4:Y:S04]  /*13f90*/  LDL.LU R0, [R1+0x5f0] ;  /* 0x0005f00001007983 */ /* 0x000f280000300800 */
[----:B------:R-:W4:Y:S04]  /*13fa0*/  LDL.LU R3, [R1+0x5ec] ;  /* 0x0005ec0001037983 */ /* 0x000f280000300800 */
[----:B0-----:R-:W2:Y:S04]  /*13fb0*/  LDL.LU R4, [R1+0x3f0] ;  /* 0x0003f00001047983 */ /* 0x001ea80000300800 */
[----:B------:R-:W2:Y:S04]  /*13fc0*/  LDL.LU R5, [R1+0x3f4] ;  /* 0x0003f40001057983 */ /* 0x000ea80000300800 */
[----:B-1----:R-:W3:Y:S04]  /*13fd0*/  LDL.LU R6, [R1+0x3f8] ;  /* 0x0003f80001067983 */ /* 0x002ee80000300800 */
        /* <DEDUP_REMOVED lines=9> */
[----:B------:R-:W4:Y:S04]  /*14070*/  LDL.LU R26, [R1+0x268] ;  /* 0x00026800011a7983 */ /* 0x000f280000300800 */
[----:B------:R-:W4:Y:S04]  /*14080*/  LDL.LU R27, [R1+0x26c] ;  /* 0x00026c00011b7983 */ /* 0x000f280000300800 */
[----:B----4-:R-:W-:Y:S04]  /*14090*/  STL.64 [R1+0xc30], R26 ;  /* 0x000c301a01007387 */ /* 0x010fe80000100a00 */
[----:B---3--:R0:W-:Y:S04]  /*140a0*/  STL.64 [R1+0xc28], R24 ;  /* 0x000c281801007387 */ /* 0x0081e80000100a00 */
[----:B0-----:R-:W3:Y:S04]  /*140b0*/  LDL.LU R24, [R1+0x270] ;  /* 0x0002700001187983 */ /* 0x001ee80000300800 */
[----:B------:R-:W3:Y:S04]  /*140c0*/  LDL.LU R25, [R1+0x274] ;  /* 0x0002740001197983 */ /* 0x000ee80000300800 */
[----:B------:R-:W4:Y:S04]  /*140d0*/  LDL.LU R26, [R1+0x278] ;  /* 0x00027800011a7983 */ /* 0x000f280000300800 */
[----:B------:R-:W4:Y:S01]  /*140e0*/  LDL.LU R27, [R1+0x27c] ;  /* 0x00027c00011b7983 */ /* 0x000f220000300800 */
[----:B------:R-:W-:-:S03]  /*140f0*/  IMAD R12, R12, 0x100, R19 ;  /* 0x000001000c0c7824 */ /* 0x000fc600078e0213 */
        /* <DEDUP_REMOVED lines=8> */
[----:B0-----:R-:W4:Y:S04]  /*14180*/  LDL.LU R20, [R1+0x250] ;  /* 0x0002500001147983 */ /* 0x001f280000300800 */
[----:B------:R-:W4:Y:S04]  /*14190*/  LDL.LU R21, [R1+0x254] ;  /* 0x0002540001157983 */ /* 0x000f280000300800 */
[----:B------:R-:W4:Y:S04]  /*141a0*/  LDL.LU R22, [R1+0x258] ;  /* 0x0002580001167983 */ /* 0x000f280000300800 */
[----:B------:R-:W4:Y:S04]  /*141b0*/  LDL.LU R23, [R1+0x25c] ;  /* 0x00025c0001177983 */ /* 0x000f280000300800 */
[----:B------:R-:W2:Y:S02]  /*141c0*/  LDL.LU R19, [R1+0xc68] ;  /* 0x000c680001137983 */ /* 0x000ea40000300800 */
[----:B--2---:R-:W-:-:S15]  /*141d0*/  HMMA.16816.F32 R4, R8, R18, R4 ;  /* 0x000000120804723c */ /* 0x004fde0000001804 */
[----:B------:R-:W-:-:S08]  /*141e0*/  NOP ;  /* 0x0000000000007918 */ /* 0x000fd00000000000 */
[----:B------:R-:W-:Y:S04]  /*141f0*/  STL.64 [R1+0x280], R4 ;  /* 0x0002800401007387 */ /* 0x000fe80000100a00 */
[----:B------:R0:W-:Y:S04]  /*14200*/  STL.64 [R1+0x288], R6 ;  /* 0x0002880601007387 */ /* 0x0001e80000100a00 */
[----:B0-----:R-:W2:Y:S04]  /*14210*/  LDL.LU.64 R6, [R1+0xc60] ;  /* 0x000c600001067983 */ /* 0x001ea80000300a00 */
[----:B------:R-:W2:Y:S04]  /*14220*/  LDL.LU.64 R4, [R1+0xc58] ;  /* 0x000c580001047983 */ /* 0x000ea80000300a00 */
[----:B------:R-:W-:Y:S01]  /*14230*/  STL [R1+0xc08], R19 ;  /* 0x000c081301007387 */ /* 0x000fe20000100800 */
[----:B--2---:R-:W-:-:S15]  /*14240*/  HMMA.16816.F32 R4, R8, R16, R4 ;  /* 0x000000100804723c */ /* 0x004fde0000001804 */
[----:B------:R-:W-:-:S08]  /*14250*/  NOP ;  /* 0x0000000000007918 */ /* 0x000fd00000000000 */
[----:B------:R-:W-:Y:S04]  /*14260*/  STL.64 [R1+0x3f0], R4 ;  /* 0x0003f00401007387 */ /* 0x000fe80000100a00 */
[----:B------:R0:W-:Y:S04]  /*14270*/  STL.64 [R1+0x3f8], R6 ;  /* 0x0003f80601007387 */ /* 0x0001e80000100a00 */
[----:B0-----:R-:W3:Y:S04]  /*14280*/  LDL.LU.64 R6, [R1+0xc50] ;  /* 0x000c500001067983 */ /* 0x001ee80000300a00 */
[----:B------:R-:W2:Y:S04]  /*14290*/  LDL.LU.64 R4, [R1+0xc48] ;  /* 0x000c480001047983 */ /* 0x000ea80000300a00 */
[----:B------:R-:W-:Y:S04]  /*142a0*/  STL [R1+0xbf4], R16 ;  /* 0x000bf41001007387 */ /* 0x000fe80000100800 */
[----:B------:R-:W-:Y:S01]  /*142b0*/  STL [R1+0xbf0], R17 ;  /* 0x000bf01101007387 */ /* 0x000fe20000100800 */
[----:B---3--:R-:W-:-:S15]  /*142c0*/  HMMA.16816.F32 R24, R8, R6, R24 ;  /* 0x000000060818723c */ /* 0x008fde0000001818 */
[----:B------:R-:W-:-:S08]  /*142d0*/  NOP ;  /* 0x0000000000007918 */ /* 0x000fd00000000000 */
[----:B------:R-:W-:Y:S04]  /*142e0*/  STL.64 [R1+0x3e0], R24 ;  /* 0x0003e01801007387 */ /* 0x000fe80000100a00 */
[----:B------:R0:W-:Y:S04]  /*142f0*/  STL.64 [R1+0x3e8], R26 ;  /* 0x0003e81a01007387 */ /* 0x0001e80000100a00 */
[----:B0-----:R-:W2:Y:S04]  /*14300*/  LDL.LU.64 R26, [R1+0xc40] ;  /* 0x000c4000011a7983 */ /* 0x001ea80000300a00 */
[----:B------:R-:W2:Y:S01]  /*14310*/  LDL.LU.64 R24, [R1+0xc38] ;  /* 0x000c380001187983 */ /* 0x000ea20000300a00 */
[----:B------:R-:W-:-:S02]  /*14320*/  IMAD R13, R14, 0x100, R13 ;  /* 0x000001000e0d7824 */ /* 0x000fc400078e020d */
[----:B------:R-:W-:Y:S02]  /*14330*/  IMAD R14, R2, 0x100, R15 ;  /* 0x00000100020e7824 */ /* 0x000fe400078e020f */
[----:B------:R-:W-:Y:S01]  /*14340*/  IMAD R15, R3, 0x100, R0 ;  /* 0x00000100030f7824 */ /* 0x000fe200078e0200 */
[----:B--2---:R-:W-:Y:S01]  /*14350*/  HMMA.16816.F32 R8, R8, R4, R24 ;  /* 0x000000040808723c */ /* 0x004fe20000001818 */
        /* <DEDUP_REMOVED lines=14> */
[----:B0-----:R-:W3:Y:S04]  /*14440*/  LDL.LU R4, [R1+0x240] ;  /* 0x0002400001047983 */ /* 0x001ee80000300800 */
[----:B------:R-:W3:Y:S04]  /*14450*/  LDL.LU R5, [R1+0x244] ;  /* 0x0002440001057983 */ /* 0x000ee80000300800 */
[----:B------:R-:W3:Y:S04]  /*14460*/  LDL.LU R6, [R1+0x248] ;  /* 0x0002480001067983 */ /* 0x000ee80000300800 */
[----:B------:R-:W3:Y:S01]  /*14470*/  LDL.LU R7, [R1+0x24c] ;  /* 0x00024c0001077983 */ /* 0x000ee20000300800 */
[----:B--2---:R-:W-:-:S15]  /*14480*/  HMMA.16816.F32 R24, R12, R28, R24 ;  /* 0x0000001c0c18723c */ /* 0x004fde0000001818 */
[----:B------:R-:W-:-:S08]  /*14490*/  NOP ;  /* 0x0000000000007918 */ /* 0x000fd00000000000 */
[----:B------:R0:W-:Y:S04]  /*144a0*/  STL.64 [R1+0x260], R24 ;  /* 0x0002601801007387 */ /* 0x0001e80000100a00 */
[----:B------:R-:W-:Y:S04]  /*144b0*/  STL.64 [R1+0x268], R26 ;  /* 0x0002681a01007387 */ /* 0x000fe80000100a00 */
[----:B0-----:R-:W4:Y:S04]  /*144c0*/  LDL.LU.64 R24, [R1+0xc20] ;  /* 0x000c200001187983 */ /* 0x001f280000300a00 */
[----:B------:R-:W2:Y:S01]  /*144d0*/  LDL.LU R2, [R1+0x624] ;  /* 0x0006240001027983 */ /* 0x000ea20000300800 */
[----:B----4-:R-:W-:Y:S03]  /*144e0*/  HMMA.16816.F32 R20, R12, R24, R20 ;  /* 0x000000180c14723c */ /* 0x010fe60000001814 */
[----:B--2---:R-:W-:Y:S04]  /*144f0*/  STL [R1+0xb80], R2 ;  /* 0x000b800201007387 */ /* 0x004fe80000100800 */
[----:B------:R-:W2:Y:S04]  /*14500*/  LDL.LU R0, [R1+0x630] ;  /* 0x0006300001007983 */ /* 0x000ea80000300800 */
[----:B------:R-:W2:-:S12]  /*14510*/  LDL.LU R3, [R1+0x62c] ;  /* 0x00062c0001037983 */ /* 0x000e980000300800 */
[----:B------:R-:W-:Y:S04]  /*14520*/  STL.64 [R1+0x250], R20 ;  /* 0x0002501401007387 */ /* 0x000fe80000100a00 */
[----:B------:R0:W-:Y:S04]  /*14530*/  STL.64 [R1+0x258], R22 ;  /* 0x0002581601007387 */ /* 0x0001e80000100a00 */
[----:B0-----:R-:W3:Y:S04]  /*14540*/  LDL.LU.64 R22, [R1+0xc18] ;  /* 0x000c180001167983 */ /* 0x001ee80000300a00 */
[----:B------:R-:W4:Y:S04]  /*14550*/  LDL.LU.64 R20, [R1+0xc10] ;  /* 0x000c100001147983 */ /* 0x000f280000300a00 */
[----:B------:R3:W-:Y:S04]  /*14560*/  STL.64 [R1+0xbb8], R24 ;  /* 0x000bb81801007387 */ /* 0x0007e80000100a00 */
[----:B------:R-:W2:Y:S01]  /*14570*/  LDL.LU R16, [R1+0x608] ;  /* 0x0006080001107983 */ /* 0x000ea20000300800 */
[C---:B---3--:R-:W-:Y:S06]  /*14580*/  HMMA.16816.F32 R24, R12.reuse, R22, R4 ;  /* 0x000000160c18723c */ /* 0x048fec0000001804 */
[----:B----4-:R-:W-:-:S15]  /*14590*/  HMMA.16816.F32 R4, R12, R20, R8 ;  /* 0x000000140c04723c */ /* 0x010fde0000001808 */
        /* <DEDUP_REMOVED lines=32> */
[----:B------:R-:W-:-:S02]  /*147a0*/  IMAD R8, R8, 0x100, R2 ;  /* 0x0000010008087824 */ /* 0x000fc400078e0202 */
[----:B------:R-:W-:Y:S01]  /*147b0*/  IMAD R9, R9, 0x100, R19 ;  /* 0x0000010009097824 */ /* 0x000fe200078e0213 */
        /* <DEDUP_REMOVED lines=12> */
[----:B------:R-:W4:Y:S04]  /*14880*/  LDL.LU R2, [R1+0x618] ;  /* 0x0006180001027983 */ /* 0x000f280000300800 */
[----:B------:R-:W2:Y:S01]  /*14890*/  LDL.LU R19, [R1+0xc08] ;  /* 0x000c080001137983 */ /* 0x000ea20000300800 */
[----:B------:R-:W-:-:S02]  /*148a0*/  IMAD R10, R10, 0x100, R16 ;  /* 0x000001000a0a7824 */ /* 0x000fc400078e0210 */
[----:B------:R-:W-:Y:S01]  /*148b0*/  IMAD R11, R11, 0x100, R17 ;  /* 0x000001000b0b7824 */ /* 0x000fe200078e0211 */
[----:B--2---:R-:W-:-:S15]  /*148c0*/  HMMA.16816.F32 R4, R12, R18, R4 ;  /* 0x000000120c04723c */ /* 0x004fde0000001804 */
[----:B------:R-:W-:-:S08]  /*148d0*/  NOP ;  /* 0x0000000000007918 */ /* 0x000fd00000000000 */
[----:B------:R-:W-:Y:S04]  /*148e0*/  STL.64 [R1+0x220], R4 ;  /* 0x0002200401007387 */ /* 0x000fe80000100a00 */
[----:B------:R0:W-:Y:S04]  /*148f0*/  STL.64 [R1+0x228], R6 ;  /* 0x0002280601007387 */ /* 0x0001e80000100a00 */
[----:B0-----:R-:W2:Y:S04]  /*14900*/  LDL.LU.64 R6, [R1+0xc00] ;  /* 0x000c000001067983 */ /* 0x001ea80000300a00 */
[----:B------:R-:W2:Y:S04]  /*14910*/  LDL.LU.64 R4, [R1+0xbf8] ;  /* 0x000bf80001047983 */ /* 0x000ea80000300a00 */
[----:B------:R-:W2:Y:S04]  /*14920*/  LDL.LU R16, [R1+0xbf4] ;  /* 0x000bf40001107983 */ /* 0x000ea80000300800 */
[----:B------:R-:W2:Y:S02]  /*14930*/  LDL.LU R17, [R1+0xbf0] ;  /* 0x000bf00001117983 */ /* 0x000ea40000300800 */
[----:B--2---:R-:W-:-:S15]  /*14940*/  HMMA.16816.F32 R4, R12, R16, R4 ;  /* 0x000000100c04723c */ /* 0x004fde0000001804 */
[----:B------:R-:W-:-:S08]  /*14950*/  NOP ;  /* 0x0000000000007918 */ /* 0x000fd00000000000 */
[----:B------:R-:W-:Y:S04]  /*14960*/  STL.64 [R1+0x3d0], R4 ;  /* 0x0003d00401007387 */ /* 0x000fe80000100a00 */
[----:B------:R0:W-:Y:S04]  /*14970*/  STL.64 [R1+0x3d8], R6 ;  /* 0x0003d80601007387 */ /* 0x0001e80000100a00 */
[----:B0-----:R-:W3:Y:S04]  /*14980*/  LDL.LU.64 R6, [R1+0xbe8] ;  /* 0x000be80001067983 */ /* 0x001ee80000300a00 */
[----:B------:R-:W2:Y:S04]  /*14990*/  LDL.LU.64 R4, [R1+0xbe0] ;  /* 0x000be00001047983 */ /* 0x000ea80000300a00 */
[----:B------:R-:W-:Y:S04]  /*149a0*/  STL.64 [R1+0xb90], R18 ;  /* 0x000b901201007387 */ /* 0x000fe80000100a00 */
[----:B------:R0:W-:Y:S04]  /*149b0*/  STL.64 [R1+0xb88], R16 ;  /* 0x000b881001007387 */ /* 0x0001e80000100a00 */
[----:B0-----:R-:W4:Y:S04]  /*149c0*/  LDL.LU R16, [R1+0x1d0] ;  /* 0x0001d00001107983 */ /* 0x001f280000300800 */
[----:B------:R-:W4:Y:S04]  /*149d0*/  LDL.LU R17, [R1+0x1d4] ;  /* 0x0001d40001117983 */ /* 0x000f280000300800 */
[----:B------:R-:W2:Y:S04]  /*149e0*/  LDL.LU R18, [R1+0x1d8] ;  /* 0x0001d80001127983 */ /* 0x000ea80000300800 */
[----:B------:R-:W2:Y:S01]  /*149f0*/  LDL.LU R19, [R1+0x1dc] ;  /* 0x0001dc0001137983 */ /* 0x000ea20000300800 */
[----:B---3--:R-:W-:Y:S03]  /*14a00*/  HMMA.16816.F32 R24, R12, R6, R24 ;  /* 0x000000060c18723c */ /* 0x008fe60000001818 */
[----:B--2---:R-:W-:Y:S04]  /*14a10*/  STL.64 [R1+0xba0], R18 ;  /* 0x000ba01201007387 */ /* 0x004fe80000100a00 */
        /* <DEDUP_REMOVED lines=8> */
[----:B------:R-:W3:Y:S01]  /*14aa0*/  LDL.LU.64 R24, [R1+0xbd0] ;  /* 0x000bd00001187983 */ /* 0x000ee20000300a00 */
[----:B------:R-:W-:-:S02]  /*14ab0*/  F2FP.F16.E5M2.UNPACK_B R8, R8 ;  /* 0x00000008ff08723e */ /* 0x000fc400020004ff */
[----:B------:R-:W-:Y:S02]  /*14ac0*/  F2FP.F16.E5M2.UNPACK_B R9, R9 ;  /* 0x00000009ff09723e */ /* 0x000fe400020004ff */
[----:B------:R-:W-:Y:S01]  /*14ad0*/  F2FP.F16.E5M2.UNPACK_B R10, R10 ;  /* 0x0000000aff0a723e */ /* 0x000fe200020004ff */
[----:B---3--:R-:W-:Y:S01]  /*14ae0*/  HMMA.16816.F32 R12, R12, R4, R24 ;  /* 0x000000040c0c723c */ /* 0x008fe20000001818 */
[----:B------:R-:W3:Y:S04]  /*14af0*/  LDL.LU.64 R26, [R1+0xbc8] ;  /* 0x000bc800011a7983 */ /* 0x000ee80000300a00 */
[----:B------:R-:W3:Y:S01]  /*14b00*/  LDL.LU.64 R24, [R1+0xbc0] ;  /* 0x000bc00001187983 */ /* 0x000ee20000300a00 */
[----:B------:R-:W-:-:S15]  /*14b10*/  F2FP.F16.E5M2.UNPACK_B R11, R11 ;  /* 0x0000000bff0b723e */ /* 0x000fde00020004ff */
[----:B------:R-:W-:-:S02]  /*14b20*/  NOP ;  /* 0x0000000000007918 */ /* 0x000fc40000000000 */
[----:B------:R0:W-:Y:S04]  /*14b30*/  STL.64 [R1+0x210], R12 ;  /* 0x0002100c01007387 */ /* 0x0001e80000100a00 */
[----:B------:R1:W-:Y:S04]  /*14b40*/  STL.64 [R1+0x218], R14 ;  /* 0x0002180e01007387 */ /* 0x0003e80000100a00 */
[----:B0-----:R-:W4:Y:S04]  /*14b50*/  LDL.LU R12, [R1+0x614] ;  /* 0x00061400010c7983 */ /* 0x001f280000300800 */
[----:B------:R-:W4:Y:S04]  /*14b60*/  LDL.LU R13, [R1+0x620] ;  /* 0x00062000010d7983 */ /* 0x000f280000300800 */
[----:B-1----:R-:W4:Y:S04]  /*14b70*/  LDL.LU R14, [R1+0x61c] ;  /* 0x00061c00010e7983 */ /* 0x002f280000300800 */
[----:B------:R-:W4:Y:S01]  /*14b80*/  LDL.LU R15, [R1+0x628] ;  /* 0x00062800010f7983 */ /* 0x000f220000300800 */
[----:B---3--:R-:W-:-:S15]  /*14b90*/  HMMA.16816.F32 R24, R8, R28, R24 ;  /* 0x0000001c0818723c */ /* 0x008fde0000001818 */
[----:B------:R-:W-:-:S08]  /*14ba0*/  NOP ;  /* 0x0000000000007918 */ /* 0x000fd00000000000 */
[----:B------:R0:W-:Y:S04]  /*14bb0*/  STL.64 [R1+0x200], R24 ;  /* 0x0002001801007387 */ /* 0x0001e80000100a00 */
[----:B------:R-:W-:Y:S04]  /*14bc0*/  STL.64 [R1+0x208], R26 ;  /* 0x0002081a01007387 */ /* 0x000fe80000100a00 */
[----:B0-----:R-:W3:Y:S02]  /*14bd0*/  LDL.LU.64 R24, [R1+0xbb8] ;  /* 0x000bb80001187983 */ /* 0x001ee40000300a00 */
        /* <DEDUP_REMOVED lines=9> */
[----:B------:R-:W4:Y:S04]  /*14c70*/  LDL.LU R26, [R1+0x3b8] ;  /* 0x0003b800011a7983 */ /* 0x000f280000300800 */
[----:B------:R-:W4:Y:S01]  /*14c80*/  LDL.LU R27, [R1+0x3bc] ;  /* 0x0003bc00011b7983 */ /* 0x000f220000300800 */
        /* <DEDUP_REMOVED lines=14> */
[----:B0-----:R-:W2:Y:S04]  /*14d70*/  LDL.LU R20, [R1+0x1c0] ;  /* 0x0001c00001147983 */ /* 0x001ea80000300800 */
[----:B------:R-:W2:Y:S04]  /*14d80*/  LDL.LU R21, [R1+0x1c4] ;  /* 0x0001c40001157983 */ /* 0x000ea80000300800 */
[----:B------:R-:W2:Y:S04]  /*14d90*/  LDL.LU R22, [R1+0x1c8] ;  /* 0x0001c80001167983 */ /* 0x000ea80000300800 */
[----:B------:R-:W2:Y:S01]  /*14da0*/  LDL.LU R23, [R1+0x1cc] ;  /* 0x0001cc0001177983 */ /* 0x000ea20000300800 */
[----:B----4-:R-:W-:-:S03]  /*14db0*/  IMAD R12, R12, 0x100, R2 ;  /* 0x000001000c0c7824 */ /* 0x010fc600078e0202 */
[----:B------:R-:W4:Y:S01]  /*14dc0*/  LDL.LU R2, [R1+0xb80] ;  /* 0x000b800001027983 */ /* 0x000f220000300800 */
[C---:B---3--:R-:W-:Y:S06]  /*14dd0*/  HMMA.16816.F32 R24, R8.reuse, R16, R24 ;  /* 0x000000100818723c */ /* 0x048fec0000001818 */
[----:B--2---:R-:W-:-:S15]  /*14de0*/  HMMA.16816.F32 R20, R8, R18, R20 ;  /* 0x000000120814723c */ /* 0x004fde0000001814 */
[----:B------:R-:W-:-:S08]  /*14df0*/  NOP ;  /* 0x0000000000007918 */ /* 0x000fd00000000000 */
[----:B------:R0:W-:Y:S04]  /*14e00*/  STL.64 [R1+0x1c0], R20 ;  /* 0x0001c01401007387 */ /* 0x0001e80000100a00 */
[----:B------:R1:W-:Y:S04]  /*14e10*/  STL.64 [R1+0x1c8], R22 ;  /* 0x0001c81601007387 */ /* 0x0003e80000100a00 */
[----:B0-----:R-:W2:Y:S04]  /*14e20*/  LDL.LU R20, [R1+0x190] ;  /* 0x0001900001147983 */ /* 0x001ea80000300800 */
[----:B------:R-:W-:Y:S04]  /*14e30*/  STL.64 [R1+0x3b0], R24 ;  /* 0x0003b01801007387 */ /* 0x000fe80000100a00 */
[----:B------:R-:W-:Y:S04]  /*14e40*/  STL.64 [R1+0x3b8], R26 ;  /* 0x0003b81a01007387 */ /* 0x000fe80000100a00 */
[----:B------:R-:W2:Y:S04]  /*14e50*/  LDL.LU R21, [R1+0x194] ;  /* 0x0001940001157983 */ /* 0x000ea80000300800 */
[----:B-1----:R-:W3:Y:S04]  /*14e60*/  LDL.LU R22, [R1+0x198] ;  /* 0x0001980001167983 */ /* 0x002ee80000300800 */
[----:B------:R-:W3:Y:S04]  /*14e70*/  LDL.LU R23, [R1+0x19c] ;  /* 0x00019c0001177983 */ /* 0x000ee80000300800 */
[----:B---3--:R-:W-:Y:S04]  /*14e80*/  STL.64 [R1+0xb68], R22 ;  /* 0x000b681601007387 */ /* 0x008fe80000100a00 */
[----:B--2---:R0:W-:Y:S04]  /*14e90*/  STL.64 [R1+0xb60], R20 ;  /* 0x000b601401007387 */ /* 0x0041e80000100a00 */
        /* <DEDUP_REMOVED lines=12> */
[----:B------:R-:W3:Y:S04]  /*14f60*/  LDL.LU R26, [R1+0x1a8] ;  /* 0x0001a800011a7983 */ /* 0x000ee80000300800 */
[----:B------:R-:W3:Y:S04]  /*14f70*/  LDL.LU R27, [R1+0x1ac] ;  /* 0x0001ac00011b7983 */ /* 0x000ee80000300800 */
[----:B------:R-:W-:Y:S04]  /*14f80*/  STL.64 [R1+0xb30], R18 ;  /* 0x000b301201007387 */ /* 0x000fe80000100a00 */
[----:B------:R0:W-:Y:S04]  /*14f90*/  STL.64 [R1+0xb28], R16 ;  /* 0x000b281001007387 */ /* 0x0001e80000100a00 */
[----:B0-----:R-:W2:Y:S04]  /*14fa0*/  LDL.LU R16, [R1+0x170] ;  /* 0x0001700001107983 */ /* 0x001ea80000300800 */
[----:B------:R-:W2:Y:S04]  /*14fb0*/  LDL.LU R17, [R1+0x174] ;  /* 0x0001740001117983 */ /* 0x000ea80000300800 */
[----:B------:R-:W3:Y:S04]  /*14fc0*/  LDL.LU R18, [R1+0x178] ;  /* 0x0001780001127983 */ /* 0x000ee80000300800 */
[----:B------:R-:W3:Y:S01]  /*14fd0*/  LDL.LU R19, [R1+0x17c] ;  /* 0x00017c0001137983 */ /* 0x000ee20000300800 */
[----:B------:R-:W-:-:S02]  /*14fe0*/  IMAD R13, R14, 0x100, R13 ;  /* 0x000001000e0d7824 */ /* 0x000fc400078e020d */
[----:B----4-:R-:W-:Y:S02]  /*14ff0*/  IMAD R14, R2, 0x100, R15 ;  /* 0x00000100020e7824 */ /* 0x010fe400078e020f */
[----:B------:R-:W-:Y:S01]  /*15000*/  IMAD R15, R3, 0x100, R0 ;  /* 0x00000100030f7824 */ /* 0x000fe200078e0200 */
[----:B---3--:R-:W-:Y:S04]  /*15010*/  STL.64 [R1+0xb40], R18 ;  /* 0x000b401201007387 */ /* 0x008fe80000100a00 */
[----:B--2---:R0:W-:Y:S04]  /*15020*/  STL.64 [R1+0xb38], R16 ;  /* 0x000b381001007387 */ /* 0x0041e80000100a00 */
[----:B0-----:R-:W2:Y:S04]  /*15030*/  LDL.LU R16, [R1+0x180] ;  /* 0x0001800001107983 */ /* 0x001ea80000300800 */
[----:B------:R-:W2:Y:S04]  /*15040*/  LDL.LU R17, [R1+0x184] ;  /* 0x0001840001117983 */ /* 0x000ea80000300800 */
[----:B------:R-:W2:Y:S04]  /*15050*/  LDL.LU R18, [R1+0x188] ;  /* 0x0001880001127983 */ /* 0x000ea80000300800 */
[----:B------:R-:W2:Y:S04]  /*15060*/  LDL.LU R19, [R1+0x18c] ;  /* 0x00018c0001137983 */ /* 0x000ea80000300800 */
[----:B------:R-:W3:Y:S01]  /*15070*/  LDL.LU R3, [R1+0x680] ;  /* 0x0006800001037983 */ /* 0x000ee20000300800 */
[----:B------:R-:W-:Y:S03]  /*15080*/  HMMA.16816.F32 R20, R8, R6, R20 ;  /* 0x000000060814723c */ /* 0x000fe60000001814 */
[----:B---3--:R0:W-:Y:S04]  /*15090*/  STL [R1+0xb14], R3 ;  /* 0x000b140301007387 */ /* 0x0081e80000100800 */
[----:B0-----:R-:W3:Y:S04]  /*150a0*/  LDL.LU R3, [R1+0x678] ;  /* 0x0006780001037983 */ /* 0x001ee80000300800 */
[----:B------:R-:W4:Y:S04]  /*150b0*/  LDL.LU R0, [R1+0x688] ;  /* 0x0006880001007983 */ /* 0x000f280000300800 */
[----:B------:R-:W4:Y:S08]  /*150c0*/  LDL.LU R2, [R1+0x690] ;  /* 0x0006900001027983 */ /* 0x000f300000300800 */
[----:B------:R-:W-:Y:S04]  /*150d0*/  STL.64 [R1+0x3a0], R20 ;  /* 0x0003a01401007387 */ /* 0x000fe80000100a00 */
[----:B------:R0:W-:Y:S04]  /*150e0*/  STL.64 [R1+0x3a8], R22 ;  /* 0x0003a81601007387 */ /* 0x0001e80000100a00 */
[----:B0-----:R-:W2:Y:S04]  /*150f0*/  LDL.LU.64 R22, [R1+0xb78] ;  /* 0x000b780001167983 */ /* 0x001ea80000300a00 */
[----:B------:R-:W2:Y:S01]  /*15100*/  LDL.LU.64 R20, [R1+0xb70] ;  /* 0x000b700001147983 */ /* 0x000ea20000300a00 */
[----:B------:R-:W-:-:S02]  /*15110*/  F2FP.F16.E5M2.UNPACK_B R12, R12 ;  /* 0x0000000cff0c723e */ /* 0x000fc400020004ff */
[----:B------:R-:W-:Y:S02]  /*15120*/  F2FP.F16.E5M2.UNPACK_B R13, R13 ;  /* 0x0000000dff0d723e */ /* 0x000fe400020004ff */
[----:B------:R-:W-:Y:S02]  /*15130*/  F2FP.F16.E5M2.UNPACK_B R14, R14 ;  /* 0x0000000eff0e723e */ /* 0x000fe400020004ff */
[----:B------:R-:W-:-:S07]  /*15140*/  F2FP.F16.E5M2.UNPACK_B R15, R15 ;  /* 0x0000000fff0f723e */ /* 0x000fce00020004ff */
[----:B------:R-:W-:Y:S06]  /*15150*/  HMMA.16816.F32 R24, R12, R28, R24 ;  /* 0x0000001c0c18723c */ /* 0x000fec0000001818 */
[----:B--2---:R-:W-:Y:S01]  /*15160*/  HMMA.16816.F32 R8, R8, R4, R20 ;  /* 0x000000040808723c */ /* 0x004fe20000001814 */
[----:B------:R-:W2:Y:S04]  /*15170*/  LDL.LU.64 R22, [R1+0xb68] ;  /* 0x000b680001167983 */ /* 0x000ea80000300a00 */
[----:B------:R-:W2:Y:S04]  /*15180*/  LDL.LU.64 R20, [R1+0xb60] ;  /* 0x000b600001147983 */ /* 0x000ea80000300a00 */
[----:B------:R-:W-:Y:S04]  /*15190*/  STL.64 [R1+0xb20], R6 ;  /* 0x000b200601007387 */ /* 0x000fe80000100a00 */
[----:B------:R0:W-:Y:S10]  /*151a0*/  STL.64 [R1+0xb18], R4 ;  /* 0x000b180401007387 */ /* 0x0001f40000100a00 */
[----:B------:R1:W-:Y:S04]  /*151b0*/  STL.64 [R1+0x1b0], R8 ;  /* 0x0001b00801007387 */ /* 0x0003e80000100a00 */
[----:B------:R3:W-:Y:S04]  /*151c0*/  STL.64 [R1+0x1b8], R10 ;  /* 0x0001b80a01007387 */ /* 0x0007e80000100a00 */
[----:B0-----:R-:W4:Y:S04]  /*151d0*/  LDL.LU R4, [R1+0x160] ;  /* 0x0001600001047983 */ /* 0x001f280000300800 */
[----:B------:R-:W4:Y:S04]  /*151e0*/  LDL.LU R5, [R1+0x164] ;  /* 0x0001640001057983 */ /* 0x000f280000300800 */
[----:B------:R-:W4:Y:S04]  /*151f0*/  LDL.LU R6, [R1+0x168] ;  /* 0x0001680001067983 */ /* 0x000f280000300800 */
[----:B------:R-:W4:Y:S04]  /*15200*/  LDL.LU R7, [R1+0x16c] ;  /* 0x00016c0001077983 */ /* 0x000f280000300800 */
[----:B-1----:R-:W4:Y:S04]  /*15210*/  LDL.LU R8, [R1+0x674] ;  /* 0x0006740001087983 */ /* 0x002f280000300800 */
[----:B------:R-:W4:Y:S04]  /*15220*/  LDL.LU R9, [R1+0x67c] ;  /* 0x00067c0001097983 */ /* 0x000f280000300800 */
[----:B---3--:R-:W3:Y:S04]  /*15230*/  LDL.LU R10, [R1+0x684] ;  /* 0x00068400010a7983 */ /* 0x008ee80000300800 */
[----:B------:R-:W3:Y:S04]  /*15240*/  LDL.LU R11, [R1+0x68c] ;  /* 0x00068c00010b7983 */ /* 0x000ee80000300800 */
[----:B------:R0:W-:Y:S04]  /*15250*/  STL.64 [R1+0x1a0], R24 ;  /* 0x0001a01801007387 */ /* 0x0001e80000100a00 */
[----:B------:R-:W-:Y:S04]  /*15260*/  STL.64 [R1+0x1a8], R26 ;  /* 0x0001a81a01007387 */ /* 0x000fe80000100a00 */
[----:B0-----:R-:W2:Y:S02]  /*15270*/  LDL.LU.64 R24, [R1+0xb58] ;  /* 0x000b580001187983 */ /* 0x001ea40000300a00 */
[----:B--2---:R-:W-:-:S15]  /*15280*/  HMMA.16816.F32 R20, R12, R24, R20 ;  /* 0x000000180c14723c */ /* 0x004fde0000001814 */
[----:B------:R-:W-:-:S08]  /*15290*/  NOP ;  /* 0x0000000000007918 */ /* 0x000fd00000000000 */
[----:B------:R-:W-:Y:S04]  /*152a0*/  STL.64 [R1+0x190], R20 ;  /* 0x0001901401007387 */ /* 0x000fe80000100a00 */
[----:B------:R0:W-:Y:S04]  /*152b0*/  STL.64 [R1+0x198], R22 ;  /* 0x0001981601007387 */ /* 0x0001e80000100a00 */
[----:B0-----:R-:W2:Y:S04]  /*152c0*/  LDL.LU.64 R22, [R1+0xb50] ;  /* 0x000b500001167983 */ /* 0x001ea80000300a00 */
[----:B------:R-:W4:Y:S04]  /*152d0*/  LDL.LU.64 R20, [R1+0xb48] ;  /* 0x000b480001147983 */ /* 0x000f280000300a00 */
[----:B------:R0:W-:Y:S04]  /*152e0*/  STL.64 [R1+0xaf0], R24 ;  /* 0x000af01801007387 */ /* 0x0001e80000100a00 */
[----:B0-----:R-:W3:Y:S04]  /*152f0*/  LDL.LU R24, [R1+0x150] ;  /* 0x0001500001187983 */ /* 0x001ee80000300800 */
[----:B------:R-:W3:Y:S04]  /*15300*/  LDL.LU R25, [R1+0x154] ;  /* 0x0001540001197983 */ /* 0x000ee80000300800 */
[----:B------:R-:W3:Y:S04]  /*15310*/  LDL.LU R26, [R1+0x158] ;  /* 0x00015800011a7983 */ /* 0x000ee80000300800 */
[----:B------:R-:W3:Y:S01]  /*15320*/  LDL.LU R27, [R1+0x15c] ;  /* 0x00015c00011b7983 */ /* 0x000ee20000300800 */
        /* <DEDUP_REMOVED lines=11> */
[----:B------:R-:W3:Y:S04]  /*153e0*/  LDL.LU.64 R16, [R1+0xb28] ;  /* 0x000b280001107983 */ /* 0x000ee80000300a00 */
[----:B------:R-:W-:Y:S04]  /*153f0*/  STL.64 [R1+0xb00], R22 ;  /* 0x000b001601007387 */ /* 0x000fe80000100a00 */
[----:B------:R0:W-:Y:S04]  /*15400*/  STL.64 [R1+0xaf8], R20 ;  /* 0x000af81401007387 */ /* 0x0001e80000100a00 */
[----:B0-----:R-:W4:Y:S04]  /*15410*/  LDL.LU R20, [R1+0x140] ;  /* 0x0001400001147983 */ /* 0x001f280000300800 */
[----:B------:R-:W4:Y:S04]  /*15420*/  LDL.LU R21, [R1+0x144] ;  /* 0x0001440001157983 */ /* 0x000f280000300800 */
[----:B------:R-:W4:Y:S04]  /*15430*/  LDL.LU R22, [R1+0x148] ;  /* 0x0001480001167983 */ /* 0x000f280000300800 */
[----:B------:R-:W4:Y:S01]  /*15440*/  LDL.LU R23, [R1+0x14c] ;  /* 0x00014c0001177983 */ /* 0x000f220000300800 */
[----:B------:R-:W-:Y:S01]  /*15450*/  IMAD R8, R8, 0x100, R3 ;  /* 0x0000010008087824 */ /* 0x000fe200078e0203 */
[C---:B--2---:R-:W-:Y:S06]  /*15460*/  HMMA.16816.F32 R4, R12.reuse, R18, R4 ;  /* 0x000000120c04723c */ /* 0x044fec0000001804 */
[----:B---3--:R-:W-:-:S15]  /*15470*/  HMMA.16816.F32 R24, R12, R16, R24 ;  /* 0x000000100c18723c */ /* 0x008fde0000001818 */
[----:B------:R-:W-:-:S02]  /*15480*/  NOP ;  /* 0x0000000000007918 */ /* 0x000fc40000000000 */
[----:B------:R-:W-:Y:S04]  /*15490*/  STL.64 [R1+0x160], R4 ;  /* 0x0001600401007387 */ /* 0x000fe80000100a00 */
[----:B------:R0:W-:Y:S04]  /*154a0*/  STL.64 [R1+0x168], R6 ;  /* 0x0001680601007387 */ /* 0x0001e80000100a00 */
[----:B0-----:R-:W4:Y:S04]  /*154b0*/  LDL.LU.64 R6, [R1+0xb20] ;  /* 0x000b200001067983 */ /* 0x001f280000300a00 */
[----:B------:R-:W2:Y:S04]  /*154c0*/  LDL.LU.64 R4, [R1+0xb18] ;  /* 0x000b180001047983 */ /* 0x000ea80000300a00 */
        /* <DEDUP_REMOVED lines=8> */
[----:B0-----:R-:W2:Y:S04]  /*15550*/  LDL.LU R16, [R1+0x130] ;  /* 0x0001300001107983 */ /* 0x001ea80000300800 */
[----:B------:R-:W2:Y:S04]  /*15560*/  LDL.LU R17, [R1+0x134] ;  /* 0x0001340001117983 */ /* 0x000ea80000300800 */
[----:B------:R-:W2:Y:S04]  /*15570*/  LDL.LU R18, [R1+0x138] ;  /* 0x0001380001127983 */ /* 0x000ea80000300800 */
[----:B------:R-:W2:Y:S04]  /*15580*/  LDL.LU R19, [R1+0x13c] ;  /* 0x00013c0001137983 */ /* 0x000ea80000300800 */
[----:B------:R-:W3:Y:S01]  /*15590*/  LDL.LU R3, [R1+0xb14] ;  /* 0x000b140001037983 */ /* 0x000ee20000300800 */
[----:B------:R-:W-:-:S02]  /*155a0*/  IMAD R10, R10, 0x100, R0 ;  /* 0x000001000a0a7824 */ /* 0x000fc400078e0200 */
[----:B------:R-:W-:Y:S01]  /*155b0*/  IMAD R11, R11, 0x100, R2 ;  /* 0x000001000b0b7824 */ /* 0x000fe200078e0202 */
[----:B------:R-:W-:Y:S02]  /*155c0*/  F2FP.F16.E5M2.UNPACK_B R8, R8 ;  /* 0x00000008ff08723e */ /* 0x000fe400020004ff */
[----:B------:R-:W-:Y:S02]  /*155d0*/  F2FP.F16.E5M2.UNPACK_B R10, R10 ;  /* 0x0000000aff0a723e */ /* 0x000fe400020004ff */
[----:B------:R-:W-:Y:S01]  /*155e0*/  F2FP.F16.E5M2.UNPACK_B R11, R11 ;  /* 0x0000000bff0b723e */ /* 0x000fe200020004ff */
[C---:B----4-:R-:W-:Y:S06]  /*155f0*/  HMMA.16816.F32 R20, R12.reuse, R6, R20 ;  /* 0x000000060c14723c */ /* 0x050fec0000001814 */
[----:B--2---:R-:W-:Y:S01]  /*15600*/  HMMA.16816.F32 R16, R12, R4, R16 ;  /* 0x000000040c10723c */ /* 0x004fe20000001810 */
[----:B---3--:R-:W-:-:S02]  /*15610*/  IMAD R9, R9, 0x100, R3 ;  /* 0x0000010009097824 */ /* 0x008fc400078e0203 */
[----:B------:R-:W2:Y:S03]  /*15620*/  LDL.LU R3, [R1+0xb10] ;  /* 0x000b100001037983 */ /* 0x000ea60000300800 */
[----:B------:R-:W-:Y:S01]  /*15630*/  F2FP.F16.E5M2.UNPACK_B R9, R9 ;  /* 0x00000009ff09723e */ /* 0x000fe200020004ff */
[----:B------:R-:W3:Y:S04]  /*15640*/  LDL.LU R0, [R1+0xb0c] ;  /* 0x000b0c0001007983 */ /* 0x000ee80000300800 */
[----:B------:R-:W4:Y:S02]  /*15650*/  LDL.LU R2, [R1+0xb08] ;  /* 0x000b080001027983 */ /* 0x000f240000300800 */
[C---:B------:R-:W-:Y:S04]  /*15660*/  HMMA.16816.F32 R24, R8.reuse, R28, R24 ;  /* 0x0000001c0818723c */ /* 0x040fe80000001818 */
[----:B------:R-:W-:Y:S04]  /*15670*/  STL.64 [R1+0x140], R20 ;  /* 0x0001401401007387 */ /* 0x000fe80000100a00 */
[----:B------:R0:W-:Y:S04]  /*15680*/  STL.64 [R1+0x148], R22 ;  /* 0x0001481601007387 */ /* 0x0001e80000100a00 */
[----:B0-----:R-:W2:Y:S04]  /*15690*/  LDL.LU.64 R22, [R1+0xb00] ;  /* 0x000b000001167983 */ /* 0x001ea80000300a00 */
[----:B------:R-:W3:Y:S04]  /*156a0*/  LDL.LU.64 R20, [R1+0xaf8] ;  /* 0x000af80001147983 */ /* 0x000ee80000300a00 */
[----:B------:R-:W4:Y:S04]  /*156b0*/  LDL.LU R12, [R1+0x100] ;  /* 0x00010000010c7983 */ /* 0x000f280000300800 */
[----:B------:R-:W-:Y:S04]  /*156c0*/  STL.64 [R1+0x130], R16 ;  /* 0x0001301001007387 */ /* 0x000fe80000100a00 */
[----:B------:R-:W-:Y:S04]  /*156d0*/  STL.64 [R1+0x138], R18 ;  /* 0x0001381201007387 */ /* 0x000fe80000100a00 */
[----:B------:R-:W4:Y:S04]  /*156e0*/  LDL.LU R13, [R1+0x104] ;  /* 0x00010400010d7983 */ /* 0x000f280000300800 */
[----:B------:R-:W4:Y:S04]  /*156f0*/  LDL.LU R14, [R1+0x108] ;  /* 0x00010800010e7983 */ /* 0x000f280000300800 */
[----:B------:R-:W4:Y:S04]  /*15700*/  LDL.LU R15, [R1+0x10c] ;  /* 0x00010c00010f7983 */ /* 0x000f280000300800 */
[----:B------:R-:W-:Y:S04]  /*15710*/  STL.64 [R1+0xae8], R6 ;  /* 0x000ae80601007387 */ /* 0x000fe80000100a00 */
[----:B------:R0:W-:Y:S04]  /*15720*/  STL.64 [R1+0xae0], R4 ;  /* 0x000ae00401007387 */ /* 0x0001e80000100a00 */
        /* <DEDUP_REMOVED lines=8> */
[----:B------:R0:W-:Y:S04]  /*157b0*/  STL.64 [R1+0x110], R24 ;  /* 0x0001101801007387 */ /* 0x0001e80000100a00 */
[----:B------:R1:W-:Y:S04]  /*157c0*/  STL.64 [R1+0x118], R26 ;  /* 0x0001181a01007387 */ /* 0x0003e80000100a00 */
[----:B0-----:R-:W4:Y:S01]  /*157d0*/  LDL.LU.64 R24, [R1+0xaf0] ;  /* 0x000af00001187983 */ /* 0x001f220000300a00 */
[C---:B--2---:R-:W-:Y:S06]  /*157e0*/  HMMA.16816.F32 R4, R8.reuse, R22, R4 ;  /* 0x000000160804723c */ /* 0x044fec0000001804 */
[C---:B----4-:R-:W-:Y:S01]  /*157f0*/  HMMA.16816.F32 R12, R8.reuse, R24, R12 ;  /* 0x00000018080c723c */ /* 0x050fe2000000180c */
[----:B------:R-:W2:Y:S05]  /*15800*/  LDL.LU R24, [R1+0xa0] ;  /* 0x0000a00001187983 */ /* 0x000eaa0000300800 */
[----:B---3--:R-:W-:-:S15]  /*15810*/  HMMA.16816.F32 R20, R8, R20, R16 ;  /* 0x000000140814723c */ /* 0x008fde0000001810 */
[----:B------:R-:W-:-:S02]  /*15820*/  NOP ;  /* 0x0000000000007918 */ /* 0x000fc40000000000 */
[----:B------:R0:W-:Y:S04]  /*15830*/  STL.64 [R1+0x100], R12 ;  /* 0x0001000c01007387 */ /* 0x0001e80000100a00 */
[----:B------:R3:W-:Y:S04]  /*15840*/  STL.64 [R1+0x108], R14 ;  /* 0x0001080e01007387 */ /* 0x0007e80000100a00 */
[----:B------:R-:W2:Y:S04]  /*15850*/  LDL.LU R25, [R1+0xa4] ;  /* 0x0000a40001197983 */ /* 0x000ea80000300800 */
[----:B-1----:R-:W2:Y:S04]  /*15860*/  LDL.LU R26, [R1+0xa8] ;  /* 0x0000a800011a7983 */ /* 0x002ea80000300800 */
[----:B------:R-:W2:Y:S04]  /*15870*/  LDL.LU R27, [R1+0xac] ;  /* 0x0000ac00011b7983 */ /* 0x000ea80000300800 */
[----:B0-----:R-:W4:Y:S04]  /*15880*/  LDL.LU R12, [R1+0x80] ;  /* 0x00008000010c7983 */ /* 0x001f280000300800 */
[----:B------:R-:W4:Y:S04]  /*15890*/  LDL.LU R13, [R1+0x84] ;  /* 0x00008400010d7983 */ /* 0x000f280000300800 */
[----:B---3--:R-:W4:Y:S04]  /*158a0*/  LDL.LU R14, [R1+0x88] ;  /* 0x00008800010e7983 */ /* 0x008f280000300800 */
[----:B------:R-:W4:Y:S04]  /*158b0*/  LDL.LU R15, [R1+0x8c] ;  /* 0x00008c00010f7983 */ /* 0x000f280000300800 */
[----:B------:R-:W-:Y:S04]  /*158c0*/  STL.64 [R1+0xe0], R4 ;  /* 0x0000e00401007387 */ /* 0x000fe80000100a00 */
[----:B------:R0:W-:Y:S04]  /*158d0*/  STL.64 [R1+0xe8], R6 ;  /* 0x0000e80601007387 */ /* 0x0001e80000100a00 */
[----:B0-----:R-:W3:Y:S04]  /*158e0*/  LDL.LU.64 R6, [R1+0xae8] ;  /* 0x000ae80001067983 */ /* 0x001ee80000300a00 */
[----:B------:R-:W3:Y:S04]  /*158f0*/  LDL.LU.64 R4, [R1+0xae0] ;  /* 0x000ae00001047983 */ /* 0x000ee80000300a00 */
[----:B------:R-:W2:Y:S04]  /*15900*/  LDL.LU.64 R18, [R1+0xad8] ;  /* 0x000ad80001127983 */ /* 0x000ea80000300a00 */
[----:B------:R-:W4:Y:S04]  /*15910*/  LDL.LU.64 R16, [R1+0xad0] ;  /* 0x000ad00001107983 */ /* 0x000f280000300a00 */
[----:B------:R0:W-:Y:S04]  /*15920*/  STL.64 [R1+0xc0], R20 ;  /* 0x0000c01401007387 */ /* 0x0001e80000100a00 */
[----:B------:R1:W-:Y:S04]  /*15930*/  STL.64 [R1+0xc8], R22 ;  /* 0x0000c81601007387 */ /* 0x0003e80000100a00 */
[----:B0-----:R-:W3:Y:S04]  /*15940*/  LDL.LU R20, [R1+0x60] ;  /* 0x0000600001147983 */ /* 0x001ee80000300800 */
[----:B------:R-:W3:Y:S04]  /*15950*/  LDL.LU R21, [R1+0x64] ;  /* 0x0000640001157983 */ /* 0x000ee80000300800 */
[----:B-1----:R-:W3:Y:S04]  /*15960*/  LDL.LU R22, [R1+0x68] ;  /* 0x0000680001167983 */ /* 0x002ee80000300800 */
[----:B------:R-:W3:Y:S01]  /*15970*/  LDL.LU R23, [R1+0x6c] ;  /* 0x00006c0001177983 */ /* 0x000ee20000300800 */
[C---:B--2---:R-:W-:Y:S06]  /*15980*/  HMMA.16816.F32 R24, R8.reuse, R18, R24 ;  /* 0x000000120818723c */ /* 0x044fec0000001818 */
[----:B----4-:R-:W-:-:S15]  /*15990*/  HMMA.16816.F32 R12, R8, R16, R12 ;  /* 0x00000010080c723c */ /* 0x010fde000000180c */
[----:B------:R-:W-:-:S02]  /*159a0*/  NOP ;  /* 0x0000000000007918 */ /* 0x000fc40000000000 */
[----:B------:R0:W-:Y:S04]  /*159b0*/  STL.64 [R1+0xa0], R24 ;  /* 0x0000a01801007387 */ /* 0x0001e80000100a00 */
[----:B------:R-:W-:Y:S04]  /*159c0*/  STL.64 [R1+0xa8], R26 ;  /* 0x0000a81a01007387 */ /* 0x000fe80000100a00 */
[----:B0-----:R-:W2:Y:S04]  /*159d0*/  LDL.LU R24, [R1+0x648] ;  /* 0x0006480001187983 */ /* 0x001ea80000300800 */
[----:B------:R-:W4:Y:S04]  /*159e0*/  LDL.LU R25, [R1+0x650] ;  /* 0x0006500001197983 */ /* 0x000f280000300800 */
[----:B------:R-:W4:Y:S04]  /*159f0*/  LDL.LU R28, [R1+0x660] ;  /* 0x00066000011c7983 */ /* 0x000f280000300800 */
[----:B------:R-:W4:Y:S04]  /*15a00*/  LDL.LU R29, [R1+0x668] ;  /* 0x00066800011d7983 */ /* 0x000f280000300800 */
[----:B------:R-:W3:Y:S01]  /*15a10*/  LDL.LU R16, [R1+0x70] ;  /* 0x0000700001107983 */ /* 0x000ee20000300800 */
[----:B------:R-:W-:-:S03]  /*15a20*/  IMAD.MOV.U32 R17, RZ, RZ, R2 ;  /* 0x000000ffff117224 */ /* 0x000fc600078e0002 */
[----:B------:R0:W-:Y:S01]  /*15a30*/  STL.64 [R1+0x80], R12 ;  /* 0x0000800c01007387 */ /* 0x0001e20000100a00 */
[----:B------:R-:W-:-:S03]  /*15a40*/  IMAD.MOV.U32 R18, RZ, RZ, R0 ;  /* 0x000000ffff127224 */ /* 0x000fc600078e0000 */
[----:B------:R1:W-:Y:S04]  /*15a50*/  STL.64 [R1+0x88], R14 ;  /* 0x0000880e01007387 */ /* 0x0003e80000100a00 */
[----:B------:R-:W4:Y:S01]  /*15a60*/  LDL.LU R2, [R1+0xac8] ;  /* 0x000ac80001027983 */ /* 0x000f220000300800 */
[----:B------:R-:W-:-:S03]  /*15a70*/  IMAD.MOV.U32 R19, RZ, RZ, R3 ;  /* 0x000000ffff137224 */ /* 0x000fc600078e0003 */
[----:B------:R-:W4:Y:S04]  /*15a80*/  LDL.LU R0, [R1+0xac4] ;  /* 0x000ac40001007983 */ /* 0x000f280000300800 */
[----:B------:R-:W4:Y:S04]  /*15a90*/  LDL.LU R3, [R1+0xac0] ;  /* 0x000ac00001037983 */ /* 0x000f280000300800 */
[----:B0-----:R-:W4:Y:S04]  /*15aa0*/  LDL.LU R12, [R1+0x670] ;  /* 0x00067000010c7983 */ /* 0x001f280000300800 */
[----:B------:R-:W4:Y:S04]  /*15ab0*/  LDL.LU R13, [R1+0x64c] ;  /* 0x00064c00010d7983 */ /* 0x000f280000300800 */
[----:B-1----:R-:W4:Y:S01]  /*15ac0*/  LDL.LU R14, [R1+0x654] ;  /* 0x00065400010e7983 */ /* 0x002f220000300800 */
[C---:B---3--:R-:W-:Y:S06]  /*15ad0*/  HMMA.16816.F32 R16, R8.reuse, R6, R16 ;  /* 0x000000060810723c */ /* 0x048fec0000001810 */
[----:B------:R-:W-:-:S15]  /*15ae0*/  HMMA.16816.F32 R4, R8, R4, R20 ;  /* 0x000000040804723c */ /* 0x000fde0000001814 */
[----:B------:R-:W-:-:S02]  /*15af0*/  NOP ;  /* 0x0000000000007918 */ /* 0x000fc40000000000 */
[----:B------:R-:W-:Y:S04]  /*15b00*/  STL.64 [R1+0x70], R16 ;  /* 0x0000701001007387 */ /* 0x000fe80000100a00 */
[----:B------:R-:W-:Y:S04]  /*15b10*/  STL.64 [R1+0x78], R18 ;  /* 0x0000781201007387 */ /* 0x000fe80000100a00 */
[----:B------:R-:W3:Y:S04]  /*15b20*/  LDL.LU R15, [R1+0x65c] ;  /* 0x00065c00010f7983 */ /* 0x000ee80000300800 */
[----:B------:R-:W3:Y:S04]  /*15b30*/  LDL.LU R26, [R1+0x664] ;  /* 0x00066400011a7983 */ /* 0x000ee80000300800 */
[----:B------:R-:W3:Y:S01]  /*15b40*/  LDL.LU R27, [R1+0x66c] ;  /* 0x00066c00011b7983 */ /* 0x000ee20000300800 */
[----:B--2---:R-:W-:-:S02]  /*15b50*/  IADD3 R24, P6, R24, UR5, RZ ;  /* 0x0000000518187c10 */ /* 0x004fc4000ffde0ff */
[----:B----4-:R-:W-:Y:S01]  /*15b60*/  IADD3 R0, P1, R0, UR5, RZ ;  /* 0x0000000500007c10 */ /* 0x010fe2000ff3e0ff */
[----:B------:R-:W-:Y:S01]  /*15b70*/  STL.64 [R1+0x60], R4 ;  /* 0x0000600401007387 */ /* 0x000fe20000100a00 */
[----:B------:R-:W-:Y:S02]  /*15b80*/  IADD3 R25, P0, R25, UR5, RZ ;  /* 0x0000000519197c10 */ /* 0x000fe4000ff1e0ff */
[----:B------:R-:W-:Y:S01]  /*15b90*/  IADD3 R28, P2, R28, UR5, RZ ;  /* 0x000000051c1c7c10 */ /* 0x000fe2000ff5e0ff */
[----:B------:R0:W-:Y:S01]  /*15ba0*/  STL.64 [R1+0x68], R6 ;  /* 0x0000680601007387 */ /* 0x0001e20000100a00 */
[----:B------:R-:W-:Y:S02]  /*15bb0*/  IADD3 R29, P3, R29, UR5, RZ ;  /* 0x000000051d1d7c10 */ /* 0x000fe4000ff7e0ff */
[----:B------:R-:W-:Y:S01]  /*15bc0*/  IADD3 R12, P4, R12, UR5, RZ ;  /* 0x000000050c0c7c10 */ /* 0x000fe2000ff9e0ff */
[----:B------:R-:W-:Y:S01]  /*15bd0*/  STL [R1+0x648], R24 ;  /* 0x0006481801007387 */ /* 0x000fe20000100800 */
[----:B------:R-:W-:-:S03]  /*15be0*/  IADD3.X R2, R2, UR9, RZ, P6, !PT ;  /* 0x0000000902027c10 */ /* 0x000fc6000b7fe4ff */
[----:B------:R1:W-:Y:S04]  /*15bf0*/  STL [R1+0x658], R0 ;  /* 0x0006580001007387 */ /* 0x0003e80000100800 */
[----:B------:R-:W-:Y:S01]  /*15c00*/  STL [R1+0x650], R25 ;  /* 0x0006501901007387 */ /* 0x000fe20000100800 */
[----:B0-----:R-:W0:Y:S03]  /*15c10*/  LDC R6, c[0x0][0x238] ;  /* 0x00008e00ff067b82 */ /* 0x001e260000000800 */
[----:B-1----:R-:W2:Y:S04]  /*15c20*/  LDL.LU R0, [R1+0xabc] ;  /* 0x000abc0001007983 */ /* 0x002ea80000300800 */
[----:B------:R-:W-:Y:S04]  /*15c30*/  STL [R1+0x660], R28 ;  /* 0x0006601c01007387 */ /* 0x000fe80000100800 */
[----:B------:R-:W-:Y:S04]  /*15c40*/  STL [R1+0x668], R29 ;  /* 0x0006681d01007387 */ /* 0x000fe80000100800 */
[----:B------:R-:W-:Y:S04]  /*15c50*/  STL [R1+0x670], R12 ;  /* 0x0006700c01007387 */ /* 0x000fe80000100800 */
[----:B------:R1:W-:Y:S04]  /*15c60*/  STL [R1+0x644], R2 ;  /* 0x0006440201007387 */ /* 0x0003e80000100800 */
[----:B-1----:R-:W4:Y:S01]  /*15c70*/  LDL.LU R2, [R1+0xab8] ;  /* 0x000ab80001027983 */ /* 0x002f220000300800 */
[----:B------:R-:W-:-:S02]  /*15c80*/  IADD3.X R13, R13, UR9, RZ, P0, !PT ;  /* 0x000000090d0d7c10 */ /* 0x000fc400087fe4ff */
[----:B------:R-:W-:Y:S01]  /*15c90*/  IADD3.X R14, R14, UR9, RZ, P1, !PT ;  /* 0x000000090e0e7c10 */ /* 0x000fe20008ffe4ff */
[----:B------:R-:W-:Y:S02]  /*15ca0*/  UIADD3 UR10, UP4, UR5, UR10, URZ ;  /* 0x0000000a050a7290 */ /* 0x000fe4000ff9e03f */
[----:B------:R1:W-:Y:S01]  /*15cb0*/  STL [R1+0x64c], R13 ;  /* 0x00064c0d01007387 */ /* 0x0003e20000100800 */
[----:B------:R-:W-:Y:S02]  /*15cc0*/  UIADD3 UR11, UP3, UR5, UR11, URZ ;  /* 0x0000000b050b7290 */ /* 0x000fe4000ff7e03f */
[----:B------:R-:W-:Y:S01]  /*15cd0*/  UIADD3 UR12, UP6, UR5, UR12, URZ ;  /* 0x0000000c050c7290 */ /* 0x000fe2000ffde03f */
[----:B------:R1:W-:Y:S01]  /*15ce0*/  STL [R1+0x654], R14 ;  /* 0x0006540e01007387 */ /* 0x0003e20000100800 */
[----:B------:R-:W-:Y:S02]  /*15cf0*/  UIADD3 UR13, UP5, UR5, UR13, URZ ;  /* 0x0000000d050d7290 */ /* 0x000fe4000ffbe03f */
[----:B------:R-:W-:-:S02]  /*15d00*/  UIADD3 UR14, UP2, UR5, UR14, URZ ;  /* 0x0000000e050e7290 */ /* 0x000fc4000ff5e03f */
[----:B------:R-:W-:Y:S02]  /*15d10*/  UIADD3 UR8, UR8, -0x1, URZ ;  /* 0xffffffff08087890 */ /* 0x000fe4000fffe03f */
[----:B------:R-:W-:Y:S02]  /*15d20*/  UIADD3.X UR36, UR9, UR36, URZ, UP4, !UPT ;  /* 0x0000002409247290 */ /* 0x000fe4000a7fe43f */
[----:B------:R-:W-:Y:S02]  /*15d30*/  UIADD3.X UR37, UR9, UR37, URZ, UP3, !UPT ;  /* 0x0000002509257290 */ /* 0x000fe40009ffe43f */
[----:B------:R-:W-:Y:S02]  /*15d40*/  UIADD3.X UR38, UR9, UR38, URZ, UP6, !UPT ;  /* 0x0000002609267290 */ /* 0x000fe4000b7fe43f */
[----:B------:R-:W-:Y:S02]  /*15d50*/  UIADD3.X UR39, UR9, UR39, URZ, UP5, !UPT ;  /* 0x0000002709277290 */ /* 0x000fe4000affe43f */
[----:B------:R-:W-:-:S02]  /*15d60*/  UIADD3.X UR40, UR9, UR40, URZ, UP2, !UPT ;  /* 0x0000002809287290 */ /* 0x000fc400097fe43f */
[----:B------:R-:W-:Y:S02]  /*15d70*/  UIADD3 UR15, UP1, UR5, UR15, URZ ;  /* 0x0000000f050f7290 */ /* 0x000fe4000ff3e03f */
[----:B------:R-:W-:Y:S02]  /*15d80*/  UIADD3 UR16, UP0, UR5, UR16, URZ ;  /* 0x0000001005107290 */ /* 0x000fe4000ff1e03f */
[----:B------:R-:W-:Y:S02]  /*15d90*/  UIADD3 UR17, UP4, UR5, UR17, URZ ;  /* 0x0000001105117290 */ /* 0x000fe4000ff9e03f */
[----:B------:R-:W-:Y:S02]  /*15da0*/  UIADD3 UR18, UP3, UR5, UR18, URZ ;  /* 0x0000001205127290 */ /* 0x000fe4000ff7e03f */
[----:B------:R-:W-:Y:S02]  /*15db0*/  UIADD3 UR19, UP6, UR5, UR19, URZ ;  /* 0x0000001305137290 */ /* 0x000fe4000ffde03f */
[----:B------:R-:W-:-:S02]  /*15dc0*/  UIADD3 UR20, UP5, UR5, UR20, URZ ;  /* 0x0000001405147290 */ /* 0x000fc4000ffbe03f */
[----:B------:R-:W-:Y:S01]  /*15dd0*/  UIADD3 UR21, UP2, UR5, UR21, URZ ;  /* 0x0000001505157290 */ /* 0x000fe2000ff5e03f */
[----:B------:R-:W-:Y:S01]  /*15de0*/  ISETP.NE.U32.AND P6, PT, RZ, UR8, PT ;  /* 0x00000008ff007c0c */ /* 0x000fe2000bfc5070 */
[----:B------:R-:W-:Y:S02]  /*15df0*/  UIADD3.X UR41, UR9, UR41, URZ, UP1, !UPT ;  /* 0x0000002909297290 */ /* 0x000fe40008ffe43f */
[----:B------:R-:W-:Y:S02]  /*15e00*/  UIADD3.X UR42, UR9, UR42, URZ, UP0, !UPT ;  /* 0x0000002a092a7290 */ /* 0x000fe400087fe43f */
[----:B------:R-:W-:Y:S02]  /*15e10*/  UIADD3.X UR43, UR9, UR43, URZ, UP4, !UPT ;  /* 0x0000002b092b7290 */ /* 0x000fe4000a7fe43f */
[----:B------:R-:W-:Y:S02]  /*15e20*/  UIADD3.X UR44, UR9, UR44, URZ, UP3, !UPT ;  /* 0x0000002c092c7290 */ /* 0x000fe40009ffe43f */
[----:B------:R-:W-:-:S02]  /*15e30*/  UIADD3.X UR45, UR9, UR45, URZ, UP6, !UPT ;  /* 0x0000002d092d7290 */ /* 0x000fc4000b7fe43f */
[----:B------:R-:W-:Y:S02]  /*15e40*/  UIADD3.X UR46, UR9, UR46, URZ, UP5, !UPT ;  /* 0x0000002e092e7290 */ /* 0x000fe4000affe43f */
[----:B------:R-:W-:Y:S02]  /*15e50*/  UIADD3.X UR47, UR9, UR47, URZ, UP2, !UPT ;  /* 0x0000002f092f7290 */ /* 0x000fe400097fe43f */
[----:B------:R-:W-:Y:S02]  /*15e60*/  UIADD3 UR22, UP1, UR5, UR22, URZ ;  /* 0x0000001605167290 */ /* 0x000fe4000ff3e03f */
[----:B------:R-:W-:Y:S02]  /*15e70*/  UIADD3 UR23, UP0, UR5, UR23, URZ ;  /* 0x0000001705177290 */ /* 0x000fe4000ff1e03f */
[----:B------:R-:W-:Y:S02]  /*15e80*/  UIADD3 UR24, UP4, UR5, UR24, URZ ;  /* 0x0000001805187290 */ /* 0x000fe4000ff9e03f */
[----:B------:R-:W-:-:S02]  /*15e90*/  UIADD3 UR25, UP3, UR5, UR25, URZ ;  /* 0x0000001905197290 */ /* 0x000fc4000ff7e03f */
[----:B------:R-:W-:Y:S02]  /*15ea0*/  UIADD3 UR26, UP6, UR5, UR26, URZ ;  /* 0x0000001a051a7290 */ /* 0x000fe4000ffde03f */
[----:B------:R-:W-:Y:S02]  /*15eb0*/  UIADD3 UR27, UP5, UR5, UR27, URZ ;  /* 0x0000001b051b7290 */ /* 0x000fe4000ffbe03f */
[----:B------:R-:W-:Y:S01]  /*15ec0*/  UIADD3 UR28, UP2, UR5, UR28, URZ ;  /* 0x0000001c051c7290 */ /* 0x000fe2000ff5e03f */
[----:B0-----:R-:W-:Y:S01]  /*15ed0*/  IMAD.SHL.U32 R6, R6, 0x20, RZ ;  /* 0x0000002006067824 */ /* 0x001fe200078e00ff */
[----:B------:R-:W-:Y:S02]  /*15ee0*/  UIADD3.X UR48, UR9, UR48, URZ, UP1, !UPT ;  /* 0x0000003009307290 */ /* 0x000fe40008ffe43f */
[----:B------:R-:W-:Y:S02]  /*15ef0*/  UIADD3.X UR49, UR9, UR49, URZ, UP0, !UPT ;  /* 0x0000003109317290 */ /* 0x000fe400087fe43f */
[----:B------:R-:W-:-:S02]  /*15f00*/  UIADD3.X UR50, UR9, UR50, URZ, UP4, !UPT ;  /* 0x0000003209327290 */ /* 0x000fc4000a7fe43f */
[----:B------:R-:W-:Y:S02]  /*15f10*/  UIADD3.X UR51, UR9, UR51, URZ, UP3, !UPT ;  /* 0x0000003309337290 */ /* 0x000fe40009ffe43f */
[----:B------:R-:W-:Y:S02]  /*15f20*/  UIADD3.X UR52, UR9, UR52, URZ, UP6, !UPT ;  /* 0x0000003409347290 */ /* 0x000fe4000b7fe43f */
[----:B------:R-:W-:Y:S02]  /*15f30*/  UIADD3.X UR53, UR9, UR53, URZ, UP5, !UPT ;  /* 0x0000003509357290 */ /* 0x000fe4000affe43f */
[----:B------:R-:W-:Y:S02]  /*15f40*/  UIADD3.X UR54, UR9, UR54, URZ, UP2, !UPT ;  /* 0x0000003609367290 */ /* 0x000fe400097fe43f */
[----:B------:R-:W-:Y:S02]  /*15f50*/  UIADD3 UR29, UP1, UR5, UR29, URZ ;  /* 0x0000001d051d7290 */ /* 0x000fe4000ff3e03f */
[----:B------:R-:W-:-:S02]  /*15f60*/  UIADD3 UR30, UP0, UR5, UR30, URZ ;  /* 0x0000001e051e7290 */ /* 0x000fc4000ff1e03f */
[----:B------:R-:W-:Y:S02]  /*15f70*/  UIADD3 UR31, UP4, UR5, UR31, URZ ;  /* 0x0000001f051f7290 */ /* 0x000fe4000ff9e03f */
[----:B------:R-:W-:Y:S02]  /*15f80*/  UIADD3 UR32, UP3, UR5, UR32, URZ ;  /* 0x0000002005207290 */ /* 0x000fe4000ff7e03f */
[----:B------:R-:W-:Y:S02]  /*15f90*/  UIADD3 UR33, UP6, UR5, UR33, URZ ;  /* 0x0000002105217290 */ /* 0x000fe4000ffde03f */
[----:B------:R-:W-:Y:S02]  /*15fa0*/  UIADD3 UR34, UP5, UR5, UR34, URZ ;  /* 0x0000002205227290 */ /* 0x000fe4000ffbe03f */
[----:B------:R-:W-:Y:S02]  /*15fb0*/  UIADD3 UR35, UP2, UR5, UR35, URZ ;  /* 0x0000002305237290 */ /* 0x000fe4000ff5e03f */
[----:B------:R-:W-:-:S02]  /*15fc0*/  UIADD3.X UR55, UR9, UR55, URZ, UP1, !UPT ;  /* 0x0000003709377290 */ /* 0x000fc40008ffe43f */
[----:B------:R-:W-:Y:S02]  /*15fd0*/  UIADD3.X UR56, UR9, UR56, URZ, UP0, !UPT ;  /* 0x0000003809387290 */ /* 0x000fe400087fe43f */
[----:B------:R-:W-:Y:S02]  /*15fe0*/  UIADD3.X UR57, UR9, UR57, URZ, UP4, !UPT ;  /* 0x0000003909397290 */ /* 0x000fe4000a7fe43f */
[----:B------:R-:W-:Y:S02]  /*15ff0*/  UIADD3.X UR58, UR9, UR58, URZ, UP3, !UPT ;  /* 0x0000003a093a7290 */ /* 0x000fe40009ffe43f */
[----:B------:R-:W-:Y:S02]  /*16000*/  UIADD3.X UR59, UR9, UR59, URZ, UP6, !UPT ;  /* 0x0000003b093b7290 */ /* 0x000fe4000b7fe43f */
[----:B------:R-:W-:Y:S02]  /*16010*/  UIADD3.X UR60, UR9, UR60, URZ, UP5, !UPT ;  /* 0x0000003c093c7290 */ /* 0x000fe4000affe43f */
[----:B------:R-:W-:Y:S01]  /*16020*/  UIADD3.X UR61, UR9, UR61, URZ, UP2, !UPT ;  /* 0x0000003d093d7290 */ /* 0x000fe200097fe43f */
[----:B------:R-:W-:Y:S01]  /*16030*/  VIADD R3, R3, 0xffffffe0 ;  /* 0xffffffe003037836 */ /* 0x000fe20000000000 */
[----:B---3--:R-:W-:-:S02]  /*16040*/  IADD3.X R15, R15, UR9, RZ, P2, !PT ;  /* 0x000000090f0f7c10 */ /* 0x008fc400097fe4ff */
[----:B------:R-:W-:Y:S02]  /*16050*/  IADD3.X R26, R26, UR9, RZ, P3, !PT ;  /* 0x000000091a1a7c10 */ /* 0x000fe40009ffe4ff */
[----:B------:R-:W-:Y:S01]  /*16060*/  IADD3.X R27, R27, UR9, RZ, P4, !PT ;  /* 0x000000091b1b7c10 */ /* 0x000fe2000a7fe4ff */
[----:B------:R1:W-:Y:S04]  /*16070*/  STL [R1+0x65c], R15 ;  /* 0x00065c0f01007387 */ /* 0x0003e80000100800 */
[----:B------:R1:W-:Y:S04]  /*16080*/  STL [R1+0x66c], R27 ;  /* 0x00066c1b01007387 */ /* 0x0003e80000100800 */
[----:B------:R1:W-:Y:S01]  /*16090*/  STL [R1+0x664], R26 ;  /* 0x0006641a01007387 */ /* 0x0003e20000100800 */
[----:B--2---:R-:W-:-:S04]  /*160a0*/  IADD3 R0, P5, R6, R0, RZ ;  /* 0x0000000006007210 */ /* 0x004fc80007fbe0ff */
[----:B----4-:R-:W-:Y:S01]  /*160b0*/  LEA.HI.X.SX32 R2, R6, R2, 0x1, P5 ;  /* 0x0000000206027211 */ /* 0x010fe200028f0eff */
[----:B-1----:R-:W-:Y:S08]  /*160c0*/  @P6 BRA `(.L_x_2) ;  /* 0xffffff1c00586947 */ /* 0x002ff0000383ffff */
.L_x_1:
[----:B------:R-:W2:Y:S01]  /*160d0*/  LDL.LU R13, [R1+0x90] ;  /* 0x00009000010d7983 */ /* 0x000ea20000300800 */
[----:B------:R-:W-:Y:S01]  /*160e0*/  ULDC.64 UR26, c[0x0][0x228] ;  /* 0x00008a00001a7ab9 */ /* 0x000fe20000000a00 */
[----:B------:R-:W3:Y:S01]  /*160f0*/  S2UR UR5, SR_CgaCtaId ;  /* 0x00000000000579c3 */ /* 0x000ee20000008800 */
[----:B------:R-:W-:Y:S01]  /*16100*/  UMOV UR4, 0x400 ;  /* 0x0000040000047882 */ /* 0x000fe20000000000 */
[----:B------:R-:W2:Y:S01]  /*16110*/  LDL.LU R12, [R1+0x94] ;  /* 0x00009400010c7983 */ /* 0x000ea20000300800 */
[----:B------:R-:W-:Y:S01]  /*16120*/  ULDC.64 UR8, c[0x0][0x220] ;  /* 0x0000880000087ab9 */ /* 0x000fe20000000a00 */
[----:B------:R-:W-:Y:S01]  /*16130*/  ULDC.64 UR28, c[0x0][0x228] ;  /* 0x00008a00001c7ab9 */ /* 0x000fe20000000a00 */
[----:B------:R-:W-:Y:S01]  /*16140*/  ULDC.64 UR10, c[0x0][0x220] ;  /* 0x00008800000a7ab9 */ /* 0x000fe20000000a00 */
[----:B------:R-:W1:Y:S01]  /*16150*/  LDL.LU R11, [R1+0x98] ;  /* 0x00009800010b7983 */ /* 0x000e620000300800 */
[----:B------:R-:W-:Y:S01]  /*16160*/  ULDC UR12, c[0x0][0x22c] ;  /* 0x00008b00000c7ab9 */ /* 0x000fe20000000800 */
[----:B------:R-:W-:Y:S01]  /*16170*/  ULDC.64 UR22, c[0x0][0x228] ;  /* 0x00008a0000167ab9 */ /* 0x000fe20000000a00 */
[----:B------:R-:W-:Y:S01]  /*16180*/  ULDC.64 UR20, c[0x0][0x228] ;  /* 0x00008a0000147ab9 */ /* 0x000fe20000000a00 */
[----:B------:R-:W1:Y:S01]  /*16190*/  LDL.LU R10, [R1+0x9c] ;  /* 0x00009c00010a7983 */ /* 0x000e620000300800 */
[----:B------:R-:W-:Y:S01]  /*161a0*/  ULDC.64 UR18, c[0x0][0x228] ;  /* 0x00008a0000127ab9 */ /* 0x000fe20000000a00 */
[----:B------:R-:W-:Y:S01]  /*161b0*/  ULDC.64 UR16, c[0x0][0x228] ;  /* 0x00008a0000107ab9 */ /* 0x000fe20000000a00 */
[----:B------:R-:W-:Y:S01]  /*161c0*/  ULDC.64 UR14, c[0x0][0x228] ;  /* 0x00008a00000e7ab9 */ /* 0x000fe20000000a00 */
[----:B------:R-:W4:Y:S01]  /*161d0*/  LDL.LU R9, [R1+0xb0] ;  /* 0x0000b00001097983 */ /* 0x000f220000300800 */
[----:B------:R-:W-:-:S03]  /*161e0*/  ULDC.64 UR24, c[0x0][0x228] ;  /* 0x00008a0000187ab9 */ /* 0x000fc60000000a00 */
[----:B------:R-:W4:Y:S04]  /*161f0*/  LDL.LU R8, [R1+0xb4] ;  /* 0x0000b40001087983 */ /* 0x000f280000300800 */
[----:B------:R-:W5:Y:S04]  /*16200*/  LDL.LU R7, [R1+0xb8] ;  /* 0x0000b80001077983 */ /* 0x000f680000300800 */
[----:B------:R-:W5:Y:S04]  /*16210*/  LDL.LU R6, [R1+0xbc] ;  /* 0x0000bc0001067983 */ /* 0x000f680000300800 */
[----:B------:R-:W3:Y:S04]  /*16220*/  LDL.LU R5, [R1+0xd0] ;  /* 0x0000d00001057983 */ /* 0x000ee80000300800 */
[----:B------:R-:W3:Y:S01]  /*16230*/  LDL.LU R4, [R1+0xd4] ;  /* 0x0000d40001047983 */ /* 0x000ee20000300800 */
[----:B------:R-:W-:Y:S01]  /*16240*/  BAR.SYNC.DEFER_BLOCKING 0x0 ;  /* 0x0000000000007b1d */ /* 0x000fe20000010000 */
[----:B--2---:R-:W-:-:S05]  /*16250*/  F2FP.SATFINITE.E5M2.F32.PACK_AB_MERGE_C R2, R12, R13, RZ ;  /* 0x0000000d0c02723e */ /* 0x004fca00048060ff */
[----:B------:R5:W-:Y:S01]  /*16260*/  STL [R1+0x24], R2 ;  /* 0x0000240201007387 */ /* 0x000be20000100800 */
[----:B-1----:R-:W-:-:S05]  /*16270*/  F2FP.SATFINITE.E5M2.F32.PACK_AB_MERGE_C R0, R10, R11, RZ ;  /* 0x0000000b0a00723e */ /* 0x002fca00048060ff */
[----:B------:R3:W-:Y:S01]  /*16280*/  STL [R1+0x4], R0 ;  /* 0x0000040001007387 */ /* 0x0007e20000100800 */
[----:B----4-:R-:W-:-:S05]  /*16290*/  F2FP.SATFINITE.E5M2.F32.PACK_AB_MERGE_C R3, R8, R9, RZ ;  /* 0x000000090803723e */ /* 0x010fca00048060ff */
[----:B------:R-:W-:Y:S01]  /*162a0*/  STL [R1+0x464], R3 ;  /* 0x0004640301007387 */ /* 0x000fe20000100800 */
[----:B-----5:R-:W-:-:S03]  /*162b0*/  F2FP.SATFINITE.E5M2.F32.PACK_AB_MERGE_C R2, R6, R7, RZ ;  /* 0x000000070602723e */ /* 0x020fc600048060ff */
[----:B------:R-:W2:Y:S04]  /*162c0*/  LDL.LU R21, [R1+0x384] ;  /* 0x0003840001157983 */ /* 0x000ea80000300800 */
[----:B------:R-:W-:Y:S01]  /*162d0*/  STL [R1+0x460], R2 ;  /* 0x0004600201007387 */ /* 0x000fe20000100800 */
[----:B---3--:R-:W-:-:S03]  /*162e0*/  F2FP.SATFINITE.E5M2.F32.PACK_AB_MERGE_C R0, R4, R5, RZ ;  /* 0x000000050400723e */ /* 0x008fc600048060ff */
[----:B--2---:R1:W-:Y:S04]  /*162f0*/  STL [R1+0xd14], R21 ;  /* 0x000d141501007387 */ /* 0x0043e80000100800 */
[----:B------:R-:W-:Y:S04]  /*16300*/  STL [R1+0x46c], R0 ;  /* 0x00046c0001007387 */ /* 0x000fe80000100800 */
[----:B-1----:R-:W2:Y:S04]  /*16310*/  LDL.LU R21, [R1+0x39c] ;  /* 0x00039c0001157983 */ /* 0x002ea80000300800 */
[----:B--2---:R1:W-:Y:S04]  /*16320*/  STL [R1+0xd1c], R21 ;  /* 0x000d1c1501007387 */ /* 0x0043e80000100800 */
        /* <DEDUP_REMOVED lines=19> */
[----:B------:R-:W3:Y:S04]  /*16460*/  LDL.LU R3, [R1+0x360] ;  /* 0x0003600001037983 */ /* 0x000ee80000300800 */
[----:B---3--:R1:W-:Y:S04]  /*16470*/  STL [R1+0xcfc], R3 ;  /* 0x000cfc0301007387 */ /* 0x0083e80000100800 */
[----:B-1----:R-:W3:Y:S04]  /*16480*/  LDL.LU R3, [R1+0x378] ;  /* 0x0003780001037983 */ /* 0x002ee80000300800 */
        /* <DEDUP_REMOVED lines=27> */
[----:B-1----:R-:W2:Y:S04]  /*16640*/  LDL.LU R3, [R1+0xd8] ;  /* 0x0000d80001037983 */ /* 0x002ea80000300800 */
[----:B------:R-:W3:Y:S04]  /*16650*/  LDL.LU R2, [R1+0x364] ;  /* 0x0003640001027983 */ /* 0x000ee80000300800 */
[----:B---3--:R1:W-:Y:S04]  /*16660*/  STL [R1+0xd04], R2 ;  /* 0x000d040201007387 */ /* 0x0083e80000100800 */
[----:B-1----:R-:W3:Y:S01]  /*16670*/  LDL.LU R2, [R1+0x370] ;  /* 0x0003700001027983 */ /* 0x002ee20000300800 */
[----:B--2---:R-:W-:-:S03]  /*16680*/  F2FP.SATFINITE.E5M2.F32.PACK_AB_MERGE_C R21, R21, R3, RZ ;  /* 0x000000031515723e */ /* 0x004fc600048060ff */
[----:B---3--:R1:W-:Y:S04]  /*16690*/  STL [R1+0xd0c], R2 ;  /* 0x000d0c0201007387 */ /* 0x0083e80000100800 */
[----:B-1----:R-:W2:Y:S04]  /*166a0*/  LDL.LU R2, [R1+0x388] ;  /* 0x0003880001027983 */ /* 0x002ea80000300800 */
[----:B------:R-:W3:Y:S04]  /*166b0*/  LDL.LU R0, [R1+0x368] ;  /* 0x0003680001007983 */ /* 0x000ee80000300800 */
[----:B------:R-:W3:Y:S04]  /*166c0*/  LDL.LU R29, [R1+0x36c] ;  /* 0x00036c00011d7983 */ /* 0x000ee80000300800 */
[----:B------:R-:W4:Y:S04]  /*166d0*/  LDL.LU R28, [R1+0x350] ;  /* 0x00035000011c7983 */ /* 0x000f280000300800 */
[----:B------:R-:W4:Y:S04]  /*166e0*/  LDL.LU R27, [R1+0x354] ;  /* 0x00035400011b7983 */ /* 0x000f280000300800 */
[----:B------:R-:W5:Y:S04]  /*166f0*/  LDL.LU R26, [R1+0x358] ;  /* 0x00035800011a7983 */ /* 0x000f680000300800 */
[----:B------:R-:W5:Y:S04]  /*16700*/  LDL.LU R25, [R1+0x35c] ;  /* 0x00035c0001197983 */ /* 0x000f680000300800 */
[----:B------:R-:W5:Y:S04]  /*16710*/  LDL.LU R24, [R1+0x340] ;  /* 0x0003400001187983 */ /* 0x000f680000300800 */
[----:B0-----:R-:W5:Y:S04]  /*16720*/  LDL.LU R23, [R1+0x344] ;  /* 0x0003440001177983 */ /* 0x001f680000300800 */
[----:B------:R-:W5:Y:S04]  /*16730*/  LDL.LU R22, [R1+0x348] ;  /* 0x0003480001167983 */ /* 0x000f680000300800 */
        /* <DEDUP_REMOVED lines=13> */
[----:B------:R-:W3:Y:S04]  /*16810*/  LDL.LU R7, [R1+0x320] ;  /* 0x0003200001077983 */ /* 0x000ee80000300800 */
[----:B------:R-:W3:Y:S04]  /*16820*/  LDL.LU R6, [R1+0x324] ;  /* 0x0003240001067983 */ /* 0x000ee80000300800 */
[----:B------:R-:W5:Y:S04]  /*16830*/  LDL.LU R5, [R1+0x328] ;  /* 0x0003280001057983 */ /* 0x000f680000300800 */
[----:B------:R-:W5:Y:S04]  /*16840*/  LDL.LU R4, [R1+0x32c] ;  /* 0x00032c0001047983 */ /* 0x000f680000300800 */
[----:B------:R-:W2:Y:S04]  /*16850*/  LDL.LU R3, [R1+0xd68] ;  /* 0x000d680001037983 */ /* 0x000ea80000300800 */
[----:B------:R0:W-:Y:S04]  /*16860*/  STL [R1+0x468], R21 ;  /* 0x0004681501007387 */ /* 0x0001e80000100800 */
[----:B0-----:R-:W2:Y:S02]  /*16870*/  LDL.LU R21, [R1+0xd64] ;  /* 0x000d640001157983 */ /* 0x001ea40000300800 */
[----:B--2---:R-:W-:-:S02]  /*16880*/  F2FP.SATFINITE.E5M2.F32.PACK_AB_MERGE_C R21, R21, R3, RZ ;  /* 0x000000031515723e */ /* 0x004fc400048060ff */
        /* <DEDUP_REMOVED lines=42> */
[----:B0-----:R-:W4:Y:S01]  /*16b30*/  LDL.LU R21, [R1+0x37c] ;  /* 0x00037c0001157983 */ /* 0x001f220000300800 */
[----:B--2---:R-:W-:-:S03]  /*16b40*/  F2FP.SATFINITE.E5M2.F32.PACK_AB_MERGE_C R3, R3, R2, RZ ;  /* 0x000000020303723e */ /* 0x004fc600048060ff */
[----:B------:R-:W2:Y:S04]  /*16b50*/  LDL.LU R2, [R1+0xd0c] ;  /* 0x000d0c0001027983 */ /* 0x000ea80000300800 */
[----:B------:R0:W-:Y:S04]  /*16b60*/  STL [R1+0x14], R3 ;  /* 0x0000140301007387 */ /* 0x0001e80000100800 */
[----:B0-----:R-:W2:Y:S02]  /*16b70*/  LDL.LU R3, [R1+0xd08] ;  /* 0x000d080001037983 */ /* 0x001ea40000300800 */
[----:B--2---:R-:W-:-:S02]  /*16b80*/  F2FP.SATFINITE.E5M2.F32.PACK_AB_MERGE_C R3, R3, R2, RZ ;  /* 0x000000020303723e */ /* 0x004fc400048060ff */
[----:B------:R-:W2:Y:S04]  /*16b90*/  LDL.LU R2, [R1+0xd04] ;  /* 0x000d040001027983 */ /* 0x000ea80000300800 */
[----:B------:R0:W-:Y:S04]  /*16ba0*/  STL [R1+0x374], R3 ;  /* 0x0003740301007387 */ /* 0x0001e80000100800 */
[----:B0-----:R-:W4:Y:S02]  /*16bb0*/  LDL.LU R3, [R1+0xd00] ;  /* 0x000d000001037983 */ /* 0x001f240000300800 */
[----:B----4-:R-:W-:-:S02]  /*16bc0*/  F2FP.SATFINITE.E5M2.F32.PACK_AB_MERGE_C R21, R21, R3, RZ ;  /* 0x000000031515723e */ /* 0x010fc400048060ff */
[----:B------:R-:W2:Y:S04]  /*16bd0*/  LDL.LU R3, [R1+0xcfc] ;  /* 0x000cfc0001037983 */ /* 0x000ea80000300800 */
[----:B------:R-:W-:Y:S01]  /*16be0*/  STL [R1+0x370], R21 ;  /* 0x0003701501007387 */ /* 0x000fe20000100800 */
[----:B---3--:R-:W-:Y:S02]  /*16bf0*/  F2FP.SATFINITE.E5M2.F32.PACK_AB_MERGE_C R7, R6, R7, RZ ;  /* 0x000000070607723e */ /* 0x008fe400048060ff */
[----:B--2---:R-:W-:Y:S02]  /*16c00*/  F2FP.SATFINITE.E5M2.F32.PACK_AB_MERGE_C R3, R2, R3, RZ ;  /* 0x000000030203723e */ /* 0x004fe400048060ff */
[----:B------:R-:W-:Y:S02]  /*16c10*/  F2FP.SATFINITE.E5M2.F32.PACK_AB_MERGE_C R2, R29, R0, RZ ;  /* 0x000000001d02723e */ /* 0x000fe400048060ff */
[----:B------:R-:W-:Y:S01]  /*16c20*/  F2FP.SATFINITE.E5M2.F32.PACK_AB_MERGE_C R0, R27, R28, RZ ;  /* 0x0000001c1b00723e */ /* 0x000fe200048060ff */
[----:B------:R5:W-:Y:S04]  /*16c30*/  STL [R1+0x364], R3 ;  /* 0x0003640301007387 */ /* 0x000be80000100800 */
[----:B------:R0:W-:Y:S04]  /*16c40*/  STL [R1+0x360], R2 ;  /* 0x0003600201007387 */ /* 0x0001e80000100800 */
[----:B------:R1:W-:Y:S01]  /*16c50*/  STL [R1+0x354], R0 ;  /* 0x0003540001007387 */ /* 0x0003e20000100800 */
[----:B-----5:R-:W-:-:S02]  /*16c60*/  F2FP.SATFINITE.E5M2.F32.PACK_AB_MERGE_C R3, R25, R26, RZ ;  /* 0x0000001a1903723e */ /* 0x020fc400048060ff */
[----:B0-----:R-:W-:-:S03]  /*16c70*/  F2FP.SATFINITE.E5M2.F32.PACK_AB_MERGE_C R2, R23, R24, RZ ;  /* 0x000000181702723e */ /* 0x001fc600048060ff */
[----:B------:R0:W-:Y:S01]  /*16c80*/  STL [R1+0x350], R3 ;  /* 0x0003500301007387 */ /* 0x0001e20000100800 */
[----:B-1----:R-:W-:-:S03]  /*16c90*/  F2FP.SATFINITE.E5M2.F32.PACK_AB_MERGE_C R0, R20, R22, RZ ;  /* 0x000000161400723e */ /* 0x002fc600048060ff */
[----:B------:R1:W-:Y:S04]  /*16ca0*/  STL [R1+0x344], R2 ;  /* 0x0003440201007387 */ /* 0x0003e80000100800 */
[----:B------:R2:W-:Y:S01]  /*16cb0*/  STL [R1+0x340], R0 ;  /* 0x0003400001007387 */ /* 0x0005e20000100800 */
[----:B0-----:R-:W-:Y:S02]  /*16cc0*/  F2FP.SATFINITE.E5M2.F32.PACK_AB_MERGE_C R3, R18, R19, RZ ;  /* 0x000000131203723e */ /* 0x001fe400048060ff */
[----:B-1----:R-:W-:-:S03]  /*16cd0*/  F2FP.SATFINITE.E5M2.F32.PACK_AB_MERGE_C R2, R16, R17, RZ ;  /* 0x000000111002723e */ /* 0x002fc600048060ff */
[----:B------:R0:W-:Y:S01]  /*16ce0*/  STL [R1+0x34c], R3 ;  /* 0x00034c0301007387 */ /* 0x0001e20000100800 */
[----:B--2---:R-:W-:-:S03]  /*16cf0*/  F2FP.SATFINITE.E5M2.F32.PACK_AB_MERGE_C R0, R14, R15, RZ ;  /* 0x0000000f0e00723e */ /* 0x004fc600048060ff */
[----:B------:R1:W-:Y:S04]  /*16d00*/  STL [R1+0x348], R2 ;  /* 0x0003480201007387 */ /* 0x0003e80000100800 */
[----:B------:R2:W-:Y:S01]  /*16d10*/  STL [R1+0x35c], R0 ;  /* 0x00035c0001007387 */ /* 0x0005e20000100800 */
[----:B0-----:R-:W-:Y:S02]  /*16d20*/  F2FP.SATFINITE.E5M2.F32.PACK_AB_MERGE_C R3, R12, R13, RZ ;  /* 0x0000000d0c03723e */ /* 0x001fe400048060ff */
[----:B-1----:R-:W-:-:S03]  /*16d30*/  F2FP.SATFINITE.E5M2.F32.PACK_AB_MERGE_C R2, R10, R11, RZ ;  /* 0x0000000b0a02723e */ /* 0x002fc600048060ff */
[----:B------:R-:W-:Y:S01]  /*16d40*/  STL [R1+0x358], R3 ;  /* 0x0003580301007387 */ /* 0x000fe20000100800 */
[----:B--2---:R-:W-:-:S03]  /*16d50*/  F2FP.SATFINITE.E5M2.F32.PACK_AB_MERGE_C R0, R8, R9, RZ ;  /* 0x000000090800723e */ /* 0x004fc600048060ff */
[----:B------:R-:W-:Y:S04]  /*16d60*/  STL [R1+0x334], R2 ;  /* 0x0003340201007387 */ /* 0x000fe80000100800 */
[----:B------:R-:W-:Y:S04]  /*16d70*/  STL [R1+0xbc4], R7 ;  /* 0x000bc40701007387 */ /* 0x000fe80000100800 */
[----:B------:R-:W-:Y:S04]  /*16d80*/  STL [R1+0x330], R0 ;  /* 0x0003300001007387 */ /* 0x000fe80000100800 */
[----:B------:R-:W2:Y:S04]  /*16d90*/  LDL.LU R20, [R1+0x314] ;  /* 0x0003140001147983 */ /* 0x000ea80000300800 */
[----:B------:R-:W3:Y:S04]  /*16da0*/  LDL.LU R13, [R1+0x31c] ;  /* 0x00031c00010d7983 */ /* 0x000ee80000300800 */
[----:B---3--:R0:W-:Y:S04]  /*16db0*/  STL [R1+0xcf8], R13 ;  /* 0x000cf80d01007387 */ /* 0x0081e80000100800 */
[----:B0-----:R-:W2:Y:S04]  /*16dc0*/  LDL.LU R13, [R1+0x310] ;  /* 0x00031000010d7983 */ /* 0x001ea80000300800 */
[----:B------:R-:W3:Y:S04]  /*16dd0*/  LDL.LU R17, [R1+0x304] ;  /* 0x0003040001117983 */ /* 0x000ee80000300800 */
[----:B---3--:R0:W-:Y:S04]  /*16de0*/  STL [R1+0xcf4], R17 ;  /* 0x000cf41101007387 */ /* 0x0081e80000100800 */
[----:B0-----:R-:W3:Y:S04]  /*16df0*/  LDL.LU R17, [R1+0x318] ;  /* 0x0003180001117983 */ /* 0x001ee80000300800 */
[----:B------:R-:W4:Y:S04]  /*16e00*/  LDL.LU R7, [R1+0x404] ;  /* 0x0004040001077983 */ /* 0x000f280000300800 */
[----:B----4-:R0:W-:Y:S04]  /*16e10*/  STL [R1+0xcc4], R7 ;  /* 0x000cc40701007387 */ /* 0x0101e80000100800 */
[----:B0-----:R-:W4:Y:S04]  /*16e20*/  LDL.LU R7, [R1+0x410] ;  /* 0x0004100001077983 */ /* 0x001f280000300800 */
        /* <DEDUP_REMOVED lines=12> */
[----:B------:R-:W5:Y:S04]  /*16ef0*/  LDL.LU R21, [R1+0x408] ;  /* 0x0004080001157983 */ /* 0x000f680000300800 */
[----:B-----5:R0:W-:Y:S04]  /*16f00*/  STL [R1+0xccc], R21 ;  /* 0x000ccc1501007387 */ /* 0x0201e80000100800 */
[----:B0-----:R-:W5:Y:S04]  /*16f10*/  LDL.LU R21, [R1+0x2e8] ;  /* 0x0002e80001157983 */ /* 0x001f680000300800 */
[----:B-----5:R0:W-:Y:S04]  /*16f20*/  STL [R1+0xcd4], R21 ;  /* 0x000cd41501007387 */ /* 0x0201e80000100800 */
[----:B0-----:R-:W5:Y:S04]  /*16f30*/  LDL.LU R21, [R1+0x2e0] ;  /* 0x0002e00001157983 */ /* 0x001f680000300800 */
[----:B-----5:R0:W-:Y:S04]  /*16f40*/  STL [R1+0xcdc], R21 ;  /* 0x000cdc1501007387 */ /* 0x0201e80000100800 */
[----:B0-----:R-:W5:Y:S04]  /*16f50*/  LDL.LU R21, [R1+0x2f8] ;  /* 0x0002f80001157983 */ /* 0x001f680000300800 */
[----:B-----5:R0:W-:Y:S04]  /*16f60*/  STL [R1+0xce4], R21 ;  /* 0x000ce41501007387 */ /* 0x0201e80000100800 */
[----:B0-----:R-:W5:Y:S01]  /*16f70*/  LDL.LU R21, [R1+0x2f0] ;  /* 0x0002f00001157983 */ /* 0x001f620000300800 */
[----:B------:R-:W-:-:S02]  /*16f80*/  F2FP.SATFINITE.E5M2.F32.PACK_AB_MERGE_C R6, R4, R5, RZ ;  /* 0x000000050406723e */ /* 0x000fc400048060ff */
[----:B--2---:R-:W-:Y:S01]  /*16f90*/  F2FP.SATFINITE.E5M2.F32.PACK_AB_MERGE_C R20, R20, R13, RZ ;  /* 0x0000000d1414723e */ /* 0x004fe200048060ff */
[----:B-----5:R0:W-:Y:S04]  /*16fa0*/  STL [R1+0xcec], R21 ;  /* 0x000cec1501007387 */ /* 0x0201e80000100800 */
[----:B0-----:R-:W2:Y:S04]  /*16fb0*/  LDL.LU R21, [R1+0x308] ;  /* 0x0003080001157983 */ /* 0x001ea80000300800 */
        /* <DEDUP_REMOVED lines=23> */
[----:B------:R0:W-:Y:S04]  /*17130*/  STL [R1+0xbc8], R6 ;  /* 0x000bc80601007387 */ /* 0x0001e80000100800 */
[----:B0-----:R-:W5:Y:S04]  /*17140*/  LDL.LU R6, [R1+0x400] ;  /* 0x0004000001067983 */ /* 0x001f680000300800 */
[----:B------:R-:W3:Y:S04]  /*17150*/  LDL.LU R13, [R1+0xcf8] ;  /* 0x000cf800010d7983 */ /* 0x000ee80000300800 */
[----:B------:R0:W-:Y:S04]  /*17160*/  STL [R1+0xbb4], R20 ;  /* 0x000bb41401007387 */ /* 0x0001e80000100800 */
[----:B0-----:R-:W5:Y:S01]  /*17170*/  LDL.LU R20, [R1+0x41c] ;  /* 0x00041c0001147983 */ /* 0x001f620000300800 */
[----:B---3--:R-:W-:-:S03]  /*17180*/  F2FP.SATFINITE.E5M2.F32.PACK_AB_MERGE_C R13, R13, R17, RZ ;  /* 0x000000110d0d723e */ /* 0x008fc600048060ff */
[----:B------:R-:W4:Y:S04]  /*17190*/  LDL.LU R17, [R1+0xcf4] ;  /* 0x000cf40001117983 */ /* 0x000f280000300800 */
[----:B------:R0:W-:Y:S04]  /*171a0*/  STL [R1+0xbb8], R13 ;  /* 0x000bb80d01007387 */ /* 0x0001e80000100800 */
[----:B0-----:R-:W5:Y:S01]  /*171b0*/  LDL.LU R13, [R1+0x418] ;  /* 0x00041800010d7983 */ /* 0x001f620000300800 */
[----:B----4-:R-:W-:-:S03]  /*171c0*/  F2FP.SATFINITE.E5M2.F32.PACK_AB_MERGE_C R17, R17, R7, RZ ;  /* 0x000000071111723e */ /* 0x010fc600048060ff */
[----:B------:R-:W2:Y:S04]  /*171d0*/  LDL.LU R7, [R1+0xcf0] ;  /* 0x000cf00001077983 */ /* 0x000ea80000300800 */
[----:B------:R0:W-:Y:S04]  /*171e0*/  STL [R1+0xbbc], R17 ;  /* 0x000bbc1101007387 */ /* 0x0001e80000100800 */
[----:B0-----:R-:W3:Y:S01]  /*171f0*/  LDL.LU R17, [R1+0x414] ;  /* 0x0004140001117983 */ /* 0x001ee20000300800 */
[----:B--2---:R-:W-:-:S03]  /*17200*/  F2FP.SATFINITE.E5M2.F32.PACK_AB_MERGE_C R7, R7, R21, RZ ;  /* 0x000000150707723e */ /* 0x004fc600048060ff */
        /* <DEDUP_REMOVED lines=18> */
[----:B0-----:R-:W3:Y:S02]  /*17330*/  LDL.LU R7, [R1+0xcc8] ;  /* 0x000cc80001077983 */ /* 0x001ee40000300800 */
[----:B---3--:R-:W-:-:S02]  /*17340*/  F2FP.SATFINITE.E5M2.F32.PACK_AB_MERGE_C R17, R17, R7, RZ ;  /* 0x000000071111723e */ /* 0x008fc400048060ff */
[----:B------:R-:W3:Y:S01]  /*17350*/  LDL.LU R7, [R1+0xcc4] ;  /* 0x000cc40001077983 */ /* 0x000ee20000300800 */
[----:B-----5:R-:W-:Y:S02]  /*17360*/  F2FP.SATFINITE.E5M2.F32.PACK_AB_MERGE_C R13, R20, R13, RZ ;  /* 0x0000000d140d723e */ /* 0x020fe400048060ff */
[----:B--2---:R-:W-:Y:S01]  /*17370*/  F2FP.SATFINITE.E5M2.F32.PACK_AB_MERGE_C R3, R3, R21, RZ ;  /* 0x000000150303723e */ /* 0x004fe200048060ff */
[----:B------:R-:W-:Y:S01]  /*17380*/  STL [R1+0x128], R17 ;  /* 0x0001281101007387 */ /* 0x000fe20000100800 */
[----:B------:R-:W-:Y:S02]  /*17390*/  F2FP.SATFINITE.E5M2.F32.PACK_AB_MERGE_C R2, R0, R2, RZ ;  /* 0x000000020002723e */ /* 0x000fe400048060ff */
[----:B------:R-:W-:Y:S01]  /*173a0*/  F2FP.SATFINITE.E5M2.F32.PACK_AB_MERGE_C R5, R5, R27, RZ ;  /* 0x0000001b0505723e */ /* 0x000fe200048060ff */
[----:B------:R-:W-:Y:S01]  /*173b0*/  STL [R1+0x124], R13 ;  /* 0x0001240d01007387 */ /* 0x000fe20000100800 */
[----:B------:R-:W-:Y:S02]  /*173c0*/  F2FP.SATFINITE.E5M2.F32.PACK_AB_MERGE_C R0, R28, R29, RZ ;  /* 0x0000001d1c00723e */ /* 0x000fe400048060ff */
[----:B------:R-:W-:-:S02]  /*173d0*/  F2FP.SATFINITE.E5M2.F32.PACK_AB_MERGE_C R19, R19, R26, RZ ;  /* 0x0000001a1313723e */ /* 0x000fc400048060ff */
[----:B------:R-:W-:Y:S02]  /*173e0*/  F2FP.SATFINITE.E5M2.F32.PACK_AB_MERGE_C R12, R12, R25, RZ ;  /* 0x000000190c0c723e */ /* 0x000fe400048060ff */
[----:B------:R-:W-:Y:S02]  /*173f0*/  F2FP.SATFINITE.E5M2.F32.PACK_AB_MERGE_C R16, R16, R24, RZ ;  /* 0x000000181010723e */ /* 0x000fe400048060ff */
[----:B---3--:R-:W-:-:S05]  /*17400*/  F2FP.SATFINITE.E5M2.F32.PACK_AB_MERGE_C R6, R7, R6, RZ ;  /* 0x000000060706723e */ /* 0x008fca00048060ff */
[----:B------:R-:W-:Y:S04]  /*17410*/  STL [R1+0x2e0], R6 ;  /* 0x0002e00601007387 */ /* 0x000fe80000100800 */
[----:B------:R0:W-:Y:S04]  /*17420*/  STL [R1+0x12c], R3 ;  /* 0x00012c0301007387 */ /* 0x0001e80000100800 */
[----:B------:R1:W-:Y:S04]  /*17430*/  STL [R1+0x2d4], R2 ;  /* 0x0002d40201007387 */ /* 0x0003e80000100800 */
[----:B------:R-:W-:Y:S01]  /*17440*/  STL [R1+0xbcc], R5 ;  /* 0x000bcc0501007387 */ /* 0x000fe20000100800 */
[----:B0-----:R-:W-:-:S03]  /*17450*/  F2FP.SATFINITE.E5M2.F32.PACK_AB_MERGE_C R3, R11, R14, RZ ;  /* 0x0000000e0b03723e */ /* 0x001fc600048060ff */
[----:B------:R0:W-:Y:S01]  /*17460*/  STL [R1+0x2d0], R0 ;  /* 0x0002d00001007387 */ /* 0x0001e20000100800 */
[----:B-1----:R-:W-:-:S03]  /*17470*/  F2FP.SATFINITE.E5M2.F32.PACK_AB_MERGE_C R2, R22, R23, RZ ;  /* 0x000000171602723e */ /* 0x002fc600048060ff */
[----:B------:R-:W-:Y:S04]  /*17480*/  STL [R1+0xbd0], R19 ;  /* 0x000bd01301007387 */ /* 0x000fe80000100800 */
[----:B------:R-:W-:Y:S01]  /*17490*/  STL [R1+0xbd4], R12 ;  /* 0x000bd40c01007387 */ /* 0x000fe20000100800 */
[----:B0-----:R-:W-:-:S03]  /*174a0*/  F2FP.SATFINITE.E5M2.F32.PACK_AB_MERGE_C R0, R15, R18, RZ ;  /* 0x000000120f00723e */ /* 0x001fc600048060ff */
[----:B------:R-:W-:Y:S04]  /*174b0*/  STL [R1+0xbd8], R16 ;  /* 0x000bd81001007387 */ /* 0x000fe80000100800 */
[----:B------:R-:W-:Y:S04]  /*174c0*/  STL [R1+0x94], R2 ;  /* 0x0000940201007387 */ /* 0x000fe80000100800 */
[----:B------:R0:W-:Y:S04]  /*174d0*/  STL [R1+0x90], R0 ;  /* 0x0000900001007387 */ /* 0x0001e80000100800 */
[----:B------:R-:W-:Y:S01]  /*174e0*/  STL [R1+0x9c], R3 ;  /* 0x00009c0301007387 */ /* 0x000fe20000100800 */
[----:B0-----:R-:W-:-:S03]  /*174f0*/  F2FP.SATFINITE.E5M2.F32.PACK_AB_MERGE_C R0, R4, R8, RZ ;  /* 0x000000080400723e */ /* 0x001fc600048060ff */
[----:B------:R-:W2:Y:S01]  /*17500*/  LDL.LU R4, [R1+0x264] ;  /* 0x0002640001047983 */ /* 0x000ea20000300800 */
[----:B------:R-:W-:-:S05]  /*17510*/  F2FP.SATFINITE.E5M2.F32.PACK_AB_MERGE_C R2, R9, R10, RZ ;  /* 0x0000000a0902723e */ /* 0x000fca00048060ff */
[----:B------:R-:W-:Y:S04]  /*17520*/  STL [R1+0x98], R2 ;  /* 0x0000980201007387 */ /* 0x000fe80000100800 */
[----:B--2---:R0:W-:Y:S04]  /*17530*/  STL [R1+0xc8c], R4 ;  /* 0x000c8c0401007387 */ /* 0x0041e80000100800 */
[----:B------:R-:W-:Y:S04]  /*17540*/  STL [R1+0xb4], R0 ;  /* 0x0000b40001007387 */ /* 0x000fe80000100800 */
[----:B0-----:R-:W2:Y:S04]  /*17550*/  LDL.LU R4, [R1+0x27c] ;  /* 0x00027c0001047983 */ /* 0x001ea80000300800 */
[----:B--2---:R0:W-:Y:S04]  /*17560*/  STL [R1+0xc94], R4 ;  /* 0x000c940401007387 */ /* 0x0041e80000100800 */
        /* <DEDUP_REMOVED lines=11> */
[----:B------:R-:W3:Y:S04]  /*17620*/  LDL.LU R3, [R1+0x26c] ;  /* 0x00026c0001037983 */ /* 0x000ee80000300800 */
[----:B---3--:R0:W-:Y:S04]  /*17630*/  STL [R1+0xc88], R3 ;  /* 0x000c880301007387 */ /* 0x0081e80000100800 */
[----:B0-----:R-:W3:Y:S04]  /*17640*/  LDL.LU R3, [R1+0x260] ;  /* 0x0002600001037983 */ /* 0x001ee80000300800 */
        /* <DEDUP_REMOVED lines=20> */
[----:B------:R-:W5:Y:S01]  /*17790*/  LDL.LU R9, [R1+0x24c] ;  /* 0x00024c0001097983 */ /* 0x000f620000300800 */
[----:B--2---:R-:W-:-:S03]  /*177a0*/  F2FP.SATFINITE.E5M2.F32.PACK_AB_MERGE_C R4, R4, R3, RZ ;  /* 0x000000030404723e */ /* 0x004fc600048060ff */
        /* <DEDUP_REMOVED lines=27> */
[----:B------:R0:W-:Y:S04]  /*17960*/  STL [R1+0xb0], R4 ;  /* 0x0000b00401007387 */ /* 0x0001e80000100800 */
[----:B0-----:R-:W3:Y:S02]  /*17970*/  LDL.LU R4, [R1+0xcbc] ;  /* 0x000cbc0001047983 */ /* 0x001ee40000300800 */
[----:B---3--:R-:W-:-:S02]  /*17980*/  F2FP.SATFINITE.E5M2.F32.PACK_AB_MERGE_C R4, R4, R3, RZ ;  /* 0x000000030404723e */ /* 0x008fc400048060ff */
        /* <DEDUP_REMOVED lines=26> */
[----:B0-----:R-:W5:Y:S01]  /*17b30*/  LDL.LU R4, [R1+0x248] ;  /* 0x0002480001047983 */ /* 0x001f620000300800 */
[----:B---3--:R-:W-:-:S03]  /*17b40*/  F2FP.SATFINITE.E5M2.F32.PACK_AB_MERGE_C R3, R3, R8, RZ ;  /* 0x000000080303723e */ /* 0x008fc600048060ff */
[----:B------:R-:W4:Y:S04]  /*17b50*/  LDL.LU R8, [R1+0xc84] ;  /* 0x000c840001087983 */ /* 0x000f280000300800 */
[----:B------:R0:W-:Y:S04]  /*17b60*/  STL [R1+0xbe0], R3 ;  /* 0x000be00301007387 */ /* 0x0001e80000100800 */
[----:B0-----:R-:W3:Y:S01]  /*17b70*/  LDL.LU R3, [R1+0x244] ;  /* 0x0002440001037983 */ /* 0x001ee20000300800 */
[----:B----4-:R-:W-:-:S03]  /*17b80*/  F2FP.SATFINITE.E5M2.F32.PACK_AB_MERGE_C R8, R8, R22, RZ ;  /* 0x000000160808723e */ /* 0x010fc600048060ff */
[----:B------:R-:W2:Y:S04]  /*17b90*/  LDL.LU R22, [R1+0xc80] ;  /* 0x000c800001167983 */ /* 0x000ea80000300800 */
[----:B------:R0:W-:Y:S04]  /*17ba0*/  STL [R1+0xbe4], R8 ;  /* 0x000be40801007387 */ /* 0x0001e80000100800 */
[----:B0-----:R-:W3:Y:S01]  /*17bb0*/  LDL.LU R8, [R1+0x240] ;  /* 0x0002400001087983 */ /* 0x001ee20000300800 */
[----:B--2---:R-:W-:-:S03]  /*17bc0*/  F2FP.SATFINITE.E5M2.F32.PACK_AB_MERGE_C R22, R22, R9, RZ ;  /* 0x000000091616723e */ /* 0x004fc600048060ff */
[----:B------:R-:W2:Y:S04]  /*17bd0*/  LDL.LU R9, [R1+0xc7c] ;  /* 0x000c7c0001097983 */ /* 0x000ea80000300800 */
[----:B------:R-:W-:Y:S01]  /*17be0*/  STL [R1+0xbe8], R22 ;  /* 0x000be81601007387 */ /* 0x000fe20000100800 */
[----:B---3--:R-:W-:Y:S02]  /*17bf0*/  F2FP.SATFINITE.E5M2.F32.PACK_AB_MERGE_C R3, R3, R8, RZ ;  /* 0x000000080303723e */ /* 0x008fe400048060ff */
[----:B-----5:R-:W-:Y:S02]  /*17c00*/  F2FP.SATFINITE.E5M2.F32.PACK_AB_MERGE_C R8, R12, R16, RZ ;  /* 0x000000100c08723e */ /* 0x020fe400048060ff */
[----:B--2---:R-:W-:Y:S02]  /*17c10*/  F2FP.SATFINITE.E5M2.F32.PACK_AB_MERGE_C R9, R9, R4, RZ ;  /* 0x000000040909723e */ /* 0x004fe400048060ff */
[----:B------:R-:W-:-:S03]  /*17c20*/  F2FP.SATFINITE.E5M2.F32.PACK_AB_MERGE_C R4, R5, R19, RZ ;  /* 0x000000130504723e */ /* 0x000fc600048060ff */
[----:B------:R-:W-:Y:S04]  /*17c30*/  STL [R1+0xbec], R9 ;  /* 0x000bec0901007387 */ /* 0x000fe80000100800 */
[----:B------:R0:W-:Y:S01]  /*17c40*/  STL [R1+0x10], R3 ;  /* 0x0000100301007387 */ /* 0x0001e20000100800 */
[----:B------:R-:W-:-:S03]  /*17c50*/  F2FP.SATFINITE.E5M2.F32.PACK_AB_MERGE_C R5, R6, R20, RZ ;  /* 0x000000140605723e */ /* 0x000fc600048060ff */
[----:B------:R-:W-:Y:S01]  /*17c60*/  STL [R1+0x1c], R8 ;  /* 0x00001c0801007387 */ /* 0x000fe20000100800 */
[----:B0-----:R-:W-:-:S03]  /*17c70*/  F2FP.SATFINITE.E5M2.F32.PACK_AB_MERGE_C R3, R13, R17, RZ ;  /* 0x000000110d03723e */ /* 0x001fc600048060ff */
[----:B------:R0:W-:Y:S04]  /*17c80*/  STL [R1+0x18], R4 ;  /* 0x0000180401007387 */ /* 0x0001e80000100800 */
[----:B------:R1:W-:Y:S01]  /*17c90*/  STL [R1+0x28], R3 ;  /* 0x0000280301007387 */ /* 0x0003e20000100800 */
[----:B0-----:R-:W-:-:S03]  /*17ca0*/  F2FP.SATFINITE.E5M2.F32.PACK_AB_MERGE_C R4, R21, R7, RZ ;  /* 0x000000071504723e */ /* 0x001fc600048060ff */
[----:B------:R-:W-:Y:S01]  /*17cb0*/  STL [R1+0x20], R5 ;  /* 0x0000200501007387 */ /* 0x000fe20000100800 */
[----:B-1----:R-:W-:Y:S02]  /*17cc0*/  F2FP.SATFINITE.E5M2.F32.PACK_AB_MERGE_C R3, R0, R2, RZ ;  /* 0x000000020003723e */ /* 0x002fe400048060ff */
[----:B------:R-:W-:Y:S02]  /*17cd0*/  F2FP.SATFINITE.E5M2.F32.PACK_AB_MERGE_C R0, R28, R29, RZ ;  /* 0x0000001d1c00723e */ /* 0x000fe400048060ff */
[----:B------:R-:W-:Y:S01]  /*17ce0*/  F2FP.SATFINITE.E5M2.F32.PACK_AB_MERGE_C R2, R26, R27, RZ ;  /* 0x0000001b1a02723e */ /* 0x000fe200048060ff */
[----:B------:R-:W-:Y:S04]  /*17cf0*/  STL [R1+0x30], R4 ;  /* 0x0000300401007387 */ /* 0x000fe80000100800 */
[----:B------:R0:W-:Y:S04]  /*17d00*/  STL [R1+0x2c], R3 ;  /* 0x00002c0301007387 */ /* 0x0001e80000100800 */
[----:B------:R1:W-:Y:S04]  /*17d10*/  STL [R1+0x3c], R0 ;  /* 0x00003c0001007387 */ /* 0x0003e80000100800 */
[----:B------:R2:W-:Y:S01]  /*17d20*/  STL [R1+0x34], R2 ;  /* 0x0000340201007387 */ /* 0x0005e20000100800 */
[----:B0-----:R-:W-:-:S02]  /*17d30*/  F2FP.SATFINITE.E5M2.F32.PACK_AB_MERGE_C R3, R24, R25, RZ ;  /* 0x000000191803723e */ /* 0x001fc400048060ff */
[----:B-1----:R-:W-:Y:S02]  /*17d40*/  F2FP.SATFINITE.E5M2.F32.PACK_AB_MERGE_C R0, R18, R23, RZ ;  /* 0x000000171200723e */ /* 0x002fe400048060ff */
[----:B--2---:R-:W-:Y:S01]  /*17d50*/  F2FP.SATFINITE.E5M2.F32.PACK_AB_MERGE_C R2, R14, R15, RZ ;  /* 0x0000000f0e02723e */ /* 0x004fe200048060ff */
[----:B------:R-:W-:Y:S04]  /*17d60*/  STL [R1+0x48], R3 ;  /* 0x0000480301007387 */ /* 0x000fe80000100800 */
[----:B------:R-:W-:Y:S04]  /*17d70*/  STL [R1+0xbf0], R2 ;  /* 0x000bf00201007387 */ /* 0x000fe80000100800 */
[----:B------:R-:W-:Y:S04]  /*17d80*/  STL [R1+0x44], R0 ;  /* 0x0000440001007387 */ /* 0x000fe80000100800 */
[----:B------:R-:W2:Y:S04]  /*17d90*/  LDL.LU R15, [R1+0x1f4] ;  /* 0x0001f400010f7983 */ /* 0x000ea80000300800 */
[----:B------:R-:W3:Y:S01]  /*17da0*/  LDL.LU R14, [R1+0x1fc] ;  /* 0x0001fc00010e7983 */ /* 0x000ee20000300800 */
[----:B------:R-:W-:-:S03]  /*17db0*/  F2FP.SATFINITE.E5M2.F32.PACK_AB_MERGE_C R18, R10, R11, RZ ;  /* 0x0000000b0a12723e */ /* 0x000fc600048060ff */
        /* <DEDUP_REMOVED lines=8> */
[----:B------:R-:W5:Y:S04]  /*17e40*/  LDL.LU R24, [R1+0x1d4] ;  /* 0x0001d40001187983 */ /* 0x000f680000300800 */
[----:B-----5:R0:W-:Y:S04]  /*17e50*/  STL [R1+0xc6c], R24 ;  /* 0x000c6c1801007387 */ /* 0x0201e80000100800 */
[----:B0-----:R-:W5:Y:S04]  /*17e60*/  LDL.LU R24, [R1+0x1e8] ;  /* 0x0001e80001187983 */ /* 0x001f680000300800 */
[----:B------:R-:W2:Y:S04]  /*17e70*/  LDL.LU R23, [R1+0x1dc] ;  /* 0x0001dc0001177983 */ /* 0x000ea80000300800 */
[----:B--2---:R0:W-:Y:S04]  /*17e80*/  STL [R1+0xc68], R23 ;  /* 0x000c681701007387 */ /* 0x0041e80000100800 */
[----:B0-----:R-:W2:Y:S04]  /*17e90*/  LDL.LU R23, [R1+0x1d0] ;  /* 0x0001d00001177983 */ /* 0x001ea80000300800 */
[----:B------:R-:W3:Y:S04]  /*17ea0*/  LDL.LU R26, [R1+0x1c4] ;  /* 0x0001c400011a7983 */ /* 0x000ee80000300800 */
[----:B---3--:R0:W-:Y:S04]  /*17eb0*/  STL [R1+0xc64], R26 ;  /* 0x000c641a01007387 */ /* 0x0081e80000100800 */
[----:B0-----:R-:W3:Y:S04]  /*17ec0*/  LDL.LU R26, [R1+0x1d8] ;  /* 0x0001d800011a7983 */ /* 0x001ee80000300800 */
[----:B------:R-:W4:Y:S01]  /*17ed0*/  LDL.LU R25, [R1+0x1cc] ;  /* 0x0001cc0001197983 */ /* 0x000f220000300800 */
[----:B------:R-:W-:-:S03]  /*17ee0*/  F2FP.SATFINITE.E5M2.F32.PACK_AB_MERGE_C R15, R15, R14, RZ ;  /* 0x0000000e0f0f723e */ /* 0x000fc600048060ff */
[----:B----4-:R0:W-:Y:S04]  /*17ef0*/  STL [R1+0xc60], R25 ;  /* 0x000c601901007387 */ /* 0x0101e80000100800 */
[----:B0-----:R-:W4:Y:S04]  /*17f00*/  LDL.LU R25, [R1+0x1c0] ;  /* 0x0001c00001197983 */ /* 0x001f280000300800 */
[----:B------:R-:W4:Y:S04]  /*17f10*/  LDL.LU R28, [R1+0x3b4] ;  /* 0x0003b400011c7983 */ /* 0x000f280000300800 */
        /* <DEDUP_REMOVED lines=19> */
[----:B------:R0:W-:Y:S04]  /*18050*/  STL [R1+0xbf4], R18 ;  /* 0x000bf41201007387 */ /* 0x0001e80000100800 */
[----:B0-----:R-:W4:Y:S04]  /*18060*/  LDL.LU R18, [R1+0x1b0] ;  /* 0x0001b00001127983 */ /* 0x001f280000300800 */
[----:B------:R-:W5:Y:S04]  /*18070*/  LDL.LU R14, [R1+0xc78] ;  /* 0x000c7800010e7983 */ /* 0x000f680000300800 */
[----:B------:R0:W-:Y:S04]  /*18080*/  STL [R1+0xbf8], R15 ;  /* 0x000bf80f01007387 */ /* 0x0001e80000100800 */
[----:B0-----:R-:W4:Y:S01]  /*18090*/  LDL.LU R15, [R1+0x3a8] ;  /* 0x0003a800010f7983 */ /* 0x001f220000300800 */
[----:B-----5:R-:W-:-:S03]  /*180a0*/  F2FP.SATFINITE.E5M2.F32.PACK_AB_MERGE_C R14, R14, R11, RZ ;  /* 0x0000000b0e0e723e */ /* 0x020fc600048060ff */
        /* <DEDUP_REMOVED lines=8> */
[----:B------:R-:W2:Y:S04]  /*18130*/  LDL.LU R24, [R1+0xc6c] ;  /* 0x000c6c0001187983 */ /* 0x000ea80000300800 */
[----:B------:R0:W-:Y:S04]  /*18140*/  STL [R1+0xc04], R10 ;  /* 0x000c040a01007387 */ /* 0x0001e80000100800 */
[----:B0-----:R-:W5:Y:S01]  /*18150*/  LDL.LU R10, [R1+0x3b8] ;  /* 0x0003b800010a7983 */ /* 0x001f620000300800 */
[----:B--2---:R-:W-:-:S03]  /*18160*/  F2FP.SATFINITE.E5M2.F32.PACK_AB_MERGE_C R24, R24, R23, RZ ;  /* 0x000000171818723e */ /* 0x004fc600048060ff */
[----:B------:R-:W3:Y:S04]  /*18170*/  LDL.LU R23, [R1+0xc68] ;  /* 0x000c680001177983 */ /* 0x000ee80000300800 */
[----:B------:R0:W-:Y:S04]  /*18180*/  STL [R1+0xbb0], R24 ;  /* 0x000bb01801007387 */ /* 0x0001e80000100800 */
[----:B0-----:R-:W2:Y:S01]  /*18190*/  LDL.LU R24, [R1+0x3b0] ;  /* 0x0003b00001187983 */ /* 0x001ea20000300800 */
[----:B---3--:R-:W-:-:S03]  /*181a0*/  F2FP.SATFINITE.E5M2.F32.PACK_AB_MERGE_C R23, R23, R26, RZ ;  /* 0x0000001a1717723e */ /* 0x008fc600048060ff */
[----:B------:R-:W4:Y:S04]  /*181b0*/  LDL.LU R26, [R1+0xc64] ;  /* 0x000c6400011a7983 */ /* 0x000f280000300800 */
[----:B------:R0:W-:Y:S04]  /*181c0*/  STL [R1+0xc08], R23 ;  /* 0x000c081701007387 */ /* 0x0001e80000100800 */
[----:B0-----:R-:W3:Y:S01]  /*181d0*/  LDL.LU R23, [R1+0x1c8] ;  /* 0x0001c80001177983 */ /* 0x001ee20000300800 */
[----:B----4-:R-:W-:-:S03]  /*181e0*/  F2FP.SATFINITE.E5M2.F32.PACK_AB_MERGE_C R26, R26, R25, RZ ;  /* 0x000000191a1a723e */ /* 0x010fc600048060ff */
[----:B------:R-:W3:Y:S01]  /*181f0*/  LDL.LU R25, [R1+0xc60] ;  /* 0x000c600001197983 */ /* 0x000ee20000300800 */
[----:B--2---:R-:W-:Y:S02]  /*18200*/  F2FP.SATFINITE.E5M2.F32.PACK_AB_MERGE_C R28, R28, R24, RZ ;  /* 0x000000181c1c723e */ /* 0x004fe400048060ff */
[----:B-----5:R-:W-:Y:S01]  /*18210*/  F2FP.SATFINITE.E5M2.F32.PACK_AB_MERGE_C R27, R27, R10, RZ ;  /* 0x0000000a1b1b723e */ /* 0x020fe200048060ff */
[----:B------:R-:W-:Y:S01]  /*18220*/  STL [R1+0xba4], R26 ;  /* 0x000ba41a01007387 */ /* 0x000fe20000100800 */
[----:B------:R-:W-:Y:S02]  /*18230*/  F2FP.SATFINITE.E5M2.F32.PACK_AB_MERGE_C R29, R29, R15, RZ ;  /* 0x0000000f1d1d723e */ /* 0x000fe400048060ff */
[----:B------:R-:W-:Y:S02]  /*18240*/  F2FP.SATFINITE.E5M2.F32.PACK_AB_MERGE_C R10, R14, R11, RZ ;  /* 0x0000000b0e0a723e */ /* 0x000fe400048060ff */
[----:B------:R-:W-:Y:S02]  /*18250*/  F2FP.SATFINITE.E5M2.F32.PACK_AB_MERGE_C R8, R3, R8, RZ ;  /* 0x000000080308723e */ /* 0x000fe400048060ff */
[----:B------:R-:W-:-:S02]  /*18260*/  F2FP.SATFINITE.E5M2.F32.PACK_AB_MERGE_C R3, R16, R4, RZ ;  /* 0x000000041003723e */ /* 0x000fc400048060ff */
[----:B------:R-:W-:Y:S02]  /*18270*/  F2FP.SATFINITE.E5M2.F32.PACK_AB_MERGE_C R4, R17, R5, RZ ;  /* 0x000000051104723e */ /* 0x000fe400048060ff */
[----:B---3--:R-:W-:-:S05]  /*18280*/  F2FP.SATFINITE.E5M2.F32.PACK_AB_MERGE_C R25, R25, R23, RZ ;  /* 0x000000171919723e */ /* 0x008fca00048060ff */
[----:B------:R-:W-:Y:S04]  /*18290*/  STL [R1+0xba8], R25 ;  /* 0x000ba81901007387 */ /* 0x000fe80000100800 */
[----:B------:R-:W-:Y:S04]  /*182a0*/  STL [R1+0xb94], R28 ;  /* 0x000b941c01007387 */ /* 0x000fe80000100800 */
[----:B------:R-:W-:Y:S04]  /*182b0*/  STL [R1+0xb98], R27 ;  /* 0x000b981b01007387 */ /* 0x000fe80000100800 */
[----:B------:R-:W-:Y:S04]  /*182c0*/  STL [R1+0xb88], R29 ;  /* 0x000b881d01007387 */ /* 0x000fe80000100800 */
[----:B------:R0:W-:Y:S02]  /*182d0*/  STL [R1], R10 ;  /* 0x0000000a01007387 */ /* 0x0001e40000100800 */
[----:B0-----:R-:W-:-:S02]  /*182e0*/  F2FP.SATFINITE.E5M2.F32.PACK_AB_MERGE_C R10, R2, R18, RZ ;  /* 0x00000012020a723e */ /* 0x001fc400048060ff */
[----:B------:R-:W-:-:S03]  /*182f0*/  F2FP.SATFINITE.E5M2.F32.PACK_AB_MERGE_C R2, R22, R9, RZ ;  /* 0x000000091602723e */ /* 0x000fc600048060ff */
[----:B------:R-:W-:Y:S04]  /*18300*/  STL [R1+0xc], R10 ;  /* 0x00000c0a01007387 */ /* 0x000fe80000100800 */
[----:B------:R0:W-:Y:S04]  /*18310*/  STL [R1+0x8], R2 ;  /* 0x0000080201007387 */ /* 0x0001e80000100800 */
[----:B------:R-:W-:Y:S04]  /*18320*/  STL [R1+0x1a4], R8 ;  /* 0x0001a40801007387 */ /* 0x000fe80000100800 */
[----:B------:R1:W-:Y:S01]  /*18330*/  STL [R1+0x1a0], R3 ;  /* 0x0001a00301007387 */ /* 0x0003e20000100800 */
[----:B0-----:R-:W-:-:S05]  /*18340*/  F2FP.SATFINITE.E5M2.F32.PACK_AB_MERGE_C R2, R19, R12, RZ ;  /* 0x0000000c1302723e */ /* 0x001fca00048060ff */
[----:B------:R0:W-:Y:S01]  /*18350*/  STL [R1+0x1a8], R2 ;  /* 0x0001a80201007387 */ /* 0x0001e20000100800 */
[----:B-1----:R-:W-:-:S03]  /*18360*/  F2FP.SATFINITE.E5M2.F32.PACK_AB_MERGE_C R3, R20, R13, RZ ;  /* 0x0000000d1403723e */ /* 0x002fc600048060ff */
[----:B------:R-:W-:Y:S04]  /*18370*/  STL [R1+0x194], R4 ;  /* 0x0001940401007387 */ /* 0x000fe80000100800 */
[----:B------:R-:W-:Y:S04]  /*18380*/  STL [R1+0x1c0], R3 ;  /* 0x0001c00301007387 */ /* 0x000fe80000100800 */
[----:B------:R-:W2:Y:S01]  /*18390*/  LDL.LU R13, [R1+0x168] ;  /* 0x00016800010d7983 */ /* 0x000ea20000300800 */
[----:B0-----:R-:W-:Y:S02]  /*183a0*/  F2FP.SATFINITE.E5M2.F32.PACK_AB_MERGE_C R2, R7, R6, RZ ;  /* 0x000000060702723e */ /* 0x001fe400048060ff */
[----:B------:R-:W-:-:S03]  /*183b0*/  F2FP.SATFINITE.E5M2.F32.PACK_AB_MERGE_C R0, R0, R21, RZ ;  /* 0x000000150000723e */ /* 0x000fc600048060ff */
[----:B------:R-:W-:Y:S04]  /*183c0*/  STL [R1+0x1bc], R2 ;  /* 0x0001bc0201007387 */ /* 0x000fe80000100800 */
[----:B--2---:R0:W-:Y:S04]  /*183d0*/  STL [R1+0xc50], R13 ;  /* 0x000c500d01007387 */ /* 0x0041e80000100800 */
[----:B------:R-:W-:Y:S04]  /*183e0*/  STL [R1+0x1f8], R0 ;  /* 0x0001f80001007387 */ /* 0x000fe80000100800 */
[----:B0-----:R-:W2:Y:S04]  /*183f0*/  LDL.LU R13, [R1+0x164] ;  /* 0x00016400010d7983 */ /* 0x001ea80000300800 */
[----:B--2---:R0:W-:Y:S04]  /*18400*/  STL [R1+0xc58], R13 ;  /* 0x000c580d01007387 */ /* 0x0041e80000100800 */
[----:B0-----:R-:W2:Y:S04]  /*18410*/  LDL.LU R13, [R1+0x17c] ;  /* 0x00017c00010d7983 */ /* 0x001ea80000300800 */
[----:B------:R-:W3:Y:S04]  /*18420*/  LDL.LU R20, [R1+0x16c] ;  /* 0x00016c0001147983 */ /* 0x000ee80000300800 */
[----:B---3--:R0:W-:Y:S04]  /*18430*/  STL [R1+0xc54], R20 ;  /* 0x000c541401007387 */ /* 0x0081e80000100800 */
[----:B0-----:R-:W3:Y:S04]  /*18440*/  LDL.LU R20, [R1+0x160] ;  /* 0x0001600001147983 */ /* 0x001ee80000300800 */
[----:B---3--:R0:W-:Y:S04]  /*18450*/  STL [R1+0xc5c], R20 ;  /* 0x000c5c1401007387 */ /* 0x0081e80000100800 */
        /* <DEDUP_REMOVED lines=34> */
[----:B0-----:R-:W4:Y:S01]  /*18680*/  LDL.LU R10, [R1+0x158] ;  /* 0x00015800010a7983 */ /* 0x001f220000300800 */
[----:B--2---:R-:W-:-:S03]  /*18690*/  F2FP.SATFINITE.E5M2.F32.PACK_AB_MERGE_C R13, R13, R20, RZ ;  /* 0x000000140d0d723e */ /* 0x004fc600048060ff */
[----:B----4-:R0:W-:Y:S04]  /*186a0*/  STL [R1+0xc4c], R10 ;  /* 0x000c4c0a01007387 */ /* 0x0101e80000100800 */
[----:B0-----:R-:W3:Y:S04]  /*186b0*/  LDL.LU R10, [R1+0x150] ;  /* 0x00015000010a7983 */ /* 0x001ee80000300800 */
[----:B------:R-:W2:Y:S04]  /*186c0*/  LDL.LU R11, [R1+0x10c] ;  /* 0x00010c00010b7983 */ /* 0x000ea80000300800 */
[----:B------:R-:W4:Y:S04]  /*186d0*/  LDL.LU R14, [R1+0xe0] ;  /* 0x0000e000010e7983 */ /* 0x000f280000300800 */
[----:B------:R-:W4:Y:S04]  /*186e0*/  LDL.LU R0, [R1+0xe4] ;  /* 0x0000e40001007983 */ /* 0x000f280000300800 */
[----:B------:R-:W5:Y:S04]  /*186f0*/  LDL.LU R15, [R1+0xe8] ;  /* 0x0000e800010f7983 */ /* 0x000f680000300800 */
[----:B------:R-:W5:Y:S04]  /*18700*/  LDL.LU R18, [R1+0xec] ;  /* 0x0000ec0001127983 */ /* 0x000f680000300800 */
[----:B------:R-:W2:Y:S04]  /*18710*/  LDL.LU R2, [R1+0xc0] ;  /* 0x0000c00001027983 */ /* 0x000ea80000300800 */
        /* <DEDUP_REMOVED lines=19> */
[----:B------:R-:W3:Y:S04]  /*18850*/  LDL.LU R20, [R1+0xc5c] ;  /* 0x000c5c0001147983 */ /* 0x000ee80000300800 */
[----:B------:R0:W-:Y:S04]  /*18860*/  STL [R1+0x1f4], R13 ;  /* 0x0001f40d01007387 */ /* 0x0001e80000100800 */
[----:B0-----:R-:W3:Y:S02]  /*18870*/  LDL.LU R13, [R1+0xc58] ;  /* 0x000c5800010d7983 */ /* 0x001ee40000300800 */
[----:B---3--:R-:W-:-:S02]  /*18880*/  F2FP.SATFINITE.E5M2.F32.PACK_AB_MERGE_C R13, R13, R20, RZ ;  /* 0x000000140d0d723e */ /* 0x008fc400048060ff */
[----:B------:R-:W3:Y:S04]  /*18890*/  LDL.LU R20, [R1+0xc54] ;  /* 0x000c540001147983 */ /* 0x000ee80000300800 */
[----:B------:R0:W-:Y:S04]  /*188a0*/  STL [R1+0x230], R13 ;  /* 0x0002300d01007387 */ /* 0x0001e80000100800 */
[----:B0-----:R-:W3:Y:S01]  /*188b0*/  LDL.LU R13, [R1+0xc50] ;  /* 0x000c5000010d7983 */ /* 0x001ee20000300800 */
[----:B------:R-:W-:Y:S02]  /*188c0*/  F2FP.SATFINITE.E5M2.F32.PACK_AB_MERGE_C R23, R23, R10, RZ ;  /* 0x0000000a1717723e */ /* 0x000fe400048060ff */
[----:B---3--:R-:W-:-:S02]  /*188d0*/  F2FP.SATFINITE.E5M2.F32.PACK_AB_MERGE_C R20, R20, R13, RZ ;  /* 0x0000000d1414723e */ /* 0x008fc400048060ff */
[----:B------:R-:W3:Y:S04]  /*188e0*/  LDL.LU R13, [R1+0x24] ;  /* 0x00002400010d7983 */ /* 0x000ee80000300800 */
[----:B------:R0:W-:Y:S04]  /*188f0*/  STL [R1+0x22c], R20 ;  /* 0x00022c1401007387 */ /* 0x0001e80000100800 */
[----:B0-----:R-:W3:Y:S04]  /*18900*/  LDL.LU R20, [R1+0x4] ;  /* 0x0000040001147983 */ /* 0x001ee80000300800 */
[----:B------:R-:W4:Y:S04]  /*18910*/  LDL.LU R10, [R1+0xc4c] ;  /* 0x000c4c00010a7983 */ /* 0x000f280000300800 */
[----:B------:R0:W-:Y:S04]  /*18920*/  STL [R1+0x258], R23 ;  /* 0x0002581701007387 */ /* 0x0001e80000100800 */
[----:B0-----:R-:W4:Y:S02]  /*18930*/  LDL.LU R23, [R1+0xc48] ;  /* 0x000c480001177983 */ /* 0x001f240000300800 */
[----:B----4-:R-:W-:-:S02]  /*18940*/  F2FP.SATFINITE.E5M2.F32.PACK_AB_MERGE_C R23, R23, R10, RZ ;  /* 0x0000000a1717723e */ /* 0x010fc400048060ff */
        /* <DEDUP_REMOVED lines=28> */
[----:B------:R-:W4:Y:S01]  /*18b10*/  LDL.LU R10, [R1+0xc0c] ;  /* 0x000c0c00010a7983 */ /* 0x000f220000300800 */
[----:B------:R-:W-:-:S03]  /*18b20*/  F2FP.SATFINITE.E5M2.F32.PACK_AB_MERGE_C R0, R0, R14, RZ ;  /* 0x0000000e0000723e */ /* 0x000fc600048060ff */
[----:B------:R0:W-:Y:S01]  /*18b30*/  STL [R1+0x188], R23 ;  /* 0x0001881701007387 */ /* 0x0001e20000100800 */
[----:B-----5:R-:W-:Y:S02]  /*18b40*/  F2FP.SATFINITE.E5M2.F32.PACK_AB_MERGE_C R18, R18, R15, RZ ;  /* 0x0000000f1212723e */ /* 0x020fe400048060ff */
[----:B--2---:R-:W-:Y:S01]  /*18b50*/  F2FP.SATFINITE.E5M2.F32.PACK_AB_MERGE_C R9, R9, R2, RZ ;  /* 0x000000020909723e */ /* 0x004fe200048060ff */
[----:B0-----:R-:W2:Y:S01]  /*18b60*/  LDL.LU R23, [R1+0xc08] ;  /* 0x000c080001177983 */ /* 0x001ea20000300800 */
[----:B------:R-:W-:Y:S02]  /*18b70*/  F2FP.SATFINITE.E5M2.F32.PACK_AB_MERGE_C R8, R8, R22, RZ ;  /* 0x000000160808723e */ /* 0x000fe400048060ff */
[----:B------:R-:W-:Y:S02]  /*18b80*/  F2FP.SATFINITE.E5M2.F32.PACK_AB_MERGE_C R4, R4, R3, RZ ;  /* 0x000000030404723e */ /* 0x000fe400048060ff */
[----:B------:R-:W-:Y:S02]  /*18b90*/  F2FP.SATFINITE.E5M2.F32.PACK_AB_MERGE_C R12, R12, R16, RZ ;  /* 0x000000100c0c723e */ /* 0x000fe400048060ff */
[----:B------:R-:W-:-:S02]  /*18ba0*/  F2FP.SATFINITE.E5M2.F32.PACK_AB_MERGE_C R5, R5, R19, RZ ;  /* 0x000000130505723e */ /* 0x000fc400048060ff */
[----:B------:R-:W-:Y:S02]  /*18bb0*/  F2FP.SATFINITE.E5M2.F32.PACK_AB_MERGE_C R28, R28, R6, RZ ;  /* 0x000000061c1c723e */ /* 0x000fe400048060ff */
[----:B------:R-:W-:Y:S02]  /*18bc0*/  F2FP.SATFINITE.E5M2.F32.PACK_AB_MERGE_C R26, R26, R25, RZ ;  /* 0x000000191a1a723e */ /* 0x000fe400048060ff */
[----:B------:R-:W-:Y:S02]  /*18bd0*/  F2FP.SATFINITE.E5M2.F32.PACK_AB_MERGE_C R21, R21, R7, RZ ;  /* 0x000000071515723e */ /* 0x000fe400048060ff */
[----:B----4-:R-:W-:Y:S02]  /*18be0*/  F2FP.SATFINITE.E5M2.F32.PACK_AB_MERGE_C R11, R11, R10, RZ ;  /* 0x0000000a0b0b723e */ /* 0x010fe400048060ff */
[----:B------:R-:W4:Y:S04]  /*18bf0*/  LDL.LU R10, [R1+0xc04] ;  /* 0x000c0400010a7983 */ /* 0x000f280000300800 */
[----:B------:R0:W-:Y:S04]  /*18c00*/  STL [R1+0x184], R11 ;  /* 0x0001840b01007387 */ /* 0x0001e80000100800 */
[----:B0-----:R-:W5:Y:S04]  /*18c10*/  LDL.LU R11, [R1+0xc00] ;  /* 0x000c0000010b7983 */ /* 0x001f680000300800 */
[----:B------:R-:W2:Y:S04]  /*18c20*/  LDL.LU R14, [R1+0xbfc] ;  /* 0x000bfc00010e7983 */ /* 0x000ea80000300800 */
[----:B------:R0:W-:Y:S04]  /*18c30*/  STL [R1+0x190], R0 ;  /* 0x0001900001007387 */ /* 0x0001e80000100800 */
[----:B0-----:R-:W4:Y:S04]  /*18c40*/  LDL R0, [R1+0x5d8] ;  /* 0x0005d80001007983 */ /* 0x001f280000100800 */
[----:B------:R-:W5:Y:S04]  /*18c50*/  LDL.LU R15, [R1+0xbf8] ;  /* 0x000bf800010f7983 */ /* 0x000f680000300800 */
[----:B------:R0:W-:Y:S04]  /*18c60*/  STL [R1+0x18c], R18 ;  /* 0x00018c1201007387 */ /* 0x0001e80000100800 */
[----:B0-----:R-:W2:Y:S04]  /*18c70*/  LDL.LU R18, [R1+0xbf4] ;  /* 0x000bf40001127983 */ /* 0x001ea80000300800 */
[----:B------:R-:W4:Y:S04]  /*18c80*/  LDL.LU R2, [R1+0xbf0] ;  /* 0x000bf00001027983 */ /* 0x000f280000300800 */
[----:B------:R0:W-:Y:S04]  /*18c90*/  STL [R1+0x19c], R9 ;  /* 0x00019c0901007387 */ /* 0x0001e80000100800 */
[----:B0-----:R-:W5:Y:S04]  /*18ca0*/  LDL.LU R9, [R1+0xbec] ;  /* 0x000bec0001097983 */ /* 0x001f680000300800 */
[----:B------:R-:W5:Y:S04]  /*18cb0*/  LDL.LU R22, [R1+0xbe8] ;  /* 0x000be80001167983 */ /* 0x000f680000300800 */
[----:B------:R0:W-:Y:S04]  /*18cc0*/  STL [R1+0x198], R8 ;  /* 0x0001980801007387 */ /* 0x0001e80000100800 */
[----:B0-----:R-:W2:Y:S04]  /*18cd0*/  LDL.LU R8, [R1+0xbe4] ;  /* 0x000be40001087983 */ /* 0x001ea80000300800 */
[----:B------:R-:W4:Y:S04]  /*18ce0*/  LDL.LU R3, [R1+0xbe0] ;  /* 0x000be00001037983 */ /* 0x000f280000300800 */
[----:B------:R0:W-:Y:S04]  /*18cf0*/  STL [R1+0x1cc], R4 ;  /* 0x0001cc0401007387 */ /* 0x0001e80000100800 */
[----:B0-----:R-:W5:Y:S04]  /*18d00*/  LDL.LU R4, [R1+0xbdc] ;  /* 0x000bdc0001047983 */ /* 0x001f680000300800 */
[----:B------:R-:W2:Y:S04]  /*18d10*/  LDL.LU R16, [R1+0xbd8] ;  /* 0x000bd80001107983 */ /* 0x000ea80000300800 */
[----:B------:R0:W-:Y:S04]  /*18d20*/  STL [R1+0x1c4], R12 ;  /* 0x0001c40c01007387 */ /* 0x0001e80000100800 */
[----:B0-----:R-:W2:Y:S04]  /*18d30*/  LDL.LU R12, [R1+0xbd4] ;  /* 0x000bd400010c7983 */ /* 0x001ea80000300800 */
        /* <DEDUP_REMOVED lines=11> */
[----:B0-----:R-:W2:Y:S01]  /*18df0*/  LDL.LU R21, [R1+0xbc0] ;  /* 0x000bc00001157983 */ /* 0x001ea20000300800 */
[----:B------:R-:W-:-:S02]  /*18e00*/  F2FP.SATFINITE.E5M2.F32.PACK_AB_MERGE_C R27, R27, R29, RZ ;  /* 0x0000001d1b1b723e */ /* 0x000fc400048060ff */
[----:B------:R-:W-:Y:S02]  /*18e10*/  F2FP.SATFINITE.E5M2.F32.PACK_AB_MERGE_C R17, R17, R24, RZ ;  /* 0x000000181111723e */ /* 0x000fe400048060ff */
[----:B---3--:R-:W-:Y:S01]  /*18e20*/  LOP3.LUT R13, R13, 0xffff, RZ, 0xc0, !PT ;  /* 0x0000ffff0d0d7812 */ /* 0x008fe200078ec0ff */
[----:B------:R0:W-:Y:S01]  /*18e30*/  STL [R1+0x268], R27 ;  /* 0x0002681b01007387 */ /* 0x0001e20000100800 */
[----:B------:R-:W-:-:S03]  /*18e40*/  LOP3.LUT R20, R20, 0xffff, RZ, 0xc0, !PT ;  /* 0x0000ffff14147812 */ /* 0x000fc600078ec0ff */
[----:B------:R5:W-:Y:S04]  /*18e50*/  STL [R1+0x264], R17 ;  /* 0x0002641101007387 */ /* 0x000be80000100800 */
[----:B0-----:R-:W3:Y:S04]  /*18e60*/  LDL.LU R27, [R1+0xab4] ;  /* 0x000ab400011b7983 */ /* 0x001ee80000300800 */
[----:B------:R-:W-:Y:S04]  /*18e70*/  STL [R1+0x40], R13 ;  /* 0x0000400d01007387 */ /* 0x000fe80000100800 */
[----:B------:R-:W-:Y:S01]  /*18e80*/  STL [R1+0x5c], R20 ;  /* 0x00005c1401007387 */ /* 0x000fe20000100800 */
[----:B----4-:R-:W-:-:S02]  /*18e90*/  LOP3.LUT R3, R3, 0xffff, RZ, 0xc0, !PT ;  /* 0x0000ffff03037812 */ /* 0x010fc400078ec0ff */
[----:B-----5:R-:W-:Y:S02]  /*18ea0*/  LOP3.LUT R17, R4, 0xffff, RZ, 0xc0, !PT ;  /* 0x0000ffff04117812 */ /* 0x020fe400078ec0ff */
[----:B------:R-:W-:Y:S02]  /*18eb0*/  LOP3.LUT R4, R2, 0xffff, RZ, 0xc0, !PT ;  /* 0x0000ffff02047812 */ /* 0x000fe400078ec0ff */
[----:B------:R-:W-:Y:S02]  /*18ec0*/  PRMT R2, R17, 0x3340, R1 ;  /* 0x0000334011027816 */ /* 0x000fe40000000001 */
[----:B--2---:R-:W-:Y:S02]  /*18ed0*/  LOP3.LUT R29, R5, 0xffff, RZ, 0xc0, !PT ;  /* 0x0000ffff051d7812 */ /* 0x004fe400078ec0ff */
[----:B------:R-:W-:Y:S02]  /*18ee0*/  LOP3.LUT R6, R6, 0xffff, RZ, 0xc0, !PT ;  /* 0x0000ffff06067812 */ /* 0x000fe400078ec0ff */
[----:B------:R-:W-:-:S05]  /*18ef0*/  LOP3.LUT R7, R7, 0xffff, RZ, 0xc0, !PT ;  /* 0x0000ffff07077812 */ /* 0x000fca00078ec0ff */
[----:B------:R-:W-:Y:S01]  /*18f00*/  STL [R1+0x38], R7 ;  /* 0x0000380701007387 */ /* 0x000fe20000100800 */
[----:B------:R-:W-:-:S05]  /*18f10*/  LOP3.LUT R21, R21, 0xffff, RZ, 0xc0, !PT ;  /* 0x0000ffff15157812 */ /* 0x000fca00078ec0ff */
[----:B------:R-:W-:Y:S04]  /*18f20*/  STL [R1+0x58], R21 ;  /* 0x0000581501007387 */ /* 0x000fe80000100800 */
[----:B------:R0:W-:Y:S04]  /*18f30*/  STL [R1+0x50], R17 ;  /* 0x0000501101007387 */ /* 0x0001e80000100800 */
[----:B------:R-:W-:Y:S01]  /*18f40*/  STL [R1+0x54], R6 ;  /* 0x0000540601007387 */ /* 0x000fe20000100800 */
[----:B------:R-:W-:-:S03]  /*18f50*/  PRMT R5, R13, 0x3340, R7 ;  /* 0x000033400d057816 */ /* 0x000fc60000000007 */
[----:B------:R1:W-:Y:S04]  /*18f60*/  STL [R1+0x4c], R3 ;  /* 0x00004c0301007387 */ /* 0x0003e80000100800 */
[----:B0-----:R-:W2:Y:S04]  /*18f70*/  LDL.LU R17, [R1+0xbbc] ;  /* 0x000bbc0001117983 */ /* 0x001ea80000300800 */
[----:B------:R0:W-:Y:S04]  /*18f80*/  STL [R1+0x60], R4 ;  /* 0x0000600401007387 */ /* 0x0001e80000100800 */
[----:B------:R-:W-:Y:S04]  /*18f90*/  STL [R1+0x24], R29 ;  /* 0x0000241d01007387 */ /* 0x000fe80000100800 */
[----:B------:R-:W4:Y:S01]  /*18fa0*/  LDL.LU R13, [R1+0xbb8] ;  /* 0x000bb800010d7983 */ /* 0x000f220000300800 */
[----:B------:R-:W5:Y:S01]  /*18fb0*/  S2R R24, SR_TID.X ;  /* 0x0000000000187919 */ /* 0x000f620000002100 */
[----:B------:R-:W-:Y:S01]  /*18fc0*/  VIADD R0, R0, 0x3f ;  /* 0x0000003f00007836 */ /* 0x000fe20000000000 */
[----:B-1----:R-:W-:-:S02]  /*18fd0*/  PRMT R3, R3, 0x3340, R1 ;  /* 0x0000334003037816 */ /* 0x002fc40000000001 */
[----:B------:R-:W-:Y:S02]  /*18fe0*/  PRMT R6, R20, 0x3340, R6 ;  /* 0x0000334014067816 */ /* 0x000fe40000000006 */
[----:B0-----:R-:W-:Y:S01]  /*18ff0*/  PRMT R4, R4, 0x3340, R1 ;  /* 0x0000334004047816 */ /* 0x001fe20000000001 */
[----:B------:R-:W2:Y:S01]  /*19000*/  LDL.LU R20, [R1+0xbb4] ;  /* 0x000bb40001147983 */ /* 0x000ea20000300800 */
[----:B------:R-:W-:Y:S02]  /*19010*/  PRMT R7, R21, 0x3340, R29 ;  /* 0x0000334015077816 */ /* 0x000fe4000000001d */
[----:B------:R-:W-:Y:S02]  /*19020*/  PRMT R2, R5, 0x5410, R2 ;  /* 0x0000541005027816 */ /* 0x000fe40000000002 */
[----:B------:R-:W-:Y:S02]  /*19030*/  ISETP.GE.AND P0, PT, R0, UR27, PT ;  /* 0x0000001b00007c0c */ /* 0x000fe4000bf06270 */
[----:B------:R-:W-:-:S02]  /*19040*/  PRMT R3, R6, 0x5410, R3 ;  /* 0x0000541006037816 */ /* 0x000fc40000000003 */
[----:B------:R-:W-:Y:S01]  /*19050*/  PRMT R0, R7, 0x5410, R4 ;  /* 0x0000541007007816 */ /* 0x000fe20000000004 */
[----:B------:R3:W-:Y:S01]  /*19060*/  STL [R1+0x1ec], R2 ;  /* 0x0001ec0201007387 */ /* 0x0007e20000100800 */
[----:B------:R-:W-:Y:S02]  /*19070*/  LOP3.LUT R4, R28, 0xffff, RZ, 0xc0, !PT ;  /* 0x0000ffff1c047812 */ /* 0x000fe400078ec0ff */
[----:B------:R-:W-:Y:S01]  /*19080*/  LOP3.LUT R5, R25, 0xffff, RZ, 0xc0, !PT ;  /* 0x0000ffff19057812 */ /* 0x000fe200078ec0ff */
[----:B------:R-:W-:Y:S04]  /*19090*/  STL [R1+0x1e4], R3 ;  /* 0x0001e40301007387 */ /* 0x000fe80000100800 */
[----:B------:R0:W-:Y:S01]  /*190a0*/  STL [R1+0x1e0], R0 ;  /* 0x0001e00001007387 */ /* 0x0001e20000100800 */
[----:B---3--:R-:W-:-:S03]  /*190b0*/  LOP3.LUT R2, R27, 0xf0, RZ, 0xc0, !PT ;  /* 0x000000f01b027812 */ /* 0x008fc600078ec0ff */
[----:B------:R-:W3:Y:S01]  /*190c0*/  LDL.LU R27, [R1+0x46c] ;  /* 0x00046c00011b7983 */ /* 0x000ee20000300800 */
[----:B------:R-:W-:-:S03]  /*190d0*/  LOP3.LUT R21, R26, 0xffff, RZ, 0xc0, !PT ;  /* 0x0000ffff1a157812 */ /* 0x000fc600078ec0ff */
[----:B------:R-:W-:Y:S04]  /*190e0*/  STL [R1+0x4], R4 ;  /* 0x0000040401007387 */ /* 0x000fe80000100800 */
[----:B------:R-:W3:Y:S01]  /*190f0*/  LDL.LU R28, [R1+0x468] ;  /* 0x00046800011c7983 */ /* 0x000ee20000300800 */
[----:B0-----:R-:W-:-:S03]  /*19100*/  LOP3.LUT R0, R8, 0xffff, RZ, 0xc0, !PT ;  /* 0x0000ffff08007812 */ /* 0x001fc600078ec0ff */
[----:B------:R-:W-:Y:S04]  /*19110*/  STL [R1+0x70], R5 ;  /* 0x0000700501007387 */ /* 0x000fe80000100800 */
[----:B------:R-:W3:Y:S04]  /*19120*/  LDL.LU R25, [R1+0x374] ;  /* 0x0003740001197983 */ /* 0x000ee80000300800 */
[----:B------:R-:W3:Y:S01]  /*19130*/  LDL.LU R26, [R1+0x370] ;  /* 0x00037000011a7983 */ /* 0x000ee20000300800 */
[----:B-----5:R-:W-:Y:S01]  /*19140*/  IMAD.SHL.U32 R8, R24, 0x20, RZ ;  /* 0x0000002018087824 */ /* 0x020fe200078e00ff */
[----:B------:R-:W-:-:S02]  /*19150*/  LOP3.LUT R18, R18, 0xffff, RZ, 0xc0, !PT ;  /* 0x0000ffff12127812 */ /* 0x000fc400078ec0ff */
[----:B------:R-:W-:Y:S02]  /*19160*/  LOP3.LUT R19, R19, 0xffff, RZ, 0xc0, !PT ;  /* 0x0000ffff13137812 */ /* 0x000fe400078ec0ff */
[----:B------:R-:W-:-:S04]  /*19170*/  LOP3.LUT R22, R22, 0xffff, RZ, 0xc0, !PT ;  /* 0x0000ffff16167812 */ /* 0x000fc800078ec0ff */
[----:B------:R-:W-:Y:S02]  /*19180*/  PRMT R3, R22, 0x3340, R1 ;  /* 0x0000334016037816 */ /* 0x000fe40000000001 */
[----:B----4-:R-:W-:-:S05]  /*19190*/  LOP3.LUT R13, R13, 0xffff, RZ, 0xc0, !PT ;  /* 0x0000ffff0d0d7812 */ /* 0x010fca00078ec0ff */
[----:B------:R-:W-:Y:S04]  /*191a0*/  STL [R1+0x64], R13 ;  /* 0x0000640d01007387 */ /* 0x000fe80000100800 */
[----:B------:R-:W-:Y:S04]  /*191b0*/  STL [R1+0x14], R0 ;  /* 0x0000140001007387 */ /* 0x000fe80000100800 */
[----:B------:R-:W4:Y:S04]  /*191c0*/  LDL.LU R24, [R1+0xd8] ;  /* 0x0000d80001187983 */ /* 0x000f280000300800 */
[----:B------:R-:W-:Y:S04]  /*191d0*/  STL [R1+0xb80], R18 ;  /* 0x000b801201007387 */ /* 0x000fe80000100800 */
[----:B------:R-:W-:Y:S04]  /*191e0*/  STL [R1+0xb8c], R21 ;  /* 0x000b8c1501007387 */ /* 0x000fe80000100800 */
[----:B------:R-:W-:Y:S04]  /*191f0*/  STL [R1+0xb84], R19 ;  /* 0x000b841301007387 */ /* 0x000fe80000100800 */
[----:B------:R0:W-:Y:S04]  /*19200*/  STL [R1+0xb90], R22 ;  /* 0x000b901601007387 */ /* 0x0001e80000100800 */
[----:B0-----:R-:W5:Y:S01]  /*19210*/  LDL.LU R22, [R1+0x10] ;  /* 0x0000100001167983 */ /* 0x001f620000300800 */
[----:B------:R-:W-:Y:S01]  /*19220*/  ULEA UR4, UR5, UR4, 0x18 ;  /* 0x0000000405047291 */ /* 0x000fe2000f8ec03f */
[----:B------:R-:W-:-:S02]  /*19230*/  LOP3.LUT R8, R8, 0x200, RZ, 0xc0, !PT ;  /* 0x0000020008087812 */ /* 0x000fc400078ec0ff */
[----:B--2---:R-:W-:Y:S02]  /*19240*/  LOP3.LUT R20, R20, 0xffff, RZ, 0xc0, !PT ;  /* 0x0000ffff14147812 */ /* 0x004fe400078ec0ff */
[----:B------:R-:W-:Y:S02]  /*19250*/  PRMT R6, R18, 0x3340, R1 ;  /* 0x0000334012067816 */ /* 0x000fe40000000001 */
[----:B------:R-:W-:Y:S02]  /*19260*/  IADD3 R2, R8, UR4, R2 ;  /* 0x0000000408027c10 */ /* 0x000fe4000fffe002 */
[----:B------:R-:W-:Y:S02]  /*19270*/  PRMT R7, R21, 0x3340, R19 ;  /* 0x0000334015077816 */ /* 0x000fe40000000013 */
[----:B------:R-:W-:Y:S02]  /*19280*/  PRMT R0, R0, 0x3340, R1 ;  /* 0x0000334000007816 */ /* 0x000fe40000000001 */
[----:B------:R-:W-:Y:S01]  /*19290*/  PRMT R4, R4, 0x3340, R20 ;  /* 0x0000334004047816 */ /* 0x000fe20000000014 */
[----:B------:R-:W-:Y:S01]  /*192a0*/  STL [R1+0xb9c], R20 ;  /* 0x000b9c1401007387 */ /* 0x000fe20000100800 */
[----:B------:R-:W-:-:S02]  /*192b0*/  PRMT R5, R5, 0x3340, R13 ;  /* 0x0000334005057816 */ /* 0x000fc4000000000d */
[----:B------:R-:W-:Y:S01]  /*192c0*/  PRMT R6, R7, 0x5410, R6 ;  /* 0x0000541007067816 */ /* 0x000fe20000000006 */
[----:B------:R0:W-:Y:S01]  /*192d0*/  STL [R1+0xba0], R2 ;  /* 0x000ba00201007387 */ /* 0x0001e20000100800 */
[----:B---3--:R-:W-:-:S03]  /*192e0*/  LOP3.LUT R8, R27, 0xffff, RZ, 0xc0, !PT ;  /* 0x0000ffff1b087812 */ /* 0x008fc600078ec0ff */
[----:B------:R-:W-:Y:S01]  /*192f0*/  STL [R1+0x1ac], R6 ;  /* 0x0001ac0601007387 */ /* 0x000fe20000100800 */
[----:B0-----:R-:W-:Y:S02]  /*19300*/  PRMT R2, R4, 0x5410, R0 ;  /* 0x0000541004027816 */ /* 0x001fe40000000000 */
[----:B------:R-:W-:-:S03]  /*19310*/  PRMT R0, R5, 0x5410, R3 ;  /* 0x0000541005007816 */ /* 0x000fc60000000003 */
[----:B------:R0:W-:Y:S01]  /*19320*/  STL [R1+0x260], R2 ;  /* 0x0002600201007387 */ /* 0x0001e20000100800 */
[----:B------:R-:W-:-:S03]  /*19330*/  LOP3.LUT R7, R26, 0xffff, RZ, 0xc0, !PT ;  /* 0x0000ffff1a077812 */ /* 0x000fc600078ec0ff */
[----:B------:R1:W-:Y:S01]  /*19340*/  STL [R1+0x25c], R0 ;  /* 0x00025c0001007387 */ /* 0x0003e20000100800 */
[----:B0-----:R-:W-:-:S03]  /*19350*/  LOP3.LUT R2, R28, 0xffff, RZ, 0xc0, !PT ;  /* 0x0000ffff1c027812 */ /* 0x001fc600078ec0ff */
[----:B------:R-:W-:Y:S04]  /*19360*/  STL [R1+0x6c], R8 ;  /* 0x00006c0801007387 */ /* 0x000fe80000100800 */
[----:B------:R-:W2:Y:S04]  /*19370*/  LDL.LU R21, [R1+0x474] ;  /* 0x0004740001157983 */ /* 0x000ea80000300800 */
[----:B------:R-:W-:Y:S04]  /*19380*/  STL [R1+0xe4], R2 ;  /* 0x0000e40201007387 */ /* 0x000fe80000100800 */
[----:B------:R0:W-:Y:S01]  /*19390*/  STL [R1+0x68], R7 ;  /* 0x0000680701007387 */ /* 0x0001e20000100800 */
[----:B------:R-:W-:-:S03]  /*193a0*/  LOP3.LUT R13, R25, 0xffff, RZ, 0xc0, !PT ;  /* 0x0000ffff190d7812 */ /* 0x000fc600078ec0ff */
[----:B------:R-:W3:Y:S04]  /*193b0*/  LDL.LU R18, [R1+0x470] ;  /* 0x0004700001127983 */ /* 0x000ee80000300800 */
[----:B------:R-:W3:Y:S01]  /*193c0*/  LDL.LU R29, [R1+0x364] ;  /* 0x00036400011d7983 */ /* 0x000ee20000300800 */
[----:B------:R-:W-:-:S03]  /*193d0*/  LOP3.LUT R12, R12, 0xffff, RZ, 0xc0, !PT ;  /* 0x0000ffff0c0c7812 */ /* 0x000fc600078ec0ff */
[----:B------:R-:W3:Y:S01]  /*193e0*/  LDL.LU R27, [R1+0x360] ;  /* 0x00036000011b7983 */ /* 0x000ee20000300800 */
[----:B------:R-:W-:-:S03]  /*193f0*/  LOP3.LUT R15, R15, 0xffff, RZ, 0xc0, !PT ;  /* 0x0000ffff0f0f7812 */ /* 0x000fc600078ec0ff */
[----:B------:R-:W3:Y:S04]  /*19400*/  LDL.LU R28, [R1+0xf8] ;  /* 0x0000f800011c7983 */ /* 0x000ee80000300800 */
[----:B------:R-:W3:Y:S01]  /*19410*/  LDL.LU R25, [R1+0xf4] ;  /* 0x0000f40001197983 */ /* 0x000ee20000300800 */
[----:B------:R-:W-:Y:S02]  /*19420*/  LOP3.LUT R16, R16, 0xffff, RZ, 0xc0, !PT ;  /* 0x0000ffff10107812 */ /* 0x000fe400078ec0ff */
[----:B-1----:R-:W-:Y:S02]  /*19430*/  PRMT R0, R15, 0x3340, R1 ;  /* 0x000033400f007816 */ /* 0x002fe40000000001 */
[----:B------:R-:W-:Y:S02]  /*19440*/  PRMT R6, R13, 0x3340, R12 ;  /* 0x000033400d067816 */ /* 0x000fe4000000000c */
[----:B------:R-:W-:-:S02]  /*19450*/  LOP3.LUT R14, R14, 0xffff, RZ, 0xc0, !PT ;  /* 0x0000ffff0e0e7812 */ /* 0x000fc400078ec0ff */
[----:B------:R-:W-:Y:S02]  /*19460*/  LOP3.LUT R5, R9, 0xffff, RZ, 0xc0, !PT ;  /* 0x0000ffff09057812 */ /* 0x000fe400078ec0ff */
[----:B0-----:R-:W-:Y:S02]  /*19470*/  PRMT R7, R7, 0x3340, R16 ;  /* 0x0000334007077816 */ /* 0x001fe40000000010 */
[----:B------:R-:W-:Y:S02]  /*19480*/  PRMT R3, R14, 0x3340, R1 ;  /* 0x000033400e037816 */ /* 0x000fe40000000001 */
[----:B----4-:R-:W-:-:S05]  /*19490*/  LOP3.LUT R19, R24, 0xffff, RZ, 0xc0, !PT ;  /* 0x0000ffff18137812 */ /* 0x010fca00078ec0ff */
[----:B------:R-:W-:Y:S04]  /*194a0*/  STL [R1+0xc0], R19 ;  /* 0x0000c01301007387 */ /* 0x000fe80000100800 */
[----:B------:R-:W4:Y:S04]  /*194b0*/  LDL.LU R26, [R1+0x94] ;  /* 0x00009400011a7983 */ /* 0x000f280000300800 */
[----:B------:R-:W4:Y:S01]  /*194c0*/  LDL.LU R24, [R1+0x90] ;  /* 0x0000900001187983 */ /* 0x000f220000300800 */
[----:B------:R-:W-:Y:S02]  /*194d0*/  PRMT R9, R2, 0x3340, R19 ;  /* 0x0000334002097816 */ /* 0x000fe40000000013 */
[----:B------:R-:W-:Y:S01]  /*194e0*/  PRMT R2, R6, 0x5410, R0 ;  /* 0x0000541006027816 */ /* 0x000fe20000000000 */
[----:B------:R-:W-:Y:S01]  /*194f0*/  STL [R1+0xbac], R15 ;  /* 0x000bac0f01007387 */ /* 0x000fe20000100800 */
[----:B------:R-:W-:-:S02]  /*19500*/  PRMT R0, R7, 0x5410, R3 ;  /* 0x0000541007007816 */ /* 0x000fc40000000003 */
[----:B-----5:R-:W-:-:S05]  /*19510*/  LOP3.LUT R4, R22, 0xffff, RZ, 0xc0, !PT ;  /* 0x0000ffff16047812 */ /* 0x020fca00078ec0ff */
[----:B------:R0:W-:Y:S04]  /*19520*/  STL [R1+0x78], R4 ;  /* 0x0000780401007387 */ /* 0x0001e80000100800 */
[----:B------:R1:W-:Y:S04]  /*19530*/  STL [R1+0x80], R5 ;  /* 0x0000800501007387 */ /* 0x0003e80000100800 */
[----:B------:R-:W5:Y:S04]  /*19540*/  LDL.LU R6, [R1+0x1c] ;  /* 0x00001c0001067983 */ /* 0x000f680000300800 */
[----:B------:R1:W-:Y:S04]  /*19550*/  STL [R1+0x21c], R2 ;  /* 0x00021c0201007387 */ /* 0x0003e80000100800 */
[----:B------:R-:W5:Y:S01]  /*19560*/  LDL.LU R7, [R1+0x18] ;  /* 0x0000180001077983 */ /* 0x000f620000300800 */
[----:B------:R-:W-:-:S02]  /*19570*/  LOP3.LUT R17, R17, 0xffff, RZ, 0xc0, !PT ;  /* 0x0000ffff11117812 */ /* 0x000fc400078ec0ff */
[----:B0-----:R-:W-:Y:S02]  /*19580*/  PRMT R4, R4, 0x3340, R1 ;  /* 0x0000334004047816 */ /* 0x001fe40000000001 */
[----:B------:R-:W-:Y:S02]  /*19590*/  PRMT R8, R8, 0x3340, R17 ;  /* 0x0000334008087816 */ /* 0x000fe40000000011 */
[----:B-1----:R-:W-:Y:S01]  /*195a0*/  PRMT R5, R5, 0x3340, R1 ;  /* 0x0000334005057816 */ /* 0x002fe20000000001 */
[----:B------:R0:W-:Y:S01]  /*195b0*/  STL [R1+0x214], R0 ;  /* 0x0002140001007387 */ /* 0x0001e20000100800 */
[----:B------:R-:W-:-:S05]  /*195c0*/  PRMT R2, R8, 0x5410, R4 ;  /* 0x0000541008027816 */ /* 0x000fca0000000004 */
[----:B------:R3:W-:Y:S01]  /*195d0*/  STL [R1+0x250], R2 ;  /* 0x0002500201007387 */ /* 0x0007e20000100800 */
[----:B0-----:R-:W-:-:S05]  /*195e0*/  PRMT R0, R9, 0x5410, R5 ;  /* 0x0000541009007816 */ /* 0x001fca0000000005 */
[----:B------:R0:W-:Y:S04]  /*195f0*/  STL [R1+0x24c], R0 ;  /* 0x00024c0001007387 */ /* 0x0001e80000100800 */
[----:B------:R-:W5:Y:S01]  /*19600*/  LDL.LU R19, [R1+0x47c] ;  /* 0x00047c0001137983 */ /* 0x000f620000300800 */
[----:B--2---:R-:W-:-:S05]  /*19610*/  LOP3.LUT R20, R21, 0xffff, RZ, 0xc0, !PT ;  /* 0x0000ffff15147812 */ /* 0x004fca00078ec0ff */
[----:B------:R-:W-:Y:S04]  /*19620*/  STL [R1+0xc4], R20 ;  /* 0x0000c41401007387 */ /* 0x000fe80000100800 */
[----:B------:R-:W2:Y:S01]  /*19630*/  LDL.LU R21, [R1+0x478] ;  /* 0x0004780001157983 */ /* 0x000ea20000300800 */
[----:B---3--:R-:W-:-:S05]  /*19640*/  LOP3.LUT R2, R18, 0xffff, RZ, 0xc0, !PT ;  /* 0x0000ffff12027812 */ /* 0x008fca00078ec0ff */
[----:B------:R-:W-:Y:S01]  /*19650*/  STL [R1+0x10c], R2 ;  /* 0x00010c0201007387 */ /* 0x000fe20000100800 */
[----:B------:R-:W-:-:S03]  /*19660*/  LOP3.LUT R9, R27, 0xffff, RZ, 0xc0, !PT ;  /* 0x0000ffff1b097812 */ /* 0x000fc600078ec0ff */
[----:B------:R-:W3:Y:S01]  /*19670*/  LDL.LU R18, [R1+0x354] ;  /* 0x0003540001127983 */ /* 0x000ee20000300800 */
[----:B------:R-:W-:-:S03]  /*19680*/  LOP3.LUT R22, R28, 0xffff, RZ, 0xc0, !PT ;  /* 0x0000ffff1c167812 */ /* 0x000fc600078ec0ff */
[----:B------:R-:W-:Y:S01]  /*19690*/  STL [R1+0x88], R9 ;  /* 0x0000880901007387 */ /* 0x000fe20000100800 */
[----:B------:R-:W-:-:S03]  /*196a0*/  LOP3.LUT R15, R25, 0xffff, RZ, 0xc0, !PT ;  /* 0x0000ffff190f7812 */ /* 0x000fc600078ec0ff */
[----:B------:R-:W-:Y:S01]  /*196b0*/  STL [R1+0x8c], R22 ;  /* 0x00008c1601007387 */ /* 0x000fe20000100800 */
[----:B0-----:R-:W-:-:S03]  /*196c0*/  LOP3.LUT R0, R29, 0xffff, RZ, 0xc0, !PT ;  /* 0x0000ffff1d007812 */ /* 0x001fc600078ec0ff */
[----:B------:R-:W2:Y:S01]  /*196d0*/  LDL.LU R29, [R1+0x350] ;  /* 0x00035000011d7983 */ /* 0x000ea20000300800 */
[----:B------:R-:W-:-:S03]  /*196e0*/  LOP3.LUT R4, R11, 0xffff, RZ, 0xc0, !PT ;  /* 0x0000ffff0b047812 */ /* 0x000fc600078ec0ff */
[----:B------:R-:W-:Y:S01]  /*196f0*/  STL [R1+0x100], R15 ;  /* 0x0001000f01007387 */ /* 0x000fe20000100800 */
[----:B------:R-:W-:Y:S02]  /*19700*/  LOP3.LUT R5, R10, 0xffff, RZ, 0xc0, !PT ;  /* 0x0000ffff0a057812 */ /* 0x000fe400078ec0ff */
[----:B------:R-:W-:Y:S02]  /*19710*/  PRMT R11, R2, 0x3340, R15 ;  /* 0x00003340020b7816 */ /* 0x000fe4000000000f */
[----:B------:R-:W-:Y:S02]  /*19720*/  PRMT R10, R20, 0x3340, R22 ;  /* 0x00003340140a7816 */ /* 0x000fe40000000016 */
[----:B----4-:R-:W-:Y:S02]  /*19730*/  LOP3.LUT R24, R24, 0xffff, RZ, 0xc0, !PT ;  /* 0x0000ffff18187812 */ /* 0x010fe400078ec0ff */
[----:B------:R-:W-:-:S03]  /*19740*/  LOP3.LUT R3, R26, 0xffff, RZ, 0xc0, !PT ;  /* 0x0000ffff1a037812 */ /* 0x000fc600078ec0ff */
[----:B------:R-:W-:Y:S04]  /*19750*/  STL [R1+0x7c], R24 ;  /* 0x00007c1801007387 */ /* 0x000fe80000100800 */
[----:B------:R-:W4:Y:S04]  /*19760*/  LDL.LU R26, [R1+0x120] ;  /* 0x00012000011a7983 */ /* 0x000f280000300800 */
[----:B------:R-:W4:Y:S01]  /*19770*/  LDL.LU R27, [R1+0xfc] ;  /* 0x0000fc00011b7983 */ /* 0x000f220000300800 */
[----:B------:R-:W-:-:S03]  /*19780*/  PRMT R8, R0, 0x3340, R3 ;  /* 0x0000334000087816 */ /* 0x000fc60000000003 */
[----:B------:R-:W4:Y:S04]  /*19790*/  LDL.LU R28, [R1+0x9c] ;  /* 0x00009c00011c7983 */ /* 0x000f280000300800 */
[----:B------:R-:W4:Y:S04]  /*197a0*/  LDL.LU R25, [R1+0x98] ;  /* 0x0000980001197983 */ /* 0x000f280000300800 */
[----:B------:R0:W-:Y:S01]  /*197b0*/  STL [R1+0x10], R4 ;  /* 0x0000100401007387 */ /* 0x0001e20000100800 */
[----:B-----5:R-:W-:-:S03]  /*197c0*/  LOP3.LUT R6, R6, 0xffff, RZ, 0xc0, !PT ;  /* 0x0000ffff06067812 */ /* 0x020fc600078ec0ff */
[----:B------:R-:W-:Y:S01]  /*197d0*/  STL [R1+0x74], R5 ;  /* 0x0000740501007387 */ /* 0x000fe20000100800 */
[----:B------:R-:W-:Y:S02]  /*197e0*/  LOP3.LUT R7, R7, 0xffff, RZ, 0xc0, !PT ;  /* 0x0000ffff07077812 */ /* 0x000fe400078ec0ff */
[--C-:B0-----:R-:W-:Y:S01]  /*197f0*/  PRMT R4, R4, 0x3340, R1.reuse ;  /* 0x0000334004047816 */ /* 0x101fe20000000001 */
[----:B------:R0:W-:Y:S01]  /*19800*/  STL [R1+0x90], R6 ;  /* 0x0000900601007387 */ /* 0x0001e20000100800 */
[----:B------:R-:W-:Y:S02]  /*19810*/  PRMT R9, R9, 0x3340, R24 ;  /* 0x0000334009097816 */ /* 0x000fe40000000018 */
[----:B------:R-:W-:Y:S01]  /*19820*/  PRMT R2, R8, 0x5410, R4 ;  /* 0x0000541008027816 */ /* 0x000fe20000000004 */
[----:B------:R-:W-:Y:S04]  /*19830*/  STL [R1+0xd8], R7 ;  /* 0x0000d80701007387 */ /* 0x000fe80000100800 */
[----:B------:R-:W5:Y:S01]  /*19840*/  LDL.LU R24, [R1+0xbb0] ;  /* 0x000bb00001187983 */ /* 0x000f620000300800 */
[----:B0-----:R-:W-:-:S03]  /*19850*/  PRMT R6, R6, 0x3340, R1 ;  /* 0x0000334006067816 */ /* 0x001fc60000000001 */
[----:B------:R-:W5:Y:S04]  /*19860*/  LDL.LU R4, [R1+0x20] ;  /* 0x0000200001047983 */ /* 0x000f680000300800 */
[----:B------:R0:W-:Y:S02]  /*19870*/  STL [R1+0x208], R2 ;  /* 0x0002080201007387 */ /* 0x0001e40000100800 */
[----:B0-----:R-:W-:Y:S02]  /*19880*/  PRMT R2, R10, 0x5410, R6 ;  /* 0x000054100a027816 */ /* 0x001fe40000000006 */
[----:B------:R-:W5:Y:S01]  /*19890*/  LDL.LU R6, [R1+0x28] ;  /* 0x0000280001067983 */ /* 0x000f620000300800 */
[--C-:B------:R-:W-:Y:S02]  /*198a0*/  PRMT R5, R5, 0x3340, R1.reuse ;  /* 0x0000334005057816 */ /* 0x100fe40000000001 */
[----:B------:R-:W-:-:S02]  /*198b0*/  PRMT R7, R7, 0x3340, R1 ;  /* 0x0000334007077816 */ /* 0x000fc40000000001 */
[----:B------:R-:W-:Y:S02]  /*198c0*/  PRMT R5, R9, 0x5410, R5 ;  /* 0x0000541009057816 */ /* 0x000fe40000000005 */
[----:B------:R-:W-:-:S03]  /*198d0*/  LOP3.LUT R10, R19, 0xffff, RZ, 0xc0, !PT ;  /* 0x0000ffff130a7812 */ /* 0x000fc600078ec0ff */
[----:B------:R0:W-:Y:S04]  /*198e0*/  STL [R1+0x200], R5 ;  /* 0x0002000501007387 */ /* 0x0001e80000100800 */
[----:B------:R2:W-:Y:S01]  /*198f0*/  STL [R1+0x248], R2 ;  /* 0x0002480201007387 */ /* 0x0005e20000100800 */
[----:B0-----:R-:W-:Y:S02]  /*19900*/  PRMT R5, R11, 0x5410, R7 ;  /* 0x000054100b057816 */ /* 0x001fe40000000007 */
[----:B---3--:R-:W-:Y:S02]  /*19910*/  LOP3.LUT R8, R18, 0xffff, RZ, 0xc0, !PT ;  /* 0x0000ffff12087812 */ /* 0x008fe400078ec0ff */
[----:B--2---:R-:W-:Y:S01]  /*19920*/  LOP3.LUT R2, R21, 0xffff, RZ, 0xc0, !PT ;  /* 0x0000ffff15027812 */ /* 0x004fe200078ec0ff */
[----:B------:R0:W-:Y:S04]  /*19930*/  STL [R1+0x23c], R5 ;  /* 0x00023c0501007387 */ /* 0x0001e80000100800 */
[----:B------:R-:W2:Y:S01]  /*19940*/  LDL.LU R20, [R1+0x454] ;  /* 0x0004540001147983 */ /* 0x000ea20000300800 */
[----:B------:R-:W-:-:S03]  /*19950*/  LOP3.LUT R9, R29, 0xffff, RZ, 0xc0, !PT ;  /* 0x0000ffff1d097812 */ /* 0x000fc600078ec0ff */
[----:B------:R-:W-:Y:S04]  /*19960*/  STL [R1+0xf8], R10 ;  /* 0x0000f80a01007387 */ /* 0x000fe80000100800 */
[----:B------:R-:W3:Y:S04]  /*19970*/  LDL.LU R22, [R1+0x450] ;  /* 0x0004500001167983 */ /* 0x000ee80000300800 */
[----:B------:R1:W-:Y:S04]  /*19980*/  STL [R1+0x1c], R8 ;  /* 0x00001c0801007387 */ /* 0x0003e80000100800 */
[----:B------:R-:W-:Y:S04]  /*19990*/  STL [R1+0x130], R2 ;  /* 0x0001300201007387 */ /* 0x000fe80000100800 */
[----:B------:R-:W3:Y:S04]  /*199a0*/  LDL.LU R19, [R1+0x344] ;  /* 0x0003440001137983 */ /* 0x000ee80000300800 */
[----:B------:R5:W-:Y:S01]  /*199b0*/  STL [R1+0xe0], R9 ;  /* 0x0000e00901007387 */ /* 0x000be20000100800 */
[----:B0-----:R-:W-:-:S02]  /*199c0*/  LOP3.LUT R5, R23, 0xffff, RZ, 0xc0, !PT ;  /* 0x0000ffff17057812 */ /* 0x001fc400078ec0ff */
[----:B----4-:R-:W-:Y:S02]  /*199d0*/  LOP3.LUT R26, R26, 0xffff, RZ, 0xc0, !PT ;  /* 0x0000ffff1a1a7812 */ /* 0x010fe400078ec0ff */
[----:B------:R-:W-:Y:S02]  /*199e0*/  LOP3.LUT R11, R27, 0xffff, RZ, 0xc0, !PT ;  /* 0x0000ffff1b0b7812 */ /* 0x000fe400078ec0ff */
[----:B------:R-:W-:Y:S01]  /*199f0*/  LOP3.LUT R15, R28, 0xffff, RZ, 0xc0, !PT ;  /* 0x0000ffff1c0f7812 */ /* 0x000fe200078ec0ff */
[----:B------:R-:W-:Y:S01]  /*19a00*/  STL [R1+0xe8], R26 ;  /* 0x0000e81a01007387 */ /* 0x000fe20000100800 */
[----:B------:R-:W-:-:S03]  /*19a10*/  LOP3.LUT R25, R25, 0xffff, RZ, 0xc0, !PT ;  /* 0x0000ffff19197812 */ /* 0x000fc600078ec0ff */
[----:B------:R-:W-:Y:S04]  /*19a20*/  STL [R1+0x18], R15 ;  /* 0x0000180f01007387 */ /* 0x000fe80000100800 */
[----:B------:R-:W4:Y:S04]  /*19a30*/  LDL.LU R21, [R1+0x340] ;  /* 0x0003400001157983 */ /* 0x000f280000300800 */
[----:B------:R-:W-:Y:S04]  /*19a40*/  STL [R1+0x11c], R11 ;  /* 0x00011c0b01007387 */ /* 0x000fe80000100800 */
[----:B------:R-:W-:Y:S04]  /*19a50*/  STL [R1+0xcc], R25 ;  /* 0x0000cc1901007387 */ /* 0x000fe80000100800 */
[----:B------:R-:W4:Y:S01]  /*19a60*/  LDL.LU R27, [R1+0x128] ;  /* 0x00012800011b7983 */ /* 0x000f220000300800 */
[----:B-1----:R-:W-:-:S03]  /*19a70*/  PRMT R8, R8, 0x3340, R15 ;  /* 0x0000334008087816 */ /* 0x002fc6000000000f */
[----:B------:R-:W4:Y:S01]  /*19a80*/  LDL.LU R28, [R1+0x124] ;  /* 0x00012400011c7983 */ /* 0x000f220000300800 */
[----:B-----5:R-:W-:-:S03]  /*19a90*/  LOP3.LUT R24, R24, 0xffff, RZ, 0xc0, !PT ;  /* 0x0000ffff18187812 */ /* 0x020fc600078ec0ff */
[----:B------:R-:W5:Y:S01]  /*19aa0*/  LDL.LU R18, [R1+0xb4] ;  /* 0x0000b40001127983 */ /* 0x000f620000300800 */
[----:B------:R-:W-:-:S03]  /*19ab0*/  LOP3.LUT R7, R4, 0xffff, RZ, 0xc0, !PT ;  /* 0x0000ffff04077812 */ /* 0x000fc600078ec0ff */
[----:B------:R-:W5:Y:S01]  /*19ac0*/  LDL.LU R29, [R1+0xb0] ;  /* 0x0000b000011d7983 */ /* 0x000f620000300800 */
[----:B------:R-:W-:Y:S02]  /*19ad0*/  PRMT R4, R24, 0x3340, R1 ;  /* 0x0000334018047816 */ /* 0x000fe40000000001 */
[----:B------:R-:W-:Y:S01]  /*19ae0*/  PRMT R9, R9, 0x3340, R25 ;  /* 0x0000334009097816 */ /* 0x000fe20000000019 */
[----:B------:R0:W-:Y:S01]  /*19af0*/  STL [R1+0xc8], R5 ;  /* 0x0000c80501007387 */ /* 0x0001e20000100800 */
[----:B------:R-:W-:Y:S02]  /*19b00*/  PRMT R10, R10, 0x3340, R26 ;  /* 0x000033400a0a7816 */ /* 0x000fe4000000001a */
[----:B------:R-:W-:Y:S02]  /*19b10*/  PRMT R8, R8, 0x5410, R4 ;  /* 0x0000541008087816 */ /* 0x000fe40000000004 */
[----:B------:R-:W-:Y:S02]  /*19b20*/  LOP3.LUT R6, R6, 0xffff, RZ, 0xc0, !PT ;  /* 0x0000ffff06067812 */ /* 0x000fe400078ec0ff */
[----:B0-----:R-:W-:-:S03]  /*19b30*/  PRMT R5, R5, 0x3340, R1 ;  /* 0x0000334005057816 */ /* 0x001fc60000000001 */
[----:B------:R0:W-:Y:S01]  /*19b40*/  STL [R1+0xfc], R6 ;  /* 0x0000fc0601007387 */ /* 0x0001e20000100800 */
[----:B------:R-:W-:-:S03]  /*19b50*/  PRMT R11, R2, 0x3340, R11 ;  /* 0x00003340020b7816 */ /* 0x000fc6000000000b */
[----:B------:R1:W-:Y:S01]  /*19b60*/  STL [R1+0x108], R7 ;  /* 0x0001080701007387 */ /* 0x0003e20000100800 */
[----:B------:R-:W-:-:S03]  /*19b70*/  PRMT R2, R9, 0x5410, R5 ;  /* 0x0000541009027816 */ /* 0x000fc60000000005 */
[----:B------:R-:W5:Y:S01]  /*19b80*/  LDL.LU R15, [R1+0xbac] ;  /* 0x000bac00010f7983 */ /* 0x000f620000300800 */
[----:B0-----:R-:W-:-:S03]  /*19b90*/  PRMT R6, R6, 0x3340, R1 ;  /* 0x0000334006067816 */ /* 0x001fc60000000001 */
[----:B------:R-:W5:Y:S01]  /*19ba0*/  LDL.LU R25, [R1+0xba8] ;  /* 0x000ba80001197983 */ /* 0x000f620000300800 */
[----:B-1----:R-:W-:-:S03]  /*19bb0*/  PRMT R7, R7, 0x3340, R1 ;  /* 0x0000334007077816 */ /* 0x002fc60000000001 */
[----:B------:R-:W5:Y:S01]  /*19bc0*/  LDL.LU R26, [R1+0xba4] ;  /* 0x000ba400011a7983 */ /* 0x000f620000300800 */
[----:B------:R-:W-:-:S03]  /*19bd0*/  PRMT R4, R10, 0x5410, R6 ;  /* 0x000054100a047816 */ /* 0x000fc60000000006 */
[----:B------:R-:W-:Y:S04]  /*19be0*/  STL [R1+0x1f0], R8 ;  /* 0x0001f00801007387 */ /* 0x000fe80000100800 */
[----:B------:R-:W5:Y:S04]  /*19bf0*/  LDL.LU R6, [R1+0x30] ;  /* 0x0000300001067983 */ /* 0x000f680000300800 */
[----:B------:R0:W-:Y:S04]  /*19c00*/  STL [R1+0x1e8], R2 ;  /* 0x0001e80201007387 */ /* 0x0001e80000100800 */
[----:B------:R-:W-:Y:S01]  /*19c10*/  STL [R1+0x238], R4 ;  /* 0x0002380401007387 */ /* 0x000fe20000100800 */
[----:B0-----:R-:W-:-:S03]  /*19c20*/  PRMT R2, R11, 0x5410, R7 ;  /* 0x000054100b027816 */ /* 0x001fc60000000007 */
[----:B------:R-:W5:Y:S01]  /*19c30*/  LDL.LU R7, [R1+0x2c] ;  /* 0x00002c0001077983 */ /* 0x000f620000300800 */
[----:B--2---:R-:W-:Y:S02]  /*19c40*/  LOP3.LUT R10, R20, 0xffff, RZ, 0xc0, !PT ;  /* 0x0000ffff140a7812 */ /* 0x004fe400078ec0ff */
[----:B---3--:R-:W-:Y:S01]  /*19c50*/  LOP3.LUT R11, R22, 0xffff, RZ, 0xc0, !PT ;  /* 0x0000ffff160b7812 */ /* 0x008fe200078ec0ff */
[----:B------:R5:W-:Y:S01]  /*19c60*/  STL [R1+0x234], R2 ;  /* 0x0002340201007387 */ /* 0x000be20000100800 */
[----:B------:R-:W-:-:S03]  /*19c70*/  LOP3.LUT R8, R19, 0xffff, RZ, 0xc0, !PT ;  /* 0x0000ffff13087812 */ /* 0x000fc600078ec0ff */
[----:B------:R-:W2:Y:S04]  /*19c80*/  LDL.LU R23, [R1+0x34c] ;  /* 0x00034c0001177983 */ /* 0x000ea80000300800 */
[----:B------:R-:W-:Y:S04]  /*19c90*/  STL [R1+0x118], R10 ;  /* 0x0001180a01007387 */ /* 0x000fe80000100800 */
[----:B------:R-:W3:Y:S04]  /*19ca0*/  LDL.LU R22, [R1+0x348] ;  /* 0x0003480001167983 */ /* 0x000ee80000300800 */
[----:B------:R0:W-:Y:S04]  /*19cb0*/  STL [R1+0x28], R8 ;  /* 0x0000280801007387 */ /* 0x0001e80000100800 */
[----:B------:R-:W-:Y:S01]  /*19cc0*/  STL [R1+0x150], R11 ;  /* 0x0001500b01007387 */ /* 0x000fe20000100800 */
[----:B----4-:R-:W-:-:S03]  /*19cd0*/  LOP3.LUT R9, R21, 0xffff, RZ, 0xc0, !PT ;  /* 0x0000ffff15097812 */ /* 0x010fc600078ec0ff */
[----:B------:R-:W4:Y:S04]  /*19ce0*/  LDL.LU R21, [R1+0x2e0] ;  /* 0x0002e00001157983 */ /* 0x000f280000300800 */
[----:B------:R1:W-:Y:S01]  /*19cf0*/  STL [R1+0x104], R9 ;  /* 0x0001040901007387 */ /* 0x0003e20000100800 */
[----:B------:R-:W-:Y:S02]  /*19d00*/  LOP3.LUT R27, R27, 0xffff, RZ, 0xc0, !PT ;  /* 0x0000ffff1b1b7812 */ /* 0x000fe400078ec0ff */
[----:B------:R-:W-:-:S03]  /*19d10*/  LOP3.LUT R28, R28, 0xffff, RZ, 0xc0, !PT ;  /* 0x0000ffff1c1c7812 */ /* 0x000fc600078ec0ff */
[----:B------:R-:W-:Y:S01]  /*19d20*/  STL [R1+0x110], R27 ;  /* 0x0001101b01007387 */ /* 0x000fe20000100800 */
[----:B-----5:R-:W-:Y:S02]  /*19d30*/  LOP3.LUT R2, R18, 0xffff, RZ, 0xc0, !PT ;  /* 0x0000ffff12027812 */ /* 0x020fe400078ec0ff */
[----:B------:R-:W-:Y:S02]  /*19d40*/  LOP3.LUT R20, R29, 0xffff, RZ, 0xc0, !PT ;  /* 0x0000ffff1d147812 */ /* 0x000fe400078ec0ff */
[----:B------:R-:W5:Y:S04]  /*19d50*/  LDL.LU R29, [R1+0x12c] ;  /* 0x00012c00011d7983 */ /* 0x000f680000300800 */
[----:B------:R-:W-:Y:S04]  /*19d60*/  STL [R1+0x20], R2 ;  /* 0x0000200201007387 */ /* 0x000fe80000100800 */
[----:B------:R-:W-:Y:S04]  /*19d70*/  STL [R1+0x140], R28 ;  /* 0x0001401c01007387 */ /* 0x000fe80000100800 */
[----:B------:R-:W-:Y:S04]  /*19d80*/  STL [R1+0xf4], R20 ;  /* 0x0000f41401007387 */ /* 0x000fe80000100800 */
[----:B------:R-:W5:Y:S04]  /*19d90*/  LDL.LU R19, [R1+0xbc] ;  /* 0x0000bc0001137983 */ /* 0x000f680000300800 */
[----:B------:R-:W5:Y:S01]  /*19da0*/  LDL.LU R18, [R1+0xb8] ;  /* 0x0000b80001127983 */ /* 0x000f620000300800 */
[----:B0-----:R-:W-:-:S02]  /*19db0*/  PRMT R8, R8, 0x3340, R2 ;  /* 0x0000334008087816 */ /* 0x001fc40000000002 */
[----:B------:R-:W-:Y:S02]  /*19dc0*/  LOP3.LUT R5, R25, 0xffff, RZ, 0xc0, !PT ;  /* 0x0000ffff19057812 */ /* 0x000fe400078ec0ff */
[----:B------:R-:W-:Y:S02]  /*19dd0*/  LOP3.LUT R4, R26, 0xffff, RZ, 0xc0, !PT ;  /* 0x0000ffff1a047812 */ /* 0x000fe400078ec0ff */
[----:B------:R-:W5:Y:S04]  /*19de0*/  LDL.LU R26, [R1+0x440] ;  /* 0x00044000011a7983 */ /* 0x000f680000300800 */
[----:B------:R-:W5:Y:S01]  /*19df0*/  LDL.LU R25, [R1+0x444] ;  /* 0x0004440001197983 */ /* 0x000f620000300800 */
[----:B------:R-:W-:-:S03]  /*19e00*/  LOP3.LUT R6, R6, 0xffff, RZ, 0xc0, !PT ;  /* 0x0000ffff06067812 */ /* 0x000fc600078ec0ff */
[----:B------:R0:W-:Y:S01]  /*19e10*/  STL [R1+0xb4], R4 ;  /* 0x0000b40401007387 */ /* 0x0001e20000100800 */
[----:B-1----:R-:W-:-:S03]  /*19e20*/  PRMT R9, R9, 0x3340, R20 ;  /* 0x0000334009097816 */ /* 0x002fc60000000014 */
[----:B------:R1:W-:Y:S01]  /*19e30*/  STL [R1+0xec], R5 ;  /* 0x0000ec0501007387 */ /* 0x0003e20000100800 */
[----:B------:R-:W-:-:S03]  /*19e40*/  PRMT R10, R10, 0x3340, R27 ;  /* 0x000033400a0a7816 */ /* 0x000fc6000000001b */
[----:B------:R1:W-:Y:S01]  /*19e50*/  STL [R1+0x120], R6 ;  /* 0x0001200601007387 */ /* 0x0003e20000100800 */
[--C-:B0-----:R-:W-:Y:S02]  /*19e60*/  PRMT R4, R4, 0x3340, R1.reuse ;  /* 0x0000334004047816 */ /* 0x101fe40000000001 */
[----:B------:R-:W-:Y:S02]  /*19e70*/  LOP3.LUT R7, R7, 0xffff, RZ, 0xc0, !PT ;  /* 0x0000ffff07077812 */ /* 0x000fe400078ec0ff */
[--C-:B-1----:R-:W-:Y:S02]  /*19e80*/  PRMT R5, R5, 0x3340, R1.reuse ;  /* 0x0000334005057816 */ /* 0x102fe40000000001 */
[----:B------:R-:W-:Y:S01]  /*19e90*/  PRMT R6, R6, 0x3340, R1 ;  /* 0x0000334006067816 */ /* 0x000fe20000000001 */
[----:B------:R0:W-:Y:S01]  /*19ea0*/  STL [R1+0x128], R7 ;  /* 0x0001280701007387 */ /* 0x0001e20000100800 */
[----:B------:R-:W-:Y:S02]  /*19eb0*/  PRMT R8, R8, 0x5410, R4 ;  /* 0x0000541008087816 */ /* 0x000fe40000000004 */
[----:B------:R-:W-:Y:S01]  /*19ec0*/  PRMT R4, R9, 0x5410, R5 ;  /* 0x0000541009047816 */ /* 0x000fe20000000005 */
[----:B------:R-:W5:Y:S01]  /*19ed0*/  LDL.LU R2, [R1+0xba0] ;  /* 0x000ba00001027983 */ /* 0x000f620000300800 */
[----:B------:R-:W-:-:S02]  /*19ee0*/  PRMT R11, R11, 0x3340, R28 ;  /* 0x000033400b0b7816 */ /* 0x000fc4000000001c */
[----:B------:R-:W-:Y:S01]  /*19ef0*/  PRMT R5, R10, 0x5410, R6 ;  /* 0x000054100a057816 */ /* 0x000fe20000000006 */
[----:B------:R-:W5:Y:S01]  /*19f00*/  LDL.LU R20, [R1+0xb9c] ;  /* 0x000b9c0001147983 */ /* 0x000f620000300800 */
[----:B0-----:R-:W-:-:S03]  /*19f10*/  PRMT R7, R7, 0x3340, R1 ;  /* 0x0000334007077816 */ /* 0x001fc60000000001 */
[----:B------:R-:W5:Y:S04]  /*19f20*/  LDL.LU R27, [R1+0xb98] ;  /* 0x000b9800011b7983 */ /* 0x000f680000300800 */
[----:B------:R-:W5:Y:S04]  /*19f30*/  LDL.LU R28, [R1+0xb94] ;  /* 0x000b9400011c7983 */ /* 0x000f680000300800 */
        /* <DEDUP_REMOVED lines=9> */
[----:B----4-:R-:W-:Y:S02]  /*19fd0*/  LOP3.LUT R21, R21, 0xffff, RZ, 0xc0, !PT ;  /* 0x0000ffff15157812 */ /* 0x010fe400078ec0ff */
[----:B-----5:R-:W-:Y:S02]  /*19fe0*/  LOP3.LUT R29, R29, 0xffff, RZ, 0xc0, !PT ;  /* 0x0000ffff1d1d7812 */ /* 0x020fe400078ec0ff */
[----:B------:R-:W-:Y:S02]  /*19ff0*/  LOP3.LUT R22, R18, 0xffff, RZ, 0xc0, !PT ;  /* 0x0000ffff12167812 */ /* 0x000fe400078ec0ff */
[----:B------:R-:W-:-:S02]  /*1a000*/  LOP3.LUT R11, R26, 0xffff, RZ, 0xc0, !PT ;  /* 0x0000ffff1a0b7812 */ /* 0x000fc400078ec0ff */
[----:B------:R-:W-:-:S05]  /*1a010*/  LOP3.LUT R10, R25, 0xffff, RZ, 0xc0, !PT ;  /* 0x0000ffff190a7812 */ /* 0x000fca00078ec0ff */
[----:B------:R-:W-:Y:S04]  /*1a020*/  STL [R1+0x13c], R10 ;  /* 0x00013c0a01007387 */ /* 0x000fe80000100800 */
[----:B------:R1:W-:Y:S01]  /*1a030*/  STL [R1+0x2c], R8 ;  /* 0x00002c0801007387 */ /* 0x0003e20000100800 */
[----:B------:R-:W-:-:S03]  /*1a040*/  LOP3.LUT R25, R19, 0xffff, RZ, 0xc0, !PT ;  /* 0x0000ffff13197812 */ /* 0x000fc600078ec0ff */
[----:B------:R-:W-:Y:S04]  /*1a050*/  STL [R1+0x168], R11 ;  /* 0x0001680b01007387 */ /* 0x000fe80000100800 */
[----:B------:R2:W-:Y:S04]  /*1a060*/  STL [R1+0x124], R9 ;  /* 0x0001240901007387 */ /* 0x0005e80000100800 */
[----:B------:R-:W3:Y:S04]  /*1a070*/  LDL.LU R23, [R1+0x2d4] ;  /* 0x0002d40001177983 */ /* 0x000ee80000300800 */
[----:B------:R-:W-:Y:S04]  /*1a080*/  STL [R1+0x134], R21 ;  /* 0x0001341501007387 */ /* 0x000fe80000100800 */
[----:B------:R-:W4:Y:S04]  /*1a090*/  LDL.LU R19, [R1+0xd4] ;  /* 0x0000d40001137983 */ /* 0x000f280000300800 */
[----:B------:R-:W-:Y:S04]  /*1a0a0*/  STL [R1+0x15c], R29 ;  /* 0x00015c1d01007387 */ /* 0x000fe80000100800 */
[----:B------:R-:W5:Y:S01]  /*1a0b0*/  LDL.LU R18, [R1+0xd0] ;  /* 0x0000d00001127983 */ /* 0x000f620000300800 */
[----:B0-----:R-:W-:-:S03]  /*1a0c0*/  LOP3.LUT R4, R28, 0xffff, RZ, 0xc0, !PT ;  /* 0x0000ffff1c047812 */ /* 0x001fc600078ec0ff */
[----:B------:R-:W-:Y:S01]  /*1a0d0*/  STL [R1+0x114], R22 ;  /* 0x0001141601007387 */ /* 0x000fe20000100800 */
[----:B------:R-:W-:-:S03]  /*1a0e0*/  LOP3.LUT R5, R27, 0xffff, RZ, 0xc0, !PT ;  /* 0x0000ffff1b057812 */ /* 0x000fc600078ec0ff */
[----:B------:R-:W3:Y:S01]  /*1a0f0*/  LDL.LU R26, [R1] ;  /* 0x00000000011a7983 */ /* 0x000ee20000300800 */
[----:B------:R-:W-:-:S03]  /*1a100*/  LOP3.LUT R6, R6, 0xffff, RZ, 0xc0, !PT ;  /* 0x0000ffff06067812 */ /* 0x000fc600078ec0ff */
[----:B------:R-:W3:Y:S01]  /*1a110*/  LDL.LU R28, [R1+0x358] ;  /* 0x00035800011c7983 */ /* 0x000ee20000300800 */
[----:B-1----:R-:W-:-:S03]  /*1a120*/  PRMT R8, R8, 0x3340, R25 ;  /* 0x0000334008087816 */ /* 0x002fc60000000019 */
[----:B------:R-:W3:Y:S04]  /*1a130*/  LDL.LU R27, [R1+0x2d0] ;  /* 0x0002d000011b7983 */ /* 0x000ee80000300800 */
[----:B------:R0:W-:Y:S01]  /*1a140*/  STL [R1+0x30], R4 ;  /* 0x0000300401007387 */ /* 0x0001e20000100800 */
[----:B--2---:R-:W-:Y:S02]  /*1a150*/  PRMT R9, R9, 0x3340, R22 ;  /* 0x0000334009097816 */ /* 0x004fe40000000016 */
[----:B------:R-:W-:Y:S01]  /*1a160*/  LOP3.LUT R7, R7, 0xffff, RZ, 0xc0, !PT ;  /* 0x0000ffff07077812 */ /* 0x000fe200078ec0ff */
[----:B------:R1:W-:Y:S01]  /*1a170*/  STL [R1+0xb8], R5 ;  /* 0x0000b80501007387 */ /* 0x0003e20000100800 */
[----:B0-----:R-:W-:-:S03]  /*1a180*/  PRMT R4, R4, 0x3340, R1 ;  /* 0x0000334004047816 */ /* 0x001fc60000000001 */
[----:B------:R0:W-:Y:S01]  /*1a190*/  STL [R1+0x144], R6 ;  /* 0x0001440601007387 */ /* 0x0001e20000100800 */
[----:B------:R-:W-:Y:S02]  /*1a1a0*/  PRMT R10, R10, 0x3340, R21 ;  /* 0x000033400a0a7816 */ /* 0x000fe40000000015 */
[----:B------:R-:W-:Y:S01]  /*1a1b0*/  PRMT R4, R8, 0x5410, R4 ;  /* 0x0000541008047816 */ /* 0x000fe20000000004 */
[----:B------:R-:W-:Y:S01]  /*1a1c0*/  STL [R1+0x14c], R7 ;  /* 0x00014c0701007387 */ /* 0x000fe20000100800 */
[----:B------:R-:W-:Y:S02]  /*1a1d0*/  PRMT R11, R11, 0x3340, R29 ;  /* 0x000033400b0b7816 */ /* 0x000fe4000000001d */
[----:B-1----:R-:W-:Y:S01]  /*1a1e0*/  PRMT R5, R5, 0x3340, R1 ;  /* 0x0000334005057816 */ /* 0x002fe20000000001 */
[----:B------:R-:W2:Y:S04]  /*1a1f0*/  LDL.LU R22, [R1+0xb90] ;  /* 0x000b900001167983 */ /* 0x000ea80000300800 */
[----:B------:R-:W2:Y:S01]  /*1a200*/  LDL.LU R21, [R1+0xb8c] ;  /* 0x000b8c0001157983 */ /* 0x000ea20000300800 */
[----:B------:R-:W-:-:S03]  /*1a210*/  PRMT R9, R9, 0x5410, R5 ;  /* 0x0000541009097816 */ /* 0x000fc60000000005 */
[----:B------:R-:W2:Y:S04]  /*1a220*/  LDL.LU R29, [R1+0xb88] ;  /* 0x000b8800011d7983 */ /* 0x000ea80000300800 */
[----:B------:R-:W2:Y:S04]  /*1a230*/  LDL.LU R8, [R1+0x390] ;  /* 0x0003900001087983 */ /* 0x000ea80000300800 */
[----:B------:R1:W-:Y:S01]  /*1a240*/  STL [R1+0x1b8], R4 ;  /* 0x0001b80401007387 */ /* 0x0003e20000100800 */
[----:B0-----:R-:W-:-:S03]  /*1a250*/  PRMT R6, R6, 0x3340, R1 ;  /* 0x0000334006067816 */ /* 0x001fc60000000001 */
[----:B-1----:R-:W2:Y:S04]  /*1a260*/  LDL.LU R4, [R1+0x35c] ;  /* 0x00035c0001047983 */ /* 0x002ea80000300800 */
[----:B------:R-:W2:Y:S01]  /*1a270*/  LDL.LU R5, [R1+0x394] ;  /* 0x0003940001057983 */ /* 0x000ea20000300800 */
[----:B------:R-:W-:Y:S02]  /*1a280*/  PRMT R7, R7, 0x3340, R1 ;  /* 0x0000334007077816 */ /* 0x000fe40000000001 */
[----:B------:R-:W-:Y:S01]  /*1a290*/  PRMT R10, R10, 0x5410, R6 ;  /* 0x000054100a0a7816 */ /* 0x000fe20000000006 */
[----:B------:R0:W-:Y:S04]  /*1a2a0*/  STL [R1+0x1b0], R9 ;  /* 0x0001b00901007387 */ /* 0x0001e80000100800 */
[----:B------:R-:W2:Y:S04]  /*1a2b0*/  LDL.LU R6, [R1+0x48] ;  /* 0x0000480001067983 */ /* 0x000ea80000300800 */
[----:B------:R-:W-:Y:S01]  /*1a2c0*/  STL [R1+0x218], R10 ;  /* 0x0002180a01007387 */ /* 0x000fe20000100800 */
[----:B0-----:R-:W-:-:S03]  /*1a2d0*/  PRMT R9, R11, 0x5410, R7 ;  /* 0x000054100b097816 */ /* 0x001fc60000000007 */
[----:B------:R-:W2:Y:S04]  /*1a2e0*/  LDL.LU R7, [R1+0x44] ;  /* 0x0000440001077983 */ /* 0x000ea80000300800 */
[----:B------:R3:W-:Y:S01]  /*1a2f0*/  STL [R1+0x224], R9 ;  /* 0x0002240901007387 */ /* 0x0007e20000100800 */
[----:B----4-:R-:W-:Y:S02]  /*1a300*/  LOP3.LUT R19, R19, 0xffff, RZ, 0xc0, !PT ;  /* 0x0000ffff13137812 */ /* 0x010fe400078ec0ff */
[----:B-----5:R-:W-:Y:S02]  /*1a310*/  LOP3.LUT R18, R18, 0xffff, RZ, 0xc0, !PT ;  /* 0x0000ffff12127812 */ /* 0x020fe400078ec0ff */
[----:B---3--:R-:W-:Y:S02]  /*1a320*/  LOP3.LUT R9, R28, 0xffff, RZ, 0xc0, !PT ;  /* 0x0000ffff1c097812 */ /* 0x008fe400078ec0ff */
[----:B------:R-:W-:-:S02]  /*1a330*/  LOP3.LUT R28, R23, 0xffff, RZ, 0xc0, !PT ;  /* 0x0000ffff171c7812 */ /* 0x000fc400078ec0ff */
[----:B------:R-:W-:Y:S02]  /*1a340*/  LOP3.LUT R27, R27, 0xffff, RZ, 0xc0, !PT ;  /* 0x0000ffff1b1b7812 */ /* 0x000fe400078ec0ff */
[----:B--2---:R-:W-:Y:S02]  /*1a350*/  LOP3.LUT R11, R8, 0xffff, RZ, 0xc0, !PT ;  /* 0x0000ffff080b7812 */ /* 0x004fe400078ec0ff */
[----:B------:R-:W-:Y:S02]  /*1a360*/  LOP3.LUT R8, R4, 0xffff, RZ, 0xc0, !PT ;  /* 0x0000ffff04087812 */ /* 0x000fe400078ec0ff */
[----:B------:R-:W-:-:S05]  /*1a370*/  LOP3.LUT R10, R5, 0xffff, RZ, 0xc0, !PT ;  /* 0x0000ffff050a7812 */ /* 0x000fca00078ec0ff */
[----:B------:R-:W-:Y:S01]  /*1a380*/  STL [R1+0x158], R10 ;  /* 0x0001580a01007387 */ /* 0x000fe20000100800 */
[----:B------:R-:W-:-:S03]  /*1a390*/  LOP3.LUT R4, R26, 0xffff, RZ, 0xc0, !PT ;  /* 0x0000ffff1a047812 */ /* 0x000fc600078ec0ff */
[----:B------:R0:W-:Y:S04]  /*1a3a0*/  STL [R1+0xbc], R8 ;  /* 0x0000bc0801007387 */ /* 0x0001e80000100800 */
[----:B------:R1:W-:Y:S04]  /*1a3b0*/  STL [R1+0x180], R11 ;  /* 0x0001800b01007387 */ /* 0x0003e80000100800 */
[----:B------:R2:W-:Y:S01]  /*1a3c0*/  STL [R1+0x148], R9 ;  /* 0x0001480901007387 */ /* 0x0005e20000100800 */
[----:B------:R-:W-:-:S03]  /*1a3d0*/  LOP3.LUT R5, R29, 0xffff, RZ, 0xc0, !PT ;  /* 0x0000ffff1d057812 */ /* 0x000fc600078ec0ff */
[----:B------:R-:W3:Y:S01]  /*1a3e0*/  LDL.LU R23, [R1+0xdc] ;  /* 0x0000dc0001177983 */ /* 0x000ee20000300800 */
[----:B------:R-:W-:-:S03]  /*1a3f0*/  LOP3.LUT R6, R6, 0xffff, RZ, 0xc0, !PT ;  /* 0x0000ffff06067812 */ /* 0x000fc600078ec0ff */
[----:B------:R-:W-:Y:S01]  /*1a400*/  STL [R1+0x154], R28 ;  /* 0x0001541c01007387 */ /* 0x000fe20000100800 */
[----:B------:R-:W-:-:S03]  /*1a410*/  LOP3.LUT R7, R7, 0xffff, RZ, 0xc0, !PT ;  /* 0x0000ffff07077812 */ /* 0x000fc600078ec0ff */
[----:B------:R-:W-:Y:S01]  /*1a420*/  STL [R1+0x178], R27 ;  /* 0x0001781b01007387 */ /* 0x000fe20000100800 */
[----:B0-----:R-:W-:-:S03]  /*1a430*/  PRMT R8, R8, 0x3340, R19 ;  /* 0x0000334008087816 */ /* 0x001fc60000000013 */
[----:B------:R-:W-:Y:S04]  /*1a440*/  STL [R1+0x3c], R19 ;  /* 0x00003c1301007387 */ /* 0x000fe80000100800 */
[----:B------:R-:W4:Y:S04]  /*1a450*/  LDL.LU R26, [R1+0x38] ;  /* 0x00003800011a7983 */ /* 0x000f280000300800 */
[----:B------:R0:W-:Y:S01]  /*1a460*/  STL [R1], R4 ;  /* 0x0000000401007387 */ /* 0x0001e20000100800 */
[----:B-1----:R-:W-:-:S03]  /*1a470*/  PRMT R11, R11, 0x3340, R27 ;  /* 0x000033400b0b7816 */ /* 0x002fc6000000001b */
[----:B------:R-:W-:Y:S01]  /*1a480*/  STL [R1+0x12c], R18 ;  /* 0x00012c1201007387 */ /* 0x000fe20000100800 */
[----:B--2---:R-:W-:-:S03]  /*1a490*/  PRMT R9, R9, 0x3340, R18 ;  /* 0x0000334009097816 */ /* 0x004fc60000000012 */
[----:B------:R1:W-:Y:S01]  /*1a4a0*/  STL [R1+0xd0], R5 ;  /* 0x0000d00501007387 */ /* 0x0003e20000100800 */
[----:B0-----:R-:W-:-:S03]  /*1a4b0*/  PRMT R4, R4, 0x3340, R1 ;  /* 0x0000334004047816 */ /* 0x001fc60000000001 */
[----:B------:R0:W-:Y:S01]  /*1a4c0*/  STL [R1+0x160], R6 ;  /* 0x0001600601007387 */ /* 0x0001e20000100800 */
[----:B------:R-:W-:-:S03]  /*1a4d0*/  PRMT R27, R8, 0x5410, R4 ;  /* 0x00005410081b7816 */ /* 0x000fc60000000004 */
[----:B------:R-:W-:Y:S01]  /*1a4e0*/  STL [R1+0x164], R7 ;  /* 0x0001640701007387 */ /* 0x000fe20000100800 */
[----:B-1----:R-:W-:-:S03]  /*1a4f0*/  PRMT R5, R5, 0x3340, R1 ;  /* 0x0000334005057816 */ /* 0x002fc60000000001 */
[----:B------:R-:W2:Y:S01]  /*1a500*/  LDL.LU R19, [R1+0xb84] ;  /* 0x000b840001137983 */ /* 0x000ea20000300800 */
[----:B------:R-:W-:-:S03]  /*1a510*/  PRMT R10, R10, 0x3340, R28 ;  /* 0x000033400a0a7816 */ /* 0x000fc6000000001c */
[----:B------:R-:W5:Y:S01]  /*1a520*/  LDL.LU R18, [R1+0xb80] ;  /* 0x000b800001127983 */ /* 0x000f620000300800 */
[----:B0-----:R-:W-:-:S03]  /*1a530*/  PRMT R6, R6, 0x3340, R1 ;  /* 0x0000334006067816 */ /* 0x001fc60000000001 */
[----:B------:R-:W4:Y:S01]  /*1a540*/  LDL.LU R8, [R1+0x330] ;  /* 0x0003300001087983 */ /* 0x000f220000300800 */
[----:B------:R-:W-:-:S03]  /*1a550*/  PRMT R5, R9, 0x5410, R5 ;  /* 0x0000541009057816 */ /* 0x000fc60000000005 */
[----:B------:R-:W2:Y:S01]  /*1a560*/  LDL.LU R4, [R1+0x40] ;  /* 0x0000400001047983 */ /* 0x000ea20000300800 */
[----:B------:R-:W-:-:S03]  /*1a570*/  PRMT R6, R10, 0x5410, R6 ;  /* 0x000054100a067816 */ /* 0x000fc60000000006 */
[----:B------:R0:W-:Y:S04]  /*1a580*/  STL [R1+0x1d4], R27 ;  /* 0x0001d41b01007387 */ /* 0x0001e80000100800 */
[----:B------:R-:W5:Y:S04]  /*1a590*/  LDL.LU R29, [R1+0x4c] ;  /* 0x00004c00011d7983 */ /* 0x000f680000300800 */
[----:B0-----:R-:W5:Y:S04]  /*1a5a0*/  LDL.LU R27, [R1+0x58] ;  /* 0x00005800011b7983 */ /* 0x001f680000300800 */
[----:B------:R-:W5:Y:S04]  /*1a5b0*/  LDL.LU R28, [R1+0x24] ;  /* 0x00002400011c7983 */ /* 0x000f680000300800 */
[----:B------:R-:W2:Y:S04]  /*1a5c0*/  LDL.LU R9, [R1+0x334] ;  /* 0x0003340001097983 */ /* 0x000ea80000300800 */
[----:B------:R0:W-:Y:S04]  /*1a5d0*/  STL [R1+0x1d0], R5 ;  /* 0x0001d00501007387 */ /* 0x0001e80000100800 */
[----:B0-----:R-:W5:Y:S04]  /*1a5e0*/  LDL.LU R5, [R1+0x8] ;  /* 0x0000080001057983 */ /* 0x001f680000300800 */
[----:B------:R-:W5:Y:S04]  /*1a5f0*/  LDL.LU R10, [R1+0xf0] ;  /* 0x0000f000010a7983 */ /* 0x000f680000300800 */
[----:B------:R0:W-:Y:S04]  /*1a600*/  STL [R1+0x210], R6 ;  /* 0x0002100601007387 */ /* 0x0001e80000100800 */
[----:B0-----:R-:W5:Y:S01]  /*1a610*/  LDL.LU R6, [R1+0xc] ;  /* 0x00000c0001067983 */ /* 0x001f620000300800 */
[----:B------:R-:W-:-:S04]  /*1a620*/  PRMT R7, R7, 0x3340, R1 ;  /* 0x0000334007077816 */ /* 0x000fc80000000001 */
[----:B------:R-:W-:Y:S02]  /*1a630*/  PRMT R7, R11, 0x5410, R7 ;  /* 0x000054100b077816 */ /* 0x000fe40000000007 */
[----:B------:R-:W5:Y:S04]  /*1a640*/  LDL.LU R11, [R1+0x54] ;  /* 0x00005400010b7983 */ /* 0x000f680000300800 */
[----:B------:R0:W-:Y:S01]  /*1a650*/  STL [R1+0x20c], R7 ;  /* 0x00020c0701007387 */ /* 0x0001e20000100800 */
[----:B---3--:R-:W-:Y:S02]  /*1a660*/  LOP3.LUT R23, R23, 0xffff, RZ, 0xc0, !PT ;  /* 0x0000ffff17177812 */ /* 0x008fe400078ec0ff */
[----:B----4-:R-:W-:Y:S02]  /*1a670*/  LOP3.LUT R8, R8, 0xffff, RZ, 0xc0, !PT ;  /* 0x0000ffff08087812 */ /* 0x010fe400078ec0ff */
[----:B--2---:R-:W-:-:S05]  /*1a680*/  LOP3.LUT R9, R9, 0xffff, RZ, 0xc0, !PT ;  /* 0x0000ffff09097812 */ /* 0x004fca00078ec0ff */
[----:B------:R1:W-:Y:S01]  /*1a690*/  STL [R1+0x138], R9 ;  /* 0x0001380901007387 */ /* 0x0003e20000100800 */
[----:B-----5:R-:W-:Y:S02]  /*1a6a0*/  LOP3.LUT R10, R10, 0xffff, RZ, 0xc0, !PT ;  /* 0x0000ffff0a0a7812 */ /* 0x020fe400078ec0ff */
[----:B0-----:R-:W-:-:S03]  /*1a6b0*/  LOP3.LUT R7, R5, 0xffff, RZ, 0xc0, !PT ;  /* 0x0000ffff05077812 */ /* 0x001fc600078ec0ff */
[----:B------:R-:W-:Y:S01]  /*1a6c0*/  STL [R1+0xd4], R10 ;  /* 0x0000d40a01007387 */ /* 0x000fe20000100800 */
[----:B-1----:R-:W-:-:S03]  /*1a6d0*/  PRMT R9, R9, 0x3340, R10 ;  /* 0x0000334009097816 */ /* 0x002fc6000000000a */
[----:B------:R-:W-:Y:S01]  /*1a6e0*/  STL [R1+0x17c], R8 ;  /* 0x00017c0801007387 */ /* 0x000fe20000100800 */
[----:B------:R-:W-:-:S05]  /*1a6f0*/  LOP3.LUT R6, R6, 0xffff, RZ, 0xc0, !PT ;  /* 0x0000ffff06067812 */ /* 0x000fca00078ec0ff */
[----:B------:R0:W-:Y:S01]  /*1a700*/  STL [R1+0xdc], R6 ;  /* 0x0000dc0601007387 */ /* 0x0001e20000100800 */
[----:B------:R-:W-:-:S03]  /*1a710*/  SHF.R.U32.HI R5, RZ, 0x8, R26 ;  /* 0x00000008ff057819 */ /* 0x000fc6000001161a */
[----:B------:R1:W-:Y:S01]  /*1a720*/  STL [R1+0x16c], R23 ;  /* 0x00016c1701007387 */ /* 0x0003e20000100800 */
[----:B0-----:R-:W-:-:S03]  /*1a730*/  PRMT R6, R6, 0x3340, R1 ;  /* 0x0000334006067816 */ /* 0x001fc60000000001 */
[----:B------:R-:W-:Y:S01]  /*1a740*/  STL [R1+0xf0], R7 ;  /* 0x0000f00701007387 */ /* 0x000fe20000100800 */
[----:B------:R-:W-:Y:S02]  /*1a750*/  PRMT R8, R8, 0x3340, R23 ;  /* 0x0000334008087816 */ /* 0x000fe40000000017 */
[----:B------:R-:W-:Y:S01]  /*1a760*/  PRMT R6, R9, 0x5410, R6 ;  /* 0x0000541009067816 */ /* 0x000fe20000000006 */
[----:B------:R-:W2:Y:S04]  /*1a770*/  LDL.LU R26, [R1+0x60] ;  /* 0x00006000011a7983 */ /* 0x000ea80000300800 */
[----:B-1----:R-:W3:Y:S04]  /*1a780*/  LDL.LU R23, [R1+0x4] ;  /* 0x0000040001177983 */ /* 0x002ee80000300800 */
[----:B------:R-:W4:Y:S04]  /*1a790*/  LDL.LU R9, [R1+0x50] ;  /* 0x0000500001097983 */ /* 0x000f280000300800 */
[----:B------:R0:W-:Y:S04]  /*1a7a0*/  STL [R1+0x1c8], R6 ;  /* 0x0001c80601007387 */ /* 0x0001e80000100800 */
[----:B0-----:R-:W5:Y:S01]  /*1a7b0*/  LDL.LU R6, [R1+0x5c] ;  /* 0x00005c0001067983 */ /* 0x001f620000300800 */
[----:B------:R-:W0:Y:S01]  /*1a7c0*/  S2R R10, SR_TID.X ;  /* 0x00000000000a7919 */ /* 0x000e220000002100 */
[----:B------:R-:W-:-:S02]  /*1a7d0*/  SHF.R.U32.HI R4, RZ, 0x8, R4 ;  /* 0x00000008ff047819 */ /* 0x000fc40000011604 */
[----:B------:R-:W-:Y:S02]  /*1a7e0*/  LOP3.LUT R5, R5, 0xffff, RZ, 0xc0, !PT ;  /* 0x0000ffff05057812 */ /* 0x000fe400078ec0ff */
[----:B------:R-:W-:Y:S02]  /*1a7f0*/  LOP3.LUT R4, R4, 0xffff, RZ, 0xc0, !PT ;  /* 0x0000ffff04047812 */ /* 0x000fe400078ec0ff */
[----:B------:R-:W-:-:S04]  /*1a800*/  PRMT R7, R7, 0x3340, R1 ;  /* 0x0000334007077816 */ /* 0x000fc80000000001 */
[----:B------:R-:W-:Y:S02]  /*1a810*/  PRMT R7, R8, 0x5410, R7 ;  /* 0x0000541008077816 */ /* 0x000fe40000000007 */
[----:B0-----:R-:W-:-:S05]  /*1a820*/  LOP3.LUT R10, R10, 0x20, RZ, 0xc0, !PT ;  /* 0x000000200a0a7812 */ /* 0x001fca00078ec0ff */
[----:B------:R-:W-:-:S05]  /*1a830*/  IMAD R2, R10, 0x8, R2 ;  /* 0x000000080a027824 */ /* 0x000fca00078e0202 */
[----:B------:R0:W-:Y:S02]  /*1a840*/  STL [R1+0xb7c], R2 ;  /* 0x000b7c0201007387 */ /* 0x0001e40000100800 */
[----:B0-----:R-:W-:Y:S02]  /*1a850*/  PRMT R2, R4, 0x3340, R5 ;  /* 0x0000334004027816 */ /* 0x001fe40000000005 */
[----:B------:R-:W-:Y:S04]  /*1a860*/  STL [R1+0x1b4], R7 ;  /* 0x0001b40701007387 */ /* 0x000fe80000100800 */
[----:B------:R0:W-:Y:S04]  /*1a870*/  STL [R1+0xb0], R2 ;  /* 0x0000b00201007387 */ /* 0x0001e80000100800 */
[----:B------:R-:W3:Y:S01]  /*1a880*/  LDL.LU R10, [R1+0x70] ;  /* 0x00007000010a7983 */ /* 0x000ee20000300800 */
[----:B-----5:R-:W-:-:S02]  /*1a890*/  SHF.R.U32.HI R5, RZ, 0x8, R6 ;  /* 0x00000008ff057819 */ /* 0x020fc40000011606 */
[----:B------:R-:W-:Y:S02]  /*1a8a0*/  SHF.R.U32.HI R6, RZ, 0x8, R11 ;  /* 0x00000008ff067819 */ /* 0x000fe4000001160b */
[----:B------:R-:W-:Y:S01]  /*1a8b0*/  LOP3.LUT R5, R5, 0xffff, RZ, 0xc0, !PT ;  /* 0x0000ffff05057812 */ /* 0x000fe200078ec0ff */
[----:B------:R-:W5:Y:S01]  /*1a8c0*/  LDL.LU R11, [R1+0x64] ;  /* 0x00006400010b7983 */ /* 0x000f620000300800 */
[----:B------:R-:W-:-:S04]  /*1a8d0*/  LOP3.LUT R6, R6, 0xffff, RZ, 0xc0, !PT ;  /* 0x0000ffff06067812 */ /* 0x000fc800078ec0ff */
[----:B0-----:R-:W-:Y:S02]  /*1a8e0*/  PRMT R2, R5, 0x3340, R6 ;  /* 0x0000334005027816 */ /* 0x001fe40000000006 */
[----:B------:R-:W5:Y:S01]  /*1a8f0*/  LDL.LU R6, [R1+0x14] ;  /* 0x0000140001067983 */ /* 0x000f620000300800 */
[----:B----4-:R-:W-:Y:S02]  /*1a900*/  SHF.R.U32.HI R4, RZ, 0x8, R9 ;  /* 0x00000008ff047819 */ /* 0x010fe40000011609 */
[----:B------:R-:W-:Y:S02]  /*1a910*/  SHF.R.U32.HI R8, RZ, 0x8, R27 ;  /* 0x00000008ff087819 */ /* 0x000fe4000001161b */
[----:B------:R-:W-:Y:S02]  /*1a920*/  SHF.R.U32.HI R9, RZ, 0x8, R28 ;  /* 0x00000008ff097819 */ /* 0x000fe4000001161c */
[----:B------:R-:W-:Y:S02]  /*1a930*/  LOP3.LUT R8, R8, 0xffff, RZ, 0xc0, !PT ;  /* 0x0000ffff08087812 */ /* 0x000fe400078ec0ff */
[----:B------:R-:W-:Y:S01]  /*1a940*/  LOP3.LUT R9, R9, 0xffff, RZ, 0xc0, !PT ;  /* 0x0000ffff09097812 */ /* 0x000fe200078ec0ff */
[----:B------:R0:W-:Y:S01]  /*1a950*/  STL [R1+0xac], R2 ;  /* 0x0000ac0201007387 */ /* 0x0001e20000100800 */
[----:B------:R-:W-:-:S02]  /*1a960*/  LOP3.LUT R4, R4, 0xffff, RZ, 0xc0, !PT ;  /* 0x0000ffff04047812 */ /* 0x000fc400078ec0ff */
[----:B------:R-:W-:Y:S02]  /*1a970*/  SHF.R.U32.HI R7, RZ, 0x8, R29 ;  /* 0x00000008ff077819 */ /* 0x000fe4000001161d */
[----:B0-----:R-:W-:Y:S02]  /*1a980*/  PRMT R2, R8, 0x3340, R9 ;  /* 0x0000334008027816 */ /* 0x001fe40000000009 */
[----:B------:R-:W-:-:S03]  /*1a990*/  PRMT R29, R4, 0x3340, R1 ;  /* 0x00003340041d7816 */ /* 0x000fc60000000001 */
[----:B------:R0:W-:Y:S01]  /*1a9a0*/  STL [R1+0xa8], R2 ;  /* 0x0000a80201007387 */ /* 0x0001e20000100800 */
[----:B--2---:R-:W-:Y:S02]  /*1a9b0*/  SHF.R.U32.HI R4, RZ, 0x8, R26 ;  /* 0x00000008ff047819 */ /* 0x004fe4000001161a */
[----:B------:R-:W-:Y:S02]  /*1a9c0*/  SHF.R.U32.HI R21, RZ, 0x8, R21 ;  /* 0x00000008ff157819 */ /* 0x000fe40000011615 */
[----:B------:R-:W-:Y:S02]  /*1a9d0*/  SHF.R.U32.HI R19, RZ, 0x8, R19 ;  /* 0x00000008ff137819 */ /* 0x000fe40000011613 */
[----:B---3--:R-:W-:Y:S01]  /*1a9e0*/  SHF.R.U32.HI R5, RZ, 0x8, R23 ;  /* 0x00000008ff057819 */ /* 0x008fe20000011617 */
[----:B0-----:R-:W2:Y:S01]  /*1a9f0*/  LDL.LU R2, [R1+0x68] ;  /* 0x0000680001027983 */ /* 0x001ea20000300800 */
[----:B------:R-:W-:Y:S02]  /*1aa00*/  SHF.R.U32.HI R20, RZ, 0x8, R20 ;  /* 0x00000008ff147819 */ /* 0x000fe40000011614 */
[----:B------:R-:W-:Y:S01]  /*1aa10*/  LOP3.LUT R4, R4, 0xffff, RZ, 0xc0, !PT ;  /* 0x0000ffff04047812 */ /* 0x000fe200078ec0ff */
[----:B------:R-:W3:Y:S01]  /*1aa20*/  LDL.LU R23, [R1+0x6c] ;  /* 0x00006c0001177983 */ /* 0x000ee20000300800 */
[----:B------:R-:W-:-:S02]  /*1aa30*/  LOP3.LUT R7, R7, 0xffff, RZ, 0xc0, !PT ;  /* 0x0000ffff07077812 */ /* 0x000fc400078ec0ff */
[----:B------:R-:W-:Y:S02]  /*1aa40*/  LOP3.LUT R19, R19, 0xffff, RZ, 0xc0, !PT ;  /* 0x0000ffff13137812 */ /* 0x000fe400078ec0ff */
[----:B------:R-:W-:Y:S02]  /*1aa50*/  LOP3.LUT R21, R21, 0xffff, RZ, 0xc0, !PT ;  /* 0x0000ffff15157812 */ /* 0x000fe400078ec0ff */
[----:B------:R-:W-:Y:S02]  /*1aa60*/  LOP3.LUT R20, R20, 0xffff, RZ, 0xc0, !PT ;  /* 0x0000ffff14147812 */ /* 0x000fe400078ec0ff */
[----:B------:R-:W-:Y:S02]  /*1aa70*/  LOP3.LUT R5, R5, 0xffff, RZ, 0xc0, !PT ;  /* 0x0000ffff05057812 */ /* 0x000fe400078ec0ff */
[--C-:B------:R-:W-:Y:S02]  /*1aa80*/  PRMT R27, R4, 0x3340, R1.reuse ;  /* 0x00003340041b7816 */ /* 0x100fe40000000001 */
[----:B------:R-:W-:-:S02]  /*1aa90*/  PRMT R28, R7, 0x3340, R1 ;  /* 0x00003340071c7816 */ /* 0x000fc40000000001 */
[----:B------:R-:W-:Y:S02]  /*1aaa0*/  PRMT R4, R21, 0x3340, R19 ;  /* 0x0000334015047816 */ /* 0x000fe40000000013 */
[----:B------:R-:W-:-:S03]  /*1aab0*/  PRMT R7, R5, 0x3340, R20 ;  /* 0x0000334005077816 */ /* 0x000fc60000000014 */
[----:B------:R0:W-:Y:S04]  /*1aac0*/  STL [R1+0xa0], R4 ;  /* 0x0000a00401007387 */ /* 0x0001e80000100800 */
[----:B------:R1:W-:Y:S04]  /*1aad0*/  STL [R1+0xa4], R7 ;  /* 0x0000a40701007387 */ /* 0x0003e80000100800 */
[----:B------:R-:W4:Y:S01]  /*1aae0*/  LDL.LU R9, [R1+0x78] ;  /* 0x0000780001097983 */ /* 0x000f220000300800 */
[----:B0-----:R-:W-:-:S03]  /*1aaf0*/  SHF.R.U32.HI R4, RZ, 0x8, R10 ;  /* 0x00000008ff047819 */ /* 0x001fc6000001160a */
[----:B-1----:R-:W4:Y:S04]  /*1ab00*/  LDL.LU R7, [R1+0xe4] ;  /* 0x0000e40001077983 */ /* 0x002f280000300800 */
[----:B------:R-:W4:Y:S01]  /*1ab10*/  LDL.LU R10, [R1+0xc0] ;  /* 0x0000c000010a7983 */ /* 0x000f220000300800 */
[----:B-----5:R-:W-:Y:S02]  /*1ab20*/  SHF.R.U32.HI R5, RZ, 0x8, R6 ;  /* 0x00000008ff057819 */ /* 0x020fe40000011606 */
[----:B------:R-:W-:Y:S02]  /*1ab30*/  SHF.R.U32.HI R6, RZ, 0x8, R11 ;  /* 0x00000008ff067819 */ /* 0x000fe4000001160b */
[----:B------:R-:W5:Y:S01]  /*1ab40*/  LDL.LU R11, [R1+0x80] ;  /* 0x00008000010b7983 */ /* 0x000f620000300800 */
[----:B------:R-:W-:-:S02]  /*1ab50*/  LOP3.LUT R4, R4, 0xffff, RZ, 0xc0, !PT ;  /* 0x0000ffff04047812 */ /* 0x000fc400078ec0ff */
[----:B------:R-:W-:Y:S02]  /*1ab60*/  LOP3.LUT R6, R6, 0xffff, RZ, 0xc0, !PT ;  /* 0x0000ffff06067812 */ /* 0x000fe400078ec0ff */
[----:B------:R-:W-:Y:S02]  /*1ab70*/  SHF.R.U32.HI R13, RZ, 0x8, R13 ;  /* 0x00000008ff0d7819 */ /* 0x000fe4000001160d */
[----:B------:R-:W-:Y:S02]  /*1ab80*/  SHF.R.U32.HI R12, RZ, 0x8, R12 ;  /* 0x00000008ff0c7819 */ /* 0x000fe4000001160c */
[----:B------:R-:W-:Y:S02]  /*1ab90*/  PRMT R4, R4, 0x3340, R6 ;  /* 0x0000334004047816 */ /* 0x000fe40000000006 */
[----:B------:R-:W-:Y:S02]  /*1aba0*/  LOP3.LUT R5, R5, 0xffff, RZ, 0xc0, !PT ;  /* 0x0000ffff05057812 */ /* 0x000fe400078ec0ff */
[----:B------:R-:W-:-:S02]  /*1abb0*/  LOP3.LUT R12, R12, 0xffff, RZ, 0xc0, !PT ;  /* 0x0000ffff0c0c7812 */ /* 0x000fc400078ec0ff */
[----:B------:R-:W-:Y:S01]  /*1abc0*/  LOP3.LUT R13, R13, 0xffff, RZ, 0xc0, !PT ;  /* 0x0000ffff0d0d7812 */ /* 0x000fe200078ec0ff */
[----:B------:R2:W-:Y:S01]  /*1abd0*/  STL [R1+0x94], R4 ;  /* 0x0000940401007387 */ /* 0x0005e20000100800 */
[----:B------:R-:W-:Y:S02]  /*1abe0*/  PRMT R20, R5, 0x3340, R1 ;  /* 0x0000334005147816 */ /* 0x000fe40000000001 */
[----:B------:R-:W-:Y:S02]  /*1abf0*/  PRMT R5, R13, 0x3340, R12 ;  /* 0x000033400d057816 */ /* 0x000fe4000000000c */
[----:B------:R-:W-:Y:S02]  /*1ac00*/  SHF.R.U32.HI R16, RZ, 0x8, R16 ;  /* 0x00000008ff107819 */ /* 0x000fe40000011610 */
[----:B------:R-:W-:Y:S01]  /*1ac10*/  SHF.R.U32.HI R15, RZ, 0x8, R15 ;  /* 0x00000008ff0f7819 */ /* 0x000fe2000001160f */
[----:B------:R3:W-:Y:S01]  /*1ac20*/  STL [R1+0x9c], R5 ;  /* 0x00009c0501007387 */ /* 0x0007e20000100800 */
[----:B------:R-:W-:-:S02]  /*1ac30*/  LOP3.LUT R16, R16, 0xffff, RZ, 0xc0, !PT ;  /* 0x0000ffff10107812 */ /* 0x000fc400078ec0ff */
[----:B--2---:R-:W-:Y:S02]  /*1ac40*/  SHF.R.U32.HI R4, RZ, 0x8, R2 ;  /* 0x00000008ff047819 */ /* 0x004fe40000011602 */
[----:B------:R-:W-:Y:S01]  /*1ac50*/  SHF.R.U32.HI R22, RZ, 0x8, R22 ;  /* 0x00000008ff167819 */ /* 0x000fe20000011616 */
[----:B------:R-:W2:Y:S01]  /*1ac60*/  LDL.LU R2, [R1+0x8c] ;  /* 0x00008c0001027983 */ /* 0x000ea20000300800 */
[----:B------:R-:W-:Y:S02]  /*1ac70*/  LOP3.LUT R4, R4, 0xffff, RZ, 0xc0, !PT ;  /* 0x0000ffff04047812 */ /* 0x000fe400078ec0ff */
[----:B------:R-:W-:Y:S02]  /*1ac80*/  LOP3.LUT R15, R15, 0xffff, RZ, 0xc0, !PT ;  /* 0x0000ffff0f0f7812 */ /* 0x000fe400078ec0ff */
[----:B---3--:R-:W-:Y:S02]  /*1ac90*/  SHF.R.U32.HI R5, RZ, 0x8, R23 ;  /* 0x00000008ff057819 */ /* 0x008fe40000011617 */
[----:B------:R-:W-:-:S02]  /*1aca0*/  SHF.R.U32.HI R17, RZ, 0x8, R17 ;  /* 0x00000008ff117819 */ /* 0x000fc40000011611 */
[----:B------:R-:W-:Y:S02]  /*1acb0*/  SHF.R.U32.HI R14, RZ, 0x8, R14 ;  /* 0x00000008ff0e7819 */ /* 0x000fe4000001160e */
[----:B------:R-:W-:Y:S02]  /*1acc0*/  PRMT R4, R4, 0x3340, R16 ;  /* 0x0000334004047816 */ /* 0x000fe40000000010 */
[----:B------:R-:W-:Y:S02]  /*1acd0*/  LOP3.LUT R21, R22, 0xffff, RZ, 0xc0, !PT ;  /* 0x0000ffff16157812 */ /* 0x000fe400078ec0ff */
[----:B------:R-:W-:Y:S02]  /*1ace0*/  LOP3.LUT R17, R17, 0xffff, RZ, 0xc0, !PT ;  /* 0x0000ffff11117812 */ /* 0x000fe400078ec0ff */
[----:B------:R-:W-:Y:S02]  /*1acf0*/  LOP3.LUT R5, R5, 0xffff, RZ, 0xc0, !PT ;  /* 0x0000ffff05057812 */ /* 0x000fe400078ec0ff */
[----:B------:R-:W-:-:S02]  /*1ad00*/  PRMT R22, R15, 0x3340, R1 ;  /* 0x000033400f167816 */ /* 0x000fc40000000001 */
[----:B------:R-:W-:Y:S01]  /*1ad10*/  LOP3.LUT R14, R14, 0xffff, RZ, 0xc0, !PT ;  /* 0x0000ffff0e0e7812 */ /* 0x000fe200078ec0ff */
[----:B------:R-:W3:Y:S01]  /*1ad20*/  LDL.LU R15, [R1+0xc4] ;  /* 0x0000c400010f7983 */ /* 0x000ee20000300800 */
[----:B------:R-:W-:-:S03]  /*1ad30*/  SHF.R.U32.HI R18, RZ, 0x8, R18 ;  /* 0x00000008ff127819 */ /* 0x000fc60000011612 */
[----:B------:R-:W2:Y:S01]  /*1ad40*/  LDL.LU R16, [R1+0x74] ;  /* 0x0000740001107983 */ /* 0x000ea20000300800 */
[----:B------:R-:W-:-:S03]  /*1ad50*/  PRMT R23, R14, 0x3340, R1 ;  /* 0x000033400e177816 */ /* 0x000fc60000000001 */
[----:B------:R0:W-:Y:S01]  /*1ad60*/  STL [R1+0x44], R4 ;  /* 0x0000440401007387 */ /* 0x0001e20000100800 */
[----:B------:R-:W-:-:S03]  /*1ad70*/  LOP3.LUT R18, R18, 0xffff, RZ, 0xc0, !PT ;  /* 0x0000ffff12127812 */ /* 0x000fc600078ec0ff */
[----:B------:R-:W2:Y:S01]  /*1ad80*/  LDL.LU R14, [R1+0x7c] ;  /* 0x00007c00010e7983 */ /* 0x000ea20000300800 */
[----:B0-----:R-:W-:-:S03]  /*1ad90*/  PRMT R4, R5, 0x3340, R17 ;  /* 0x0000334005047816 */ /* 0x001fc60000000011 */
[----:B------:R-:W2:Y:S01]  /*1ada0*/  LDL.LU R17, [R1+0x88] ;  /* 0x0000880001117983 */ /* 0x000ea20000300800 */
[----:B----4-:R-:W-:-:S03]  /*1adb0*/  SHF.R.U32.HI R9, RZ, 0x8, R9 ;  /* 0x00000008ff097819 */ /* 0x010fc60000011609 */
[----:B------:R5:W-:Y:S01]  /*1adc0*/  STL [R1+0x84], R4 ;  /* 0x0000840401007387 */ /* 0x000be20000100800 */
[----:B------:R-:W-:Y:S02]  /*1add0*/  SHF.R.U32.HI R6, RZ, 0x8, R10 ;  /* 0x00000008ff067819 */ /* 0x000fe4000001160a */
[----:B------:R-:W-:Y:S02]  /*1ade0*/  PRMT R26, R18, 0x3340, R1 ;  /* 0x00003340121a7816 */ /* 0x000fe40000000001 */
[----:B------:R-:W-:Y:S02]  /*1adf0*/  SHF.R.U32.HI R5, RZ, 0x8, R0 ;  /* 0x00000008ff057819 */ /* 0x000fe40000011600 */
[----:B------:R-:W-:Y:S02]  /*1ae00*/  LOP3.LUT R0, R9, 0xffff, RZ, 0xc0, !PT ;  /* 0x0000ffff09007812 */ /* 0x000fe400078ec0ff */
[----:B-----5:R-:W-:Y:S02]  /*1ae10*/  SHF.R.U32.HI R4, RZ, 0x8, R11 ;  /* 0x00000008ff047819 */ /* 0x020fe4000001160b */
[----:B------:R-:W4:Y:S04]  /*1ae20*/  LDL.LU R11, [R1+0x90] ;  /* 0x00009000010b7983 */ /* 0x000f280000300800 */
[----:B------:R-:W5:Y:S04]  /*1ae30*/  LDL.LU R10, [R1+0x10c] ;  /* 0x00010c00010a7983 */ /* 0x000f680000300800 */
[----:B------:R-:W5:Y:S04]  /*1ae40*/  LDL.LU R13, [R1+0x100] ;  /* 0x00010000010d7983 */ /* 0x000f680000300800 */
[----:B------:R-:W5:Y:S04]  /*1ae50*/  LDL.LU R12, [R1+0xd8] ;  /* 0x0000d800010c7983 */ /* 0x000f680000300800 */
[----:B------:R-:W5:Y:S04]  /*1ae60*/  LDL.LU R18, [R1+0x1c] ;  /* 0x00001c0001127983 */ /* 0x000f680000300800 */
[----:B------:R-:W5:Y:S04]  /*1ae70*/  LDL.LU R19, [R1+0x18] ;  /* 0x0000180001137983 */ /* 0x000f680000300800 */
[----:B------:R-:W5:Y:S01]  /*1ae80*/  LDL.LU R9, [R1+0x10] ;  /* 0x0000100001097983 */ /* 0x000f620000300800 */
[----:B------:R-:W-:-:S02]  /*1ae90*/  SHF.R.U32.HI R8, RZ, 0x8, R3 ;  /* 0x00000008ff087819 */ /* 0x000fc40000011603 */
[----:B------:R-:W-:Y:S02]  /*1aea0*/  SHF.R.U32.HI R7, RZ, 0x8, R7 ;  /* 0x00000008ff077819 */ /* 0x000fe40000011607 */
[----:B------:R-:W-:Y:S02]  /*1aeb0*/  LOP3.LUT R3, R4, 0xffff, RZ, 0xc0, !PT ;  /* 0x0000ffff04037812 */ /* 0x000fe400078ec0ff */
[----:B------:R-:W-:Y:S02]  /*1aec0*/  LOP3.LUT R4, R8, 0xffff, RZ, 0xc0, !PT ;  /* 0x0000ffff08047812 */ /* 0x000fe400078ec0ff */
[----:B------:R-:W-:Y:S02]  /*1aed0*/  LOP3.LUT R5, R5, 0xffff, RZ, 0xc0, !PT ;  /* 0x0000ffff05057812 */ /* 0x000fe400078ec0ff */
[----:B------:R-:W-:Y:S02]  /*1aee0*/  LOP3.LUT R6, R6, 0xffff, RZ, 0xc0, !PT ;  /* 0x0000ffff06067812 */ /* 0x000fe400078ec0ff */
[----:B------:R-:W-:-:S02]  /*1aef0*/  LOP3.LUT R7, R7, 0xffff, RZ, 0xc0, !PT ;  /* 0x0000ffff07077812 */ /* 0x000fc400078ec0ff */
[----:B------:R-:W-:Y:S02]  /*1af00*/  PRMT R5, R5, 0x3340, R4 ;  /* 0x0000334005057816 */ /* 0x000fe40000000004 */
[----:B------:R-:W-:-:S05]  /*1af10*/  PRMT R6, R7, 0x3340, R6 ;  /* 0x0000334007067816 */ /* 0x000fca0000000006 */
[----:B------:R2:W-:Y:S04]  /*1af20*/  STL [R1+0x40], R6 ;  /* 0x0000400601007387 */ /* 0x0005e80000100800 */
[----:B------:R0:W-:Y:S01]  /*1af30*/  STL [R1+0x50], R5 ;  /* 0x0000500501007387 */ /* 0x0001e20000100800 */
[----:B---3--:R-:W-:Y:S02]  /*1af40*/  SHF.R.U32.HI R7, RZ, 0x8, R15 ;  /* 0x00000008ff077819 */ /* 0x008fe4000001160f */
[----:B--2---:R-:W-:Y:S02]  /*1af50*/  SHF.R.U32.HI R6, RZ, 0x8, R2 ;  /* 0x00000008ff067819 */ /* 0x004fe40000011602 */
[----:B------:R-:W-:-:S04]  /*1af60*/  SHF.R.U32.HI R8, RZ, 0x8, R14 ;  /* 0x00000008ff087819 */ /* 0x000fc8000001160e */
[----:B------:R-:W-:Y:S02]  /*1af70*/  LOP3.LUT R8, R8, 0xffff, RZ, 0xc0, !PT ;  /* 0x0000ffff08087812 */ /* 0x000fe400078ec0ff */
[----:B0-----:R-:W-:Y:S02]  /*1af80*/  SHF.R.U32.HI R5, RZ, 0x8, R16 ;  /* 0x00000008ff057819 */ /* 0x001fe40000011610 */
[----:B------:R-:W-:Y:S01]  /*1af90*/  LOP3.LUT R6, R6, 0xffff, RZ, 0xc0, !PT ;  /* 0x0000ffff06067812 */ /* 0x000fe200078ec0ff */
[----:B------:R-:W2:Y:S01]  /*1afa0*/  LDL.LU R16, [R1+0xc8] ;  /* 0x0000c80001107983 */ /* 0x000ea20000300800 */
[----:B------:R-:W-:-:S03]  /*1afb0*/  LOP3.LUT R7, R7, 0xffff, RZ, 0xc0, !PT ;  /* 0x0000ffff07077812 */ /* 0x000fc600078ec0ff */
[----:B------:R-:W3:Y:S01]  /*1afc0*/  LDL.LU R15, [R1+0xf8] ;  /* 0x0000f800010f7983 */ /* 0x000ee20000300800 */
[----:B------:R-:W-:-:S03]  /*1afd0*/  PRMT R6, R7, 0x3340, R6 ;  /* 0x0000334007067816 */ /* 0x000fc60000000006 */
[----:B------:R-:W2:Y:S01]  /*1afe0*/  LDL.LU R2, [R1+0xe8] ;  /* 0x0000e80001027983 */ /* 0x000ea20000300800 */
[----:B----4-:R-:W-:-:S04]  /*1aff0*/  SHF.R.U32.HI R11, RZ, 0x8, R11 ;  /* 0x00000008ff0b7819 */ /* 0x010fc8000001160b */
[----:B------:R-:W-:Y:S02]  /*1b000*/  LOP3.LUT R11, R11, 0xffff, RZ, 0xc0, !PT ;  /* 0x0000ffff0b0b7812 */ /* 0x000fe400078ec0ff */
[----:B-----5:R-:W-:Y:S02]  /*1b010*/  SHF.R.U32.HI R10, RZ, 0x8, R10 ;  /* 0x00000008ff0a7819 */ /* 0x020fe4000001160a */
[----:B------:R-:W-:Y:S02]  /*1b020*/  SHF.R.U32.HI R4, RZ, 0x8, R9 ;  /* 0x00000008ff047819 */ /* 0x000fe40000011609 */
[----:B------:R-:W-:-:S04]  /*1b030*/  SHF.R.U32.HI R9, RZ, 0x8, R17 ;  /* 0x00000008ff097819 */ /* 0x000fc80000011611 */
[----:B------:R-:W-:-:S04]  /*1b040*/  LOP3.LUT R9, R9, 0xffff, RZ, 0xc0, !PT ;  /* 0x0000ffff09097812 */ /* 0x000fc800078ec0ff */
[----:B------:R-:W-:Y:S02]  /*1b050*/  PRMT R8, R9, 0x3340, R8 ;  /* 0x0000334009087816 */ /* 0x000fe40000000008 */
[----:B------:R-:W-:-:S03]  /*1b060*/  SHF.R.U32.HI R9, RZ, 0x8, R13 ;  /* 0x00000008ff097819 */ /* 0x000fc6000001160d */
[----:B------:R0:W-:Y:S01]  /*1b070*/  STL [R1+0x88], R8 ;  /* 0x0000880801007387 */ /* 0x0001e20000100800 */
[----:B------:R-:W-:Y:S02]  /*1b080*/  LOP3.LUT R9, R9, 0xffff, RZ, 0xc0, !PT ;  /* 0x0000ffff09097812 */ /* 0x000fe400078ec0ff */
[----:B------:R-:W-:Y:S01]  /*1b090*/  LOP3.LUT R10, R10, 0xffff, RZ, 0xc0, !PT ;  /* 0x0000ffff0a0a7812 */ /* 0x000fe200078ec0ff */
[----:B------:R1:W-:Y:S01]  /*1b0a0*/  STL [R1+0x98], R6 ;  /* 0x0000980601007387 */ /* 0x0003e20000100800 */
[----:B0-----:R-:W-:Y:S02]  /*1b0b0*/  SHF.R.U32.HI R8, RZ, 0x8, R12 ;  /* 0x00000008ff087819 */ /* 0x001fe4000001160c */
[----:B------:R-:W-:Y:S02]  /*1b0c0*/  PRMT R12, R11, 0x3340, R1 ;  /* 0x000033400b0c7816 */ /* 0x000fe40000000001 */
[----:B------:R-:W4:Y:S01]  /*1b0d0*/  LDL.LU R11, [R1+0xe0] ;  /* 0x0000e000010b7983 */ /* 0x000f220000300800 */
[----:B------:R-:W-:-:S03]  /*1b0e0*/  PRMT R10, R10, 0x3340, R9 ;  /* 0x000033400a0a7816 */ /* 0x000fc60000000009 */
[----:B------:R0:W-:Y:S04]  /*1b0f0*/  STL [R1+0x10], R12 ;  /* 0x0000100c01007387 */ /* 0x0001e80000100800 */
[----:B------:R-:W5:Y:S04]  /*1b100*/  LDL.LU R9, [R1+0xcc] ;  /* 0x0000cc0001097983 */ /* 0x000f680000300800 */
[----:B------:R-:W3:Y:S01]  /*1b110*/  LDL.LU R13, [R1+0xfc] ;  /* 0x0000fc00010d7983 */ /* 0x000ee20000300800 */
[----:B------:R-:W-:-:S03]  /*1b120*/  SHF.R.U32.HI R7, RZ, 0x8, R18 ;  /* 0x00000008ff077819 */ /* 0x000fc60000011612 */
[----:B------:R-:W-:Y:S01]  /*1b130*/  STL [R1+0x8c], R10 ;  /* 0x00008c0a01007387 */ /* 0x000fe20000100800 */
[----:B-1----:R-:W-:-:S03]  /*1b140*/  SHF.R.U32.HI R6, RZ, 0x8, R19 ;  /* 0x00000008ff067819 */ /* 0x002fc60000011613 */
[----:B0-----:R-:W3:Y:S04]  /*1b150*/  LDL.LU R12, [R1+0x130] ;  /* 0x00013000010c7983 */ /* 0x001ee80000300800 */
[----:B------:R-:W3:Y:S04]  /*1b160*/  LDL.LU R17, [R1+0x11c] ;  /* 0x00011c0001117983 */ /* 0x000ee80000300800 */
[----:B------:R-:W3:Y:S04]  /*1b170*/  LDL.LU R14, [R1+0x108] ;  /* 0x00010800010e7983 */ /* 0x000ee80000300800 */
[----:B------:R-:W3:Y:S04]  /*1b180*/  LDL.LU R18, [R1+0x28] ;  /* 0x0000280001127983 */ /* 0x000ee80000300800 */
[----:B------:R-:W3:Y:S01]  /*1b190*/  LDL.LU R19, [R1+0x20] ;  /* 0x0000200001137983 */ /* 0x000ee20000300800 */
[----:B------:R-:W-:-:S02]  /*1b1a0*/  LOP3.LUT R8, R8, 0xffff, RZ, 0xc0, !PT ;  /* 0x0000ffff08087812 */ /* 0x000fc400078ec0ff */
[----:B------:R-:W-:Y:S02]  /*1b1b0*/  LOP3.LUT R6, R6, 0xffff, RZ, 0xc0, !PT ;  /* 0x0000ffff06067812 */ /* 0x000fe400078ec0ff */
[----:B------:R-:W-:Y:S02]  /*1b1c0*/  LOP3.LUT R7, R7, 0xffff, RZ, 0xc0, !PT ;  /* 0x0000ffff07077812 */ /* 0x000fe400078ec0ff */
[----:B------:R-:W-:Y:S02]  /*1b1d0*/  PRMT R8, R8, 0x3340, R1 ;  /* 0x0000334008087816 */ /* 0x000fe40000000001 */
[----:B------:R-:W-:Y:S02]  /*1b1e0*/  PRMT R7, R7, 0x3340, R6 ;  /* 0x0000334007077816 */ /* 0x000fe40000000006 */
[----:B------:R-:W-:Y:S01]  /*1b1f0*/  SHF.R.U32.HI R6, RZ, 0x8, R24 ;  /* 0x00000008ff067819 */ /* 0x000fe20000011618 */
[----:B------:R2:W-:Y:S04]  /*1b200*/  STL [R1+0xc], R8 ;  /* 0x00000c0801007387 */ /* 0x0005e80000100800 */
[----:B------:R0:W-:Y:S01]  /*1b210*/  STL [R1+0x90], R7 ;  /* 0x0000900701007387 */ /* 0x0001e20000100800 */
[----:B------:R-:W-:-:S02]  /*1b220*/  LOP3.LUT R6, R6, 0xffff, RZ, 0xc0, !PT ;  /* 0x0000ffff06067812 */ /* 0x000fc400078ec0ff */
[----:B--2---:R-:W-:Y:S02]  /*1b230*/  SHF.R.U32.HI R8, RZ, 0x8, R2 ;  /* 0x00000008ff087819 */ /* 0x004fe40000011602 */
[----:B0-----:R-:W-:Y:S02]  /*1b240*/  SHF.R.U32.HI R7, RZ, 0x8, R16 ;  /* 0x00000008ff077819 */ /* 0x001fe40000011610 */
[--C-:B------:R-:W-:Y:S01]  /*1b250*/  PRMT R6, R6, 0x3340, R1.reuse ;  /* 0x0000334006067816 */ /* 0x100fe20000000001 */
[----:B------:R-:W2:Y:S01]  /*1b260*/  LDL.LU R16, [R1+0xec] ;  /* 0x0000ec0001107983 */ /* 0x000ea20000300800 */
[----:B------:R-:W-:Y:S02]  /*1b270*/  LOP3.LUT R7, R7, 0xffff, RZ, 0xc0, !PT ;  /* 0x0000ffff07077812 */ /* 0x000fe400078ec0ff */
[----:B------:R-:W-:Y:S02]  /*1b280*/  LOP3.LUT R8, R8, 0xffff, RZ, 0xc0, !PT ;  /* 0x0000ffff08087812 */ /* 0x000fe400078ec0ff */
[----:B------:R-:W-:-:S02]  /*1b290*/  PRMT R7, R7, 0x3340, R1 ;  /* 0x0000334007077816 */ /* 0x000fc40000000001 */
[----:B----4-:R-:W-:-:S04]  /*1b2a0*/  SHF.R.U32.HI R11, RZ, 0x8, R11 ;  /* 0x00000008ff0b7819 */ /* 0x010fc8000001160b */
[----:B------:R-:W-:Y:S02]  /*1b2b0*/  LOP3.LUT R11, R11, 0xffff, RZ, 0xc0, !PT ;  /* 0x0000ffff0b0b7812 */ /* 0x000fe400078ec0ff */
[----:B-----5:R-:W-:Y:S02]  /*1b2c0*/  SHF.R.U32.HI R10, RZ, 0x8, R9 ;  /* 0x00000008ff0a7819 */ /* 0x020fe40000011609 */
[----:B---3--:R-:W-:Y:S02]  /*1b2d0*/  SHF.R.U32.HI R9, RZ, 0x8, R15 ;  /* 0x00000008ff097819 */ /* 0x008fe4000001160f */
[----:B------:R-:W-:Y:S01]  /*1b2e0*/  LOP3.LUT R10, R10, 0xffff, RZ, 0xc0, !PT ;  /* 0x0000ffff0a0a7812 */ /* 0x000fe200078ec0ff */
[----:B------:R-:W3:Y:S01]  /*1b2f0*/  LDL.LU R15, [R1+0x118] ;  /* 0x00011800010f7983 */ /* 0x000ee20000300800 */
[----:B------:R-:W-:Y:S02]  /*1b300*/  LOP3.LUT R9, R9, 0xffff, RZ, 0xc0, !PT ;  /* 0x0000ffff09097812 */ /* 0x000fe400078ec0ff */
[----:B------:R-:W-:Y:S01]  /*1b310*/  PRMT R10, R11, 0x3340, R10 ;  /* 0x000033400b0a7816 */ /* 0x000fe2000000000a */
[----:B------:R-:W4:Y:S01]  /*1b320*/  LDL.LU R2, [R1+0x110] ;  /* 0x0001100001027983 */ /* 0x000f220000300800 */
[----:B------:R-:W-:-:S02]  /*1b330*/  SHF.R.U32.HI R13, RZ, 0x8, R13 ;  /* 0x00000008ff0d7819 */ /* 0x000fc4000001160d */
[----:B------:R-:W-:Y:S01]  /*1b340*/  PRMT R8, R9, 0x3340, R8 ;  /* 0x0000334009087816 */ /* 0x000fe20000000008 */
[----:B------:R0:W-:Y:S01]  /*1b350*/  STL [R1+0xb74], R6 ;  /* 0x000b740601007387 */ /* 0x0001e20000100800 */
[----:B------:R-:W-:Y:S02]  /*1b360*/  LOP3.LUT R13, R13, 0xffff, RZ, 0xc0, !PT ;  /* 0x0000ffff0d0d7812 */ /* 0x000fe400078ec0ff */
[----:B------:R-:W-:Y:S02]  /*1b370*/  SHF.R.U32.HI R11, RZ, 0x8, R17 ;  /* 0x00000008ff0b7819 */ /* 0x000fe40000011611 */
[----:B------:R-:W-:Y:S01]  /*1b380*/  PRMT R13, R13, 0x3340, R1 ;  /* 0x000033400d0d7816 */ /* 0x000fe20000000001 */
[----:B0-----:R-:W5:Y:S04]  /*1b390*/  LDL.LU R6, [R1+0xf4] ;  /* 0x0000f40001067983 */ /* 0x001f680000300800 */
[----:B------:R0:W-:Y:S04]  /*1b3a0*/  STL [R1+0xb78], R7 ;  /* 0x000b780701007387 */ /* 0x0001e80000100800 */
[----:B------:R1:W-:Y:S01]  /*1b3b0*/  STL [R1+0x7c], R10 ;  /* 0x00007c0a01007387 */ /* 0x0003e20000100800 */
[----:B------:R-:W-:-:S03]  /*1b3c0*/  SHF.R.U32.HI R9, RZ, 0x8, R18 ;  /* 0x00000008ff097819 */ /* 0x000fc60000011612 */
[----:B0-----:R-:W5:Y:S04]  /*1b3d0*/  LDL.LU R7, [R1+0x104] ;  /* 0x0001040001077983 */ /* 0x001f680000300800 */
[----:B------:R0:W-:Y:S01]  /*1b3e0*/  STL [R1+0x80], R8 ;  /* 0x0000800801007387 */ /* 0x0001e20000100800 */
[----:B-1----:R-:W-:-:S03]  /*1b3f0*/  SHF.R.U32.HI R10, RZ, 0x8, R14 ;  /* 0x00000008ff0a7819 */ /* 0x002fc6000001160e */
[----:B------:R-:W5:Y:S04]  /*1b400*/  LDL.LU R24, [R1+0x120] ;  /* 0x0001200001187983 */ /* 0x000f680000300800 */
[----:B------:R-:W5:Y:S01]  /*1b410*/  LDL.LU R17, [R1+0x150] ;  /* 0x0001500001117983 */ /* 0x000f620000300800 */
[----:B0-----:R-:W-:-:S03]  /*1b420*/  SHF.R.U32.HI R8, RZ, 0x8, R19 ;  /* 0x00000008ff087819 */ /* 0x001fc60000011613 */
[----:B------:R-:W5:Y:S04]  /*1b430*/  LDL.LU R14, [R1+0x140] ;  /* 0x00014000010e7983 */ /* 0x000f680000300800 */
[----:B------:R-:W5:Y:S04]  /*1b440*/  LDL.LU R18, [R1+0x128] ;  /* 0x0001280001127983 */ /* 0x000f680000300800 */
[----:B------:R-:W5:Y:S04]  /*1b450*/  LDL.LU R19, [R1+0x2c] ;  /* 0x00002c0001137983 */ /* 0x000f680000300800 */
[----:B------:R0:W-:Y:S04]  /*1b460*/  STL [R1+0x38], R13 ;  /* 0x0000380d01007387 */ /* 0x0001e80000100800 */
[----:B0-----:R-:W5:Y:S01]  /*1b470*/  LDL.LU R13, [R1+0xb4] ;  /* 0x0000b400010d7983 */ /* 0x001f620000300800 */
[----:B------:R-:W-:-:S02]  /*1b480*/  SHF.R.U32.HI R12, RZ, 0x8, R12 ;  /* 0x00000008ff0c7819 */ /* 0x000fc4000001160c */
[----:B------:R-:W-:Y:S02]  /*1b490*/  LOP3.LUT R11, R11, 0xffff, RZ, 0xc0, !PT ;  /* 0x0000ffff0b0b7812 */ /* 0x000fe400078ec0ff */
[----:B------:R-:W-:Y:S02]  /*1b4a0*/  LOP3.LUT R12, R12, 0xffff, RZ, 0xc0, !PT ;  /* 0x0000ffff0c0c7812 */ /* 0x000fe400078ec0ff */
[----:B------:R-:W-:Y:S02]  /*1b4b0*/  LOP3.LUT R10, R10, 0xffff, RZ, 0xc0, !PT ;  /* 0x0000ffff0a0a7812 */ /* 0x000fe400078ec0ff */
[----:B------:R-:W-:Y:S02]  /*1b4c0*/  LOP3.LUT R8, R8, 0xffff, RZ, 0xc0, !PT ;  /* 0x0000ffff08087812 */ /* 0x000fe400078ec0ff */
[----:B------:R-:W-:Y:S02]  /*1b4d0*/  LOP3.LUT R9, R9, 0xffff, RZ, 0xc0, !PT ;  /* 0x0000ffff09097812 */ /* 0x000fe400078ec0ff */
[----:B------:R-:W-:-:S02]  /*1b4e0*/  PRMT R11, R12, 0x3340, R11 ;  /* 0x000033400c0b7816 */ /* 0x000fc4000000000b */
[----:B------:R-:W-:Y:S02]  /*1b4f0*/  PRMT R10, R10, 0x3340, R1 ;  /* 0x000033400a0a7816 */ /* 0x000fe40000000001 */
[----:B------:R-:W-:Y:S01]  /*1b500*/  PRMT R8, R9, 0x3340, R8 ;  /* 0x0000334009087816 */ /* 0x000fe20000000008 */
[----:B------:R-:W-:Y:S01]  /*1b510*/  STL [R1+0x58], R11 ;  /* 0x0000580b01007387 */ /* 0x000fe20000100800 */
[----:B--2---:R-:W-:-:S03]  /*1b520*/  SHF.R.U32.HI R12, RZ, 0x8, R16 ;  /* 0x00000008ff0c7819 */ /* 0x004fc60000011610 */
[----:B------:R-:W-:Y:S04]  /*1b530*/  STL [R1+0x54], R10 ;  /* 0x0000540a01007387 */ /* 0x000fe80000100800 */
[----:B------:R4:W-:Y:S01]  /*1b540*/  STL [R1+0x78], R8 ;  /* 0x0000780801007387 */ /* 0x0009e20000100800 */
[----:B------:R-:W-:Y:S02]  /*1b550*/  LOP3.LUT R12, R12, 0xffff, RZ, 0xc0, !PT ;  /* 0x0000ffff0c0c7812 */ /* 0x000fe400078ec0ff */
[----:B---3--:R-:W-:Y:S02]  /*1b560*/  SHF.R.U32.HI R9, RZ, 0x8, R15 ;  /* 0x00000008ff097819 */ /* 0x008fe4000001160f */
[----:B----4-:R-:W-:Y:S02]  /*1b570*/  SHF.R.U32.HI R8, RZ, 0x8, R2 ;  /* 0x00000008ff087819 */ /* 0x010fe40000011602 */
[----:B------:R-:W-:-:S02]  /*1b580*/  LOP3.LUT R9, R9, 0xffff, RZ, 0xc0, !PT ;  /* 0x0000ffff09097812 */ /* 0x000fc400078ec0ff */
[----:B------:R-:W-:Y:S02]  /*1b590*/  LOP3.LUT R8, R8, 0xffff, RZ, 0xc0, !PT ;  /* 0x0000ffff08087812 */ /* 0x000fe400078ec0ff */
[----:B-----5:R-:W-:-:S04]  /*1b5a0*/  SHF.R.U32.HI R10, RZ, 0x8, R6 ;  /* 0x00000008ff0a7819 */ /* 0x020fc80000011606 */
[----:B------:R-:W-:Y:S02]  /*1b5b0*/  LOP3.LUT R10, R10, 0xffff, RZ, 0xc0, !PT ;  /* 0x0000ffff0a0a7812 */ /* 0x000fe400078ec0ff */
[----:B------:R-:W-:Y:S02]  /*1b5c0*/  SHF.R.U32.HI R11, RZ, 0x8, R7 ;  /* 0x00000008ff0b7819 */ /* 0x000fe40000011607 */
[----:B------:R-:W2:Y:S02]  /*1b5d0*/  LDL.LU R7, [R1+0x114] ;  /* 0x0001140001077983 */ /* 0x000ea40000300800 */
[----:B------:R-:W-:Y:S02]  /*1b5e0*/  LOP3.LUT R11, R11, 0xffff, RZ, 0xc0, !PT ;  /* 0x0000ffff0b0b7812 */ /* 0x000fe400078ec0ff */
[----:B------:R-:W3:Y:S02]  /*1b5f0*/  LDL.LU R16, [R1+0xb8] ;  /* 0x0000b80001107983 */ /* 0x000ee40000300800 */
[----:B------:R-:W-:-:S02]  /*1b600*/  PRMT R11, R11, 0x3340, R10 ;  /* 0x000033400b0b7816 */ /* 0x000fc4000000000a */
[----:B------:R-:W-:Y:S02]  /*1b610*/  PRMT R10, R12, 0x3340, R1 ;  /* 0x000033400c0a7816 */ /* 0x000fe40000000001 */
[----:B------:R-:W-:Y:S02]  /*1b620*/  PRMT R6, R9, 0x3340, R8 ;  /* 0x0000334009067816 */ /* 0x000fe40000000008 */
[----:B------:R-:W-:Y:S02]  /*1b630*/  SHF.R.U32.HI R8, RZ, 0x8, R25 ;  /* 0x00000008ff087819 */ /* 0x000fe40000011619 */
[----:B------:R-:W-:-:S04]  /*1b640*/  SHF.R.U32.HI R13, RZ, 0x8, R13 ;  /* 0x00000008ff0d7819 */ /* 0x000fc8000001160d */
[----:B------:R-:W-:-:S04]  /*1b650*/  LOP3.LUT R13, R13, 0xffff, RZ, 0xc0, !PT ;  /* 0x0000ffff0d0d7812 */ /* 0x000fc800078ec0ff */
[----:B------:R-:W-:Y:S02]  /*1b660*/  PRMT R2, R13, 0x3340, R1 ;  /* 0x000033400d027816 */ /* 0x000fe40000000001 */
[----:B------:R-:W-:-:S03]  /*1b670*/  SHF.R.U32.HI R13, RZ, 0x8, R24 ;  /* 0x00000008ff0d7819 */ /* 0x000fc60000011618 */
[----:B------:R0:W-:Y:S01]  /*1b680*/  STL [R1+0x4c], R2 ;  /* 0x00004c0201007387 */ /* 0x0001e20000100800 */
[----:B------:R-:W-:-:S03]  /*1b690*/  LOP3.LUT R13, R13, 0xffff, RZ, 0xc0, !PT ;  /* 0x0000ffff0d0d7812 */ /* 0x000fc600078ec0ff */
[----:B------:R-:W4:Y:S04]  /*1b6a0*/  LDL.LU R15, [R1+0x13c] ;  /* 0x00013c00010f7983 */ /* 0x000f280000300800 */
[----:B0-----:R-:W5:Y:S04]  /*1b6b0*/  LDL.LU R2, [R1+0x134] ;  /* 0x0001340001027983 */ /* 0x001f680000300800 */
[----:B------:R-:W-:Y:S04]  /*1b6c0*/  STL [R1+0x74], R11 ;  /* 0x0000740b01007387 */ /* 0x000fe80000100800 */
[----:B------:R0:W-:Y:S04]  /*1b6d0*/  STL [R1+0x5c], R10 ;  /* 0x00005c0a01007387 */ /* 0x0001e80000100800 */
[----:B------:R1:W-:Y:S04]  /*1b6e0*/  STL [R1+0x70], R6 ;  /* 0x0000700601007387 */ /* 0x0003e80000100800 */
[----:B------:R-:W5:Y:S01]  /*1b6f0*/  LDL.LU R25, [R1+0x124] ;  /* 0x0001240001197983 */ /* 0x000f620000300800 */
[----:B0-----:R-:W-:-:S02]  /*1b700*/  SHF.R.U32.HI R10, RZ, 0x8, R14 ;  /* 0x00000008ff0a7819 */ /* 0x001fc4000001160e */
[----:B------:R-:W-:Y:S02]  /*1b710*/  PRMT R14, R13, 0x3340, R1 ;  /* 0x000033400d0e7816 */ /* 0x000fe40000000001 */
[----:B------:R-:W5:Y:S04]  /*1b720*/  LDL.LU R13, [R1+0x30] ;  /* 0x00003000010d7983 */ /* 0x000f680000300800 */
[----:B-1----:R-:W5:Y:S01]  /*1b730*/  LDL.LU R6, [R1+0x144] ;  /* 0x0001440001067983 */ /* 0x002f620000300800 */
[----:B------:R-:W-:-:S03]  /*1b740*/  SHF.R.U32.HI R11, RZ, 0x8, R17 ;  /* 0x00000008ff0b7819 */ /* 0x000fc60000011611 */
[----:B------:R0:W-:Y:S04]  /*1b750*/  STL [R1+0x34], R14 ;  /* 0x0000340e01007387 */ /* 0x0001e80000100800 */
[----:B------:R-:W5:Y:S04]  /*1b760*/  LDL.LU R24, [R1+0x168] ;  /* 0x0001680001187983 */ /* 0x000f680000300800 */
[----:B------:R-:W5:Y:S01]  /*1b770*/  LDL.LU R17, [R1+0x15c] ;  /* 0x00015c0001117983 */ /* 0x000f620000300800 */
[----:B------:R-:W-:Y:S02]  /*1b780*/  SHF.R.U32.HI R12, RZ, 0x8, R18 ;  /* 0x00000008ff0c7819 */ /* 0x000fe40000011612 */
[----:B------:R-:W-:Y:S01]  /*1b790*/  SHF.R.U32.HI R9, RZ, 0x8, R19 ;  /* 0x00000008ff097819 */ /* 0x000fe20000011613 */
[----:B0-----:R-:W5:Y:S04]  /*1b7a0*/  LDL.LU R14, [R1+0x14c] ;  /* 0x00014c00010e7983 */ /* 0x001f680000300800 */
[----:B------:R-:W5:Y:S04]  /*1b7b0*/  LDL.LU R18, [R1+0xbc] ;  /* 0x0000bc0001127983 */ /* 0x000f680000300800 */
[----:B------:R-:W5:Y:S01]  /*1b7c0*/  LDL.LU R19, [R1+0x3c] ;  /* 0x00003c0001137983 */ /* 0x000f620000300800 */
[----:B------:R-:W-:-:S02]  /*1b7d0*/  LOP3.LUT R10, R10, 0xffff, RZ, 0xc0, !PT ;  /* 0x0000ffff0a0a7812 */ /* 0x000fc400078ec0ff */
[----:B------:R-:W-:Y:S02]  /*1b7e0*/  LOP3.LUT R11, R11, 0xffff, RZ, 0xc0, !PT ;  /* 0x0000ffff0b0b7812 */ /* 0x000fe400078ec0ff */
[----:B------:R-:W-:Y:S02]  /*1b7f0*/  LOP3.LUT R12, R12, 0xffff, RZ, 0xc0, !PT ;  /* 0x0000ffff0c0c7812 */ /* 0x000fe400078ec0ff */
[----:B------:R-:W-:Y:S02]  /*1b800*/  PRMT R11, R11, 0x3340, R10 ;  /* 0x000033400b0b7816 */ /* 0x000fe4000000000a */
[----:B------:R-:W-:Y:S02]  /*1b810*/  PRMT R10, R12, 0x3340, R1 ;  /* 0x000033400c0a7816 */ /* 0x000fe40000000001 */
[----:B------:R-:W-:Y:S02]  /*1b820*/  LOP3.LUT R8, R8, 0xffff, RZ, 0xc0, !PT ;  /* 0x0000ffff08087812 */ /* 0x000fe400078ec0ff */
[----:B------:R-:W-:Y:S01]  /*1b830*/  LOP3.LUT R9, R9, 0xffff, RZ, 0xc0, !PT ;  /* 0x0000ffff09097812 */ /* 0x000fe200078ec0ff */
[----:B------:R-:W-:Y:S03]  /*1b840*/  STL [R1+0x6c], R11 ;  /* 0x00006c0b01007387 */ /* 0x000fe60000100800 */
[----:B------:R-:W-:Y:S01]  /*1b850*/  PRMT R8, R9, 0x3340, R8 ;  /* 0x0000334009087816 */ /* 0x000fe20000000008 */
[----:B------:R2:W-:Y:S04]  /*1b860*/  STL [R1+0x20], R10 ;  /* 0x0000200a01007387 */ /* 0x0005e80000100800 */
[----:B------:R5:W-:Y:S01]  /*1b870*/  STL [R1+0x68], R8 ;  /* 0x0000680801007387 */ /* 0x000be20000100800 */
[----:B--2---:R-:W-:-:S02]  /*1b880*/  SHF.R.U32.HI R10, RZ, 0x8, R7 ;  /* 0x00000008ff0a7819 */ /* 0x004fc40000011607 */
[----:B---3--:R-:W-:Y:S02]  /*1b890*/  SHF.R.U32.HI R12, RZ, 0x8, R16 ;  /* 0x00000008ff0c7819 */ /* 0x008fe40000011610 */
[----:B------:R-:W-:Y:S02]  /*1b8a0*/  LOP3.LUT R10, R10, 0xffff, RZ, 0xc0, !PT ;  /* 0x0000ffff0a0a7812 */ /* 0x000fe400078ec0ff */
[----:B------:R-:W-:-:S04]  /*1b8b0*/  LOP3.LUT R12, R12, 0xffff, RZ, 0xc0, !PT ;  /* 0x0000ffff0c0c7812 */ /* 0x000fc800078ec0ff */
[----:B------:R-:W-:Y:S02]  /*1b8c0*/  PRMT R12, R12, 0x3340, R1 ;  /* 0x000033400c0c7816 */ /* 0x000fe40000000001 */
[----:B----4-:R-:W-:Y:S02]  /*1b8d0*/  SHF.R.U32.HI R9, RZ, 0x8, R15 ;  /* 0x00000008ff097819 */ /* 0x010fe4000001160f */
[----:B------:R-:W2:Y:S01]  /*1b8e0*/  LDL.LU R15, [R1] ;  /* 0x00000000010f7983 */ /* 0x000ea20000300800 */
[----:B-----5:R-:W-:Y:S02]  /*1b8f0*/  SHF.R.U32.HI R8, RZ, 0x8, R2 ;  /* 0x00000008ff087819 */ /* 0x020fe40000011602 */
[----:B------:R-:W-:Y:S02]  /*1b900*/  LOP3.LUT R9, R9, 0xffff, RZ, 0xc0, !PT ;  /* 0x0000ffff09097812 */ /* 0x000fe400078ec0ff */
[----:B------:R-:W-:Y:S02]  /*1b910*/  LOP3.LUT R8, R8, 0xffff, RZ, 0xc0, !PT ;  /* 0x0000ffff08087812 */ /* 0x000fe400078ec0ff */
[----:B------:R-:W-:-:S02]  /*1b920*/  SHF.R.U32.HI R11, RZ, 0x8, R25 ;  /* 0x00000008ff0b7819 */ /* 0x000fc40000011619 */
[----:B------:R-:W-:Y:S02]  /*1b930*/  SHF.R.U32.HI R13, RZ, 0x8, R13 ;  /* 0x00000008ff0d7819 */ /* 0x000fe4000001160d */
[----:B------:R-:W-:Y:S02]  /*1b940*/  LOP3.LUT R11, R11, 0xffff, RZ, 0xc0, !PT ;  /* 0x0000ffff0b0b7812 */ /* 0x000fe400078ec0ff */
[----:B------:R-:W-:Y:S02]  /*1b950*/  LOP3.LUT R13, R13, 0xffff, RZ, 0xc0, !PT ;  /* 0x0000ffff0d0d7812 */ /* 0x000fe400078ec0ff */
[----:B------:R-:W-:Y:S02]  /*1b960*/  PRMT R2, R11, 0x3340, R10 ;  /* 0x000033400b027816 */ /* 0x000fe4000000000a */
[----:B------:R-:W-:Y:S02]  /*1b970*/  PRMT R7, R13, 0x3340, R1 ;  /* 0x000033400d077816 */ /* 0x000fe40000000001 */
[----:B------:R-:W-:-:S03]  /*1b980*/  SHF.R.U32.HI R13, RZ, 0x8, R6 ;  /* 0x00000008ff0d7819 */ /* 0x000fc60000011606 */
[----:B------:R0:W-:Y:S01]  /*1b990*/  STL [R1+0x1c], R7 ;  /* 0x00001c0701007387 */ /* 0x0001e20000100800 */
[----:B------:R-:W-:-:S03]  /*1b9a0*/  LOP3.LUT R13, R13, 0xffff, RZ, 0xc0, !PT ;  /* 0x0000ffff0d0d7812 */ /* 0x000fc600078ec0ff */
[----:B------:R-:W3:Y:S01]  /*1b9b0*/  LDL.LU R16, [R1+0xd0] ;  /* 0x0000d00001107983 */ /* 0x000ee20000300800 */
[----:B------:R-:W-:-:S03]  /*1b9c0*/  PRMT R13, R13, 0x3340, R1 ;  /* 0x000033400d0d7816 */ /* 0x000fc60000000001 */
[----:B------:R1:W-:Y:S01]  /*1b9d0*/  STL [R1+0x64], R2 ;  /* 0x0000640201007387 */ /* 0x0003e20000100800 */
[----:B0-----:R-:W-:-:S03]  /*1b9e0*/  PRMT R7, R9, 0x3340, R8 ;  /* 0x0000334009077816 */ /* 0x001fc60000000008 */
[----:B------:R-:W4:Y:S01]  /*1b9f0*/  LDL.LU R25, [R1+0x158] ;  /* 0x0001580001197983 */ /* 0x000f220000300800 */
[----:B------:R-:W-:-:S03]  /*1ba00*/  SHF.R.U32.HI R10, RZ, 0x8, R17 ;  /* 0x00000008ff0a7819 */ /* 0x000fc60000011611 */
[----:B-1----:R-:W5:Y:S04]  /*1ba10*/  LDL.LU R2, [R1+0x154] ;  /* 0x0001540001027983 */ /* 0x002f680000300800 */
[----:B------:R0:W-:Y:S04]  /*1ba20*/  STL [R1+0xb44], R12 ;  /* 0x000b440c01007387 */ /* 0x0001e80000100800 */
[----:B0-----:R-:W5:Y:S04]  /*1ba30*/  LDL.LU R12, [R1+0x12c] ;  /* 0x00012c00010c7983 */ /* 0x001f680000300800 */
[----:B------:R0:W-:Y:S04]  /*1ba40*/  STL [R1+0x60], R7 ;  /* 0x0000600701007387 */ /* 0x0001e80000100800 */
[----:B------:R-:W5:Y:S04]  /*1ba50*/  LDL.LU R17, [R1+0x160] ;  /* 0x0001600001117983 */ /* 0x000f680000300800 */
[----:B0-----:R-:W5:Y:S04]  /*1ba60*/  LDL.LU R7, [R1+0x180] ;  /* 0x0001800001077983 */ /* 0x001f680000300800 */
[----:B------:R0:W-:Y:S01]  /*1ba70*/  STL [R1+0xb40], R13 ;  /* 0x000b400d01007387 */ /* 0x0001e20000100800 */
[----:B------:R-:W-:-:S03]  /*1ba80*/  SHF.R.U32.HI R11, RZ, 0x8, R24 ;  /* 0x00000008ff0b7819 */ /* 0x000fc60000011618 */
[----:B0-----:R-:W5:Y:S01]  /*1ba90*/  LDL.LU R13, [R1+0x148] ;  /* 0x00014800010d7983 */ /* 0x001f620000300800 */
[----:B------:R-:W-:Y:S02]  /*1baa0*/  LOP3.LUT R10, R10, 0xffff, RZ, 0xc0, !PT ;  /* 0x0000ffff0a0a7812 */ /* 0x000fe400078ec0ff */
[----:B------:R-:W-:Y:S02]  /*1bab0*/  LOP3.LUT R11, R11, 0xffff, RZ, 0xc0, !PT ;  /* 0x0000ffff0b0b7812 */ /* 0x000fe400078ec0ff */
[----:B------:R-:W-:Y:S02]  /*1bac0*/  SHF.R.U32.HI R8, RZ, 0x8, R19 ;  /* 0x00000008ff087819 */ /* 0x000fe40000011613 */
[----:B------:R-:W-:Y:S01]  /*1bad0*/  PRMT R6, R11, 0x3340, R10 ;  /* 0x000033400b067816 */ /* 0x000fe2000000000a */
[----:B------:R-:W5:Y:S01]  /*1bae0*/  LDL.LU R19, [R1+0x178] ;  /* 0x0001780001137983 */ /* 0x000f620000300800 */
[----:B------:R-:W-:-:S03]  /*1baf0*/  SHF.R.U32.HI R9, RZ, 0x8, R18 ;  /* 0x00000008ff097819 */ /* 0x000fc60000011612 */
[----:B------:R-:W5:Y:S04]  /*1bb00*/  LDL.LU R18, [R1+0x164] ;  /* 0x0001640001127983 */ /* 0x000f680000300800 */
[----:B------:R0:W-:Y:S04]  /*1bb10*/  STL [R1+0x48], R6 ;  /* 0x0000480601007387 */ /* 0x0001e80000100800 */
[----:B------:R-:W5:Y:S04]  /*1bb20*/  LDL.LU R24, [R1+0x138] ;  /* 0x0001380001187983 */ /* 0x000f680000300800 */
[----:B0-----:R-:W5:Y:S01]  /*1bb30*/  LDL.LU R6, [R1+0xd4] ;  /* 0x0000d40001067983 */ /* 0x001f620000300800 */
[----:B------:R-:W-:-:S02]  /*1bb40*/  SHF.R.U32.HI R14, RZ, 0x8, R14 ;  /* 0x00000008ff0e7819 */ /* 0x000fc4000001160e */
[----:B------:R-:W-:Y:S02]  /*1bb50*/  LOP3.LUT R8, R8, 0xffff, RZ, 0xc0, !PT ;  /* 0x0000ffff08087812 */ /* 0x000fe400078ec0ff */
[----:B------:R-:W-:Y:S02]  /*1bb60*/  LOP3.LUT R14, R14, 0xffff, RZ, 0xc0, !PT ;  /* 0x0000ffff0e0e7812 */ /* 0x000fe400078ec0ff */
[----:B------:R-:W-:Y:S02]  /*1bb70*/  LOP3.LUT R9, R9, 0xffff, RZ, 0xc0, !PT ;  /* 0x0000ffff09097812 */ /* 0x000fe400078ec0ff */
[----:B------:R-:W-:Y:S02]  /*1bb80*/  PRMT R14, R14, 0x3340, R1 ;  /* 0x000033400e0e7816 */ /* 0x000fe40000000001 */
[----:B------:R-:W-:-:S03]  /*1bb90*/  PRMT R8, R9, 0x3340, R8 ;  /* 0x0000334009087816 */ /* 0x000fc60000000008 */
[----:B------:R-:W-:Y:S04]  /*1bba0*/  STL [R1+0xb3c], R14 ;  /* 0x000b3c0e01007387 */ /* 0x000fe80000100800 */
[----:B------:R5:W-:Y:S01]  /*1bbb0*/  STL [R1+0x3c], R8 ;  /* 0x00003c0801007387 */ /* 0x000be20000100800 */
[----:B--2---:R-:W-:-:S04]  /*1bbc0*/  SHF.R.U32.HI R15, RZ, 0x8, R15 ;  /* 0x00000008ff0f7819 */ /* 0x004fc8000001160f */
[----:B------:R-:W-:-:S04]  /*1bbd0*/  LOP3.LUT R15, R15, 0xffff, RZ, 0xc0, !PT ;  /* 0x0000ffff0f0f7812 */ /* 0x000fc800078ec0ff */
[----:B------:R-:W-:-:S05]  /*1bbe0*/  PRMT R15, R15, 0x3340, R1 ;  /* 0x000033400f0f7816 */ /* 0x000fca0000000001 */
[----:B------:R-:W-:Y:S01]  /*1bbf0*/  STL [R1+0xb38], R15 ;  /* 0x000b380f01007387 */ /* 0x000fe20000100800 */
[----:B---3--:R-:W-:-:S04]  /*1bc00*/  SHF.R.U32.HI R16, RZ, 0x8, R16 ;  /* 0x00000008ff107819 */ /* 0x008fc80000011610 */
[----:B------:R-:W-:Y:S02]  /*1bc10*/  LOP3.LUT R16, R16, 0xffff, RZ, 0xc0, !PT ;  /* 0x0000ffff10107812 */ /* 0x000fe400078ec0ff */
[----:B----4-:R-:W-:Y:S02]  /*1bc20*/  SHF.R.U32.HI R9, RZ, 0x8, R25 ;  /* 0x00000008ff097819 */ /* 0x010fe40000011619 */
[----:B------:R-:W-:Y:S02]  /*1bc30*/  PRMT R16, R16, 0x3340, R1 ;  /* 0x0000334010107816 */ /* 0x000fe40000000001 */
[----:B-----5:R-:W-:Y:S02]  /*1bc40*/  SHF.R.U32.HI R8, RZ, 0x8, R2 ;  /* 0x00000008ff087819 */ /* 0x020fe40000011602 */
[----:B------:R-:W-:Y:S02]  /*1bc50*/  LOP3.LUT R9, R9, 0xffff, RZ, 0xc0, !PT ;  /* 0x0000ffff09097812 */ /* 0x000fe400078ec0ff */
[----:B------:R-:W-:-:S02]  /*1bc60*/  LOP3.LUT R8, R8, 0xffff, RZ, 0xc0, !PT ;  /* 0x0000ffff08087812 */ /* 0x000fc400078ec0ff */
[----:B------:R-:W-:-:S04]  /*1bc70*/  SHF.R.U32.HI R10, RZ, 0x8, R12 ;  /* 0x00000008ff0a7819 */ /* 0x000fc8000001160c */
[----:B------:R-:W-:Y:S01]  /*1bc80*/  LOP3.LUT R10, R10, 0xffff, RZ, 0xc0, !PT ;  /* 0x0000ffff0a0a7812 */ /* 0x000fe200078ec0ff */
[----:B------:R-:W-:Y:S01]  /*1bc90*/  STL [R1+0xb34], R16 ;  /* 0x000b341001007387 */ /* 0x000fe20000100800 */
[----:B------:R-:W-:Y:S02]  /*1bca0*/  PRMT R8, R9, 0x3340, R8 ;  /* 0x0000334009087816 */ /* 0x000fe40000000008 */
[----:B------:R-:W-:-:S04]  /*1bcb0*/  SHF.R.U32.HI R11, RZ, 0x8, R13 ;  /* 0x00000008ff0b7819 */ /* 0x000fc8000001160d */
[----:B------:R-:W-:-:S04]  /*1bcc0*/  LOP3.LUT R11, R11, 0xffff, RZ, 0xc0, !PT ;  /* 0x0000ffff0b0b7812 */ /* 0x000fc800078ec0ff */
[----:B------:R-:W-:-:S05]  /*1bcd0*/  PRMT R2, R11, 0x3340, R10 ;  /* 0x000033400b027816 */ /* 0x000fca000000000a */
[----:B------:R0:W-:Y:S01]  /*1bce0*/  STL [R1+0x18], R2 ;  /* 0x0000180201007387 */ /* 0x0001e20000100800 */
[----:B------:R-:W-:Y:S02]  /*1bcf0*/  SHF.R.U32.HI R11, RZ, 0x8, R7 ;  /* 0x00000008ff0b7819 */ /* 0x000fe40000011607 */
[----:B------:R-:W-:Y:S01]  /*1bd00*/  SHF.R.U32.HI R10, RZ, 0x8, R19 ;  /* 0x00000008ff0a7819 */ /* 0x000fe20000011613 */
[----:B0-----:R-:W2:Y:S04]  /*1bd10*/  LDL.LU R2, [R1+0x1a4] ;  /* 0x0001a40001027983 */ /* 0x001ea80000300800 */
[----:B------:R-:W3:Y:S01]  /*1bd20*/  LDL.LU R12, [R1+0x1a0] ;  /* 0x0001a000010c7983 */ /* 0x000ee20000300800 */
[----:B------:R-:W-:-:S03]  /*1bd30*/  SHF.R.U32.HI R9, RZ, 0x8, R24 ;  /* 0x00000008ff097819 */ /* 0x000fc60000011618 */
[----:B------:R0:W-:Y:S04]  /*1bd40*/  STL [R1+0x14], R8 ;  /* 0x0000140801007387 */ /* 0x0001e80000100800 */
[----:B------:R-:W4:Y:S04]  /*1bd50*/  LDL.LU R25, [R1+0x174] ;  /* 0x0001740001197983 */ /* 0x000f280000300800 */
[----:B------:R-:W5:Y:S01]  /*1bd60*/  LDL.LU R7, [R1+0x170] ;  /* 0x0001700001077983 */ /* 0x000f620000300800 */
[----:B0-----:R-:W-:-:S03]  /*1bd70*/  SHF.R.U32.HI R8, RZ, 0x8, R6 ;  /* 0x00000008ff087819 */ /* 0x001fc60000011606 */
[----:B------:R-:W5:Y:S04]  /*1bd80*/  LDL.LU R19, [R1+0xdc] ;  /* 0x0000dc0001137983 */ /* 0x000f680000300800 */
[----:B------:R-:W5:Y:S04]  /*1bd90*/  LDL.LU R24, [R1+0x16c] ;  /* 0x00016c0001187983 */ /* 0x000f680000300800 */
[----:B------:R-:W5:Y:S04]  /*1bda0*/  LDL.LU R6, [R1+0x17c] ;  /* 0x00017c0001067983 */ /* 0x000f680000300800 */
[----:B------:R-:W5:Y:S01]  /*1bdb0*/  LDL.LU R15, [R1+0xf0] ;  /* 0x0000f000010f7983 */ /* 0x000f620000300800 */
[----:B------:R-:W-:-:S02]  /*1bdc0*/  SHF.R.U32.HI R17, RZ, 0x8, R17 ;  /* 0x00000008ff117819 */ /* 0x000fc40000011611 */
[----:B------:R-:W-:Y:S01]  /*1bdd0*/  SHF.R.U32.HI R18, RZ, 0x8, R18 ;  /* 0x00000008ff127819 */ /* 0x000fe20000011612 */
[----:B------:R-:W5:Y:S01]  /*1bde0*/  LDL.LU R16, [R1+0x1ac] ;  /* 0x0001ac0001107983 */ /* 0x000f620000300800 */
[----:B------:R-:W-:Y:S02]  /*1bdf0*/  LOP3.LUT R17, R17, 0xffff, RZ, 0xc0, !PT ;  /* 0x0000ffff11117812 */ /* 0x000fe400078ec0ff */
[----:B------:R-:W-:Y:S02]  /*1be00*/  LOP3.LUT R10, R10, 0xffff, RZ, 0xc0, !PT ;  /* 0x0000ffff0a0a7812 */ /* 0x000fe400078ec0ff */
[----:B------:R-:W-:Y:S02]  /*1be10*/  LOP3.LUT R11, R11, 0xffff, RZ, 0xc0, !PT ;  /* 0x0000ffff0b0b7812 */ /* 0x000fe400078ec0ff */
[----:B------:R-:W-:Y:S02]  /*1be20*/  LOP3.LUT R18, R18, 0xffff, RZ, 0xc0, !PT ;  /* 0x0000ffff12127812 */ /* 0x000fe400078ec0ff */
[----:B------:R-:W-:-:S02]  /*1be30*/  PRMT R17, R17, 0x3340, R1 ;  /* 0x0000334011117816 */ /* 0x000fc40000000001 */
[----:B------:R-:W-:Y:S02]  /*1be40*/  LOP3.LUT R8, R8, 0xffff, RZ, 0xc0, !PT ;  /* 0x0000ffff08087812 */ /* 0x000fe400078ec0ff */
[----:B------:R-:W-:Y:S02]  /*1be50*/  LOP3.LUT R9, R9, 0xffff, RZ, 0xc0, !PT ;  /* 0x0000ffff09097812 */ /* 0x000fe400078ec0ff */
[----:B------:R-:W-:Y:S01]  /*1be60*/  PRMT R10, R11, 0x3340, R10 ;  /* 0x000033400b0a7816 */ /* 0x000fe2000000000a */
[----:B------:R0:W-:Y:S01]  /*1be70*/  STL [R1+0xb30], R17 ;  /* 0x000b301101007387 */ /* 0x0001e20000100800 */
[----:B------:R-:W-:Y:S02]  /*1be80*/  PRMT R18, R18, 0x3340, R1 ;  /* 0x0000334012127816 */ /* 0x000fe40000000001 */
[----:B------:R-:W-:Y:S01]  /*1be90*/  PRMT R8, R9, 0x3340, R8 ;  /* 0x0000334009087816 */ /* 0x000fe20000000008 */
[----:B0-----:R-:W5:Y:S04]  /*1bea0*/  LDL.LU R17, [R1+0x1e0] ;  /* 0x0001e00001117983 */ /* 0x001f680000300800 */
[----:B------:R-:W5:Y:S04]  /*1beb0*/  LDL.LU R14, [R1+0xb0] ;  /* 0x0000b000010e7983 */ /* 0x000f680000300800 */
[----:B------:R-:W-:Y:S04]  /*1bec0*/  STL [R1+0x8], R10 ;  /* 0x0000080a01007387 */ /* 0x000fe80000100800 */
[----:B------:R0:W-:Y:S04]  /*1bed0*/  STL [R1+0xb2c], R18 ;  /* 0x000b2c1201007387 */ /* 0x0001e80000100800 */
[----:B0-----:R-:W5:Y:S04]  /*1bee0*/  LDL.LU R18, [R1+0x1e4] ;  /* 0x0001e40001127983 */ /* 0x001f680000300800 */
[----:B------:R-:W5:Y:S04]  /*1bef0*/  LDL.LU R13, [R1+0xac] ;  /* 0x0000ac00010d7983 */ /* 0x000f680000300800 */
[----:B------:R0:W-:Y:S01]  /*1bf00*/  STL [R1+0x4], R8 ;  /* 0x0000040801007387 */ /* 0x0001e20000100800 */
[----:B--2---:R-:W-:-:S02]  /*1bf10*/  LOP3.LUT R2, R2, 0xffff, RZ, 0xc0, !PT ;  /* 0x0000ffff02027812 */ /* 0x004fc400078ec0ff */
[----:B---3--:R-:W-:Y:S02]  /*1bf20*/  LOP3.LUT R9, R12, 0xffff, RZ, 0xc0, !PT ;  /* 0x0000ffff0c097812 */ /* 0x008fe400078ec0ff */
[----:B------:R-:W2:Y:S04]  /*1bf30*/  LDL.LU R12, [R1+0xa8] ;  /* 0x0000a800010c7983 */ /* 0x000ea80000300800 */
[----:B------:R1:W-:Y:S01]  /*1bf40*/  STL [R1+0x24], R2 ;  /* 0x0000240201007387 */ /* 0x0003e20000100800 */
[----:B----4-:R-:W-:-:S03]  /*1bf50*/  LOP3.LUT R10, R25, 0xffff, RZ, 0xc0, !PT ;  /* 0x0000ffff190a7812 */ /* 0x010fc600078ec0ff */
[----:B------:R3:W-:Y:S01]  /*1bf60*/  STL [R1+0x28], R9 ;  /* 0x0000280901007387 */ /* 0x0007e20000100800 */
[----:B-----5:R-:W-:-:S03]  /*1bf70*/  LOP3.LUT R11, R7, 0xffff, RZ, 0xc0, !PT ;  /* 0x0000ffff070b7812 */ /* 0x020fc600078ec0ff */
[----:B------:R-:W4:Y:S04]  /*1bf80*/  LDL.LU R7, [R1+0xa0] ;  /* 0x0000a00001077983 */ /* 0x000f280000300800 */
[----:B------:R5:W-:Y:S04]  /*1bf90*/  STL [R1+0x2c], R10 ;  /* 0x00002c0a01007387 */ /* 0x000be80000100800 */
[----:B------:R5:W-:Y:S01]  /*1bfa0*/  STL [R1+0x30], R11 ;  /* 0x0000300b01007387 */ /* 0x000be20000100800 */
[----:B------:R-:W-:-:S03]  /*1bfb0*/  SHF.R.U32.HI R25, RZ, 0x8, R6 ;  /* 0x00000008ff197819 */ /* 0x000fc60000011606 */
[----:B------:R-:W2:Y:S01]  /*1bfc0*/  LDL.LU R6, [R1+0xa4] ;  /* 0x0000a40001067983 */ /* 0x000ea20000300800 */
[----:B0-----:R-:W-:-:S04]  /*1bfd0*/  SHF.R.U32.HI R8, RZ, 0x8, R15 ;  /* 0x00000008ff087819 */ /* 0x001fc8000001160f */
[----:B------:R-:W-:Y:S02]  /*1bfe0*/  LOP3.LUT R15, R8, 0xffff, RZ, 0xc0, !PT ;  /* 0x0000ffff080f7812 */ /* 0x000fe400078ec0ff */
[----:B------:R-:W3:Y:S01]  /*1bff0*/  LDL.LU R8, [R1+0x1ec] ;  /* 0x0001ec0001087983 */ /* 0x000ee20000300800 */
[----:B------:R-:W-:Y:S02]  /*1c000*/  SHF.R.U32.HI R19, RZ, 0x8, R19 ;  /* 0x00000008ff137819 */ /* 0x000fe40000011613 */
[----:B------:R-:W-:Y:S02]  /*1c010*/  SHF.R.U32.HI R24, RZ, 0x8, R24 ;  /* 0x00000008ff187819 */ /* 0x000fe40000011618 */
[----:B------:R-:W-:Y:S02]  /*1c020*/  LOP3.LUT R19, R19, 0xffff, RZ, 0xc0, !PT ;  /* 0x0000ffff13137812 */ /* 0x000fe400078ec0ff */
[----:B---3--:R-:W-:Y:S02]  /*1c030*/  PRMT R8, R8, 0x4210, R2 ;  /* 0x0000421008087816 */ /* 0x008fe40000000002 */
[----:B-1----:R-:W3:Y:S01]  /*1c040*/  LDL.LU R2, [R1+0xb7c] ;  /* 0x000b7c0001027983 */ /* 0x002ee20000300800 */
[----:B------:R-:W-:-:S02]  /*1c050*/  LOP3.LUT R24, R24, 0xffff, RZ, 0xc0, !PT ;  /* 0x0000ffff18187812 */ /* 0x000fc400078ec0ff */
[----:B------:R-:W-:Y:S02]  /*1c060*/  LOP3.LUT R25, R25, 0xffff, RZ, 0xc0, !PT ;  /* 0x0000ffff19197812 */ /* 0x000fe400078ec0ff */
[----:B------:R-:W-:Y:S02]  /*1c070*/  PRMT R9, R18, 0x4210, R9 ;  /* 0x0000421012097816 */ /* 0x000fe40000000009 */
[----:B-----5:R-:W-:Y:S02]  /*1c080*/  PRMT R10, R17, 0x4210, R10 ;  /* 0x00004210110a7816 */ /* 0x020fe4000000000a */
[----:B------:R-:W-:Y:S02]  /*1c090*/  PRMT R11, R16, 0x4210, R11 ;  /* 0x00004210100b7816 */ /* 0x000fe4000000000b */
[----:B------:R-:W-:Y:S02]  /*1c0a0*/  PRMT R19, R19, 0x3340, R1 ;  /* 0x0000334013137816 */ /* 0x000fe40000000001 */
[----:B------:R-:W-:-:S02]  /*1c0b0*/  PRMT R24, R25, 0x3340, R24 ;  /* 0x0000334019187816 */ /* 0x000fc40000000018 */
[----:B------:R-:W-:Y:S01]  /*1c0c0*/  PRMT R25, R15, 0x3340, R1 ;  /* 0x000033400f197816 */ /* 0x000fe20000000001 */
[----:B------:R-:W-:Y:S04]  /*1c0d0*/  STL [R1+0xb28], R19 ;  /* 0x000b281301007387 */ /* 0x000fe80000100800 */
[----:B------:R-:W-:Y:S04]  /*1c0e0*/  STL [R1+0xb48], R24 ;  /* 0x000b481801007387 */ /* 0x000fe80000100800 */
[----:B------:R-:W-:Y:S01]  /*1c0f0*/  STL [R1+0xb4c], R25 ;  /* 0x000b4c1901007387 */ /* 0x000fe20000100800 */
[----:B--2---:R-:W-:-:S03]  /*1c100*/  PRMT R20, R6, 0x5410, R20 ;  /* 0x0000541006147816 */ /* 0x004fc60000000014 */
[----:B---3--:R0:W-:Y:S04]  /*1c110*/  STSM.16.M88.4 [R2], R8 ;  /* 0x0000000802007844 */ /* 0x0081e80000000200 */
[----:B------:R-:W-:Y:S01]  /*1c120*/  STL [R1+0xb50], R2 ;  /* 0x000b500201007387 */ /* 0x000fe20000100800 */
[----:B0-----:R-:W-:Y:S02]  /*1c130*/  PRMT R8, R14, 0x5410, R29 ;  /* 0x000054100e087816 */ /* 0x001fe4000000001d */
[----:B------:R-:W-:Y:S02]  /*1c140*/  PRMT R9, R13, 0x5410, R28 ;  /* 0x000054100d097816 */ /* 0x000fe4000000001c */
[----:B------:R-:W-:Y:S01]  /*1c150*/  PRMT R10, R12, 0x5410, R27 ;  /* 0x000054100c0a7816 */ /* 0x000fe2000000001b */
[----:B------:R-:W-:Y:S01]  /*1c160*/  STL [R1+0xb54], R8 ;  /* 0x000b540801007387 */ /* 0x000fe20000100800 */
[----:B----4-:R-:W-:-:S03]  /*1c170*/  PRMT R11, R7, 0x5410, R26 ;  /* 0x00005410070b7816 */ /* 0x010fc6000000001a */
[----:B------:R-:W2:Y:S04]  /*1c180*/  LDL.LU R14, [R1+0x94] ;  /* 0x00009400010e7983 */ /* 0x000ea80000300800 */
[----:B------:R-:W-:Y:S04]  /*1c190*/  STL [R1+0xb58], R9 ;  /* 0x000b580901007387 */ /* 0x000fe80000100800 */
[----:B------:R-:W3:Y:S04]  /*1c1a0*/  LDL.LU R15, [R1+0x9c] ;  /* 0x00009c00010f7983 */ /* 0x000ee80000300800 */
[----:B------:R-:W4:Y:S04]  /*1c1b0*/  LDL.LU R16, [R1+0x44] ;  /* 0x0000440001107983 */ /* 0x000f280000300800 */
[----:B------:R-:W-:Y:S04]  /*1c1c0*/  STL [R1+0xb5c], R10 ;  /* 0x000b5c0a01007387 */ /* 0x000fe80000100800 */
[----:B------:R-:W5:Y:S04]  /*1c1d0*/  LDL.LU R17, [R1+0x84] ;  /* 0x0000840001117983 */ /* 0x000f680000300800 */
[----:B------:R-:W-:Y:S04]  /*1c1e0*/  STL [R1+0xb60], R11 ;  /* 0x000b600b01007387 */ /* 0x000fe80000100800 */
[----:B------:R-:W5:Y:S04]  /*1c1f0*/  LDL.LU R18, [R1+0x40] ;  /* 0x0000400001127983 */ /* 0x000f680000300800 */
[----:B------:R-:W5:Y:S04]  /*1c200*/  LDL.LU R19, [R1+0x50] ;  /* 0x0000500001137983 */ /* 0x000f680000300800 */
[----:B------:R-:W5:Y:S04]  /*1c210*/  LDL.LU R26, [R1+0x88] ;  /* 0x00008800011a7983 */ /* 0x000f680000300800 */
[----:B------:R-:W5:Y:S04]  /*1c220*/  LDL.LU R7, [R1+0x10] ;  /* 0x0000100001077983 */ /* 0x000f680000300800 */
[----:B------:R-:W5:Y:S04]  /*1c230*/  LDL.LU R6, [R1+0xc] ;  /* 0x00000c0001067983 */ /* 0x000f680000300800 */
[----:B------:R0:W-:Y:S04]  /*1c240*/  STL [R1+0xb64], R20 ;  /* 0x000b641401007387 */ /* 0x0001e80000100800 */
[----:B0-----:R-:W2:Y:S01]  /*1c250*/  LDL.LU R20, [R1+0x4c] ;  /* 0x00004c0001147983 */ /* 0x001ea20000300800 */
[----:B------:R-:W-:-:S02]  /*1c260*/  PRMT R21, R21, 0x3340, R1 ;  /* 0x0000334015157816 */ /* 0x000fc40000000001 */
[--C-:B------:R-:W-:Y:S02]  /*1c270*/  PRMT R0, R0, 0x3340, R1.reuse ;  /* 0x0000334000007816 */ /* 0x100fe40000000001 */
[----:B------:R-:W-:Y:S02]  /*1c280*/  LOP3.LUT R4, R4, 0xffff, RZ, 0xc0, !PT ;  /* 0x0000ffff04047812 */ /* 0x000fe400078ec0ff */
[----:B------:R-:W-:Y:S02]  /*1c290*/  PRMT R3, R3, 0x3340, R1 ;  /* 0x0000334003037816 */ /* 0x000fe40000000001 */
[----:B------:R-:W-:Y:S01]  /*1c2a0*/  LOP3.LUT R5, R5, 0xffff, RZ, 0xc0, !PT ;  /* 0x0000ffff05057812 */ /* 0x000fe200078ec0ff */
[----:B------:R-:W-:Y:S06]  /*1c2b0*/  BAR.SYNC.DEFER_BLOCKING 0x0 ;  /* 0x0000000000007b1d */ /* 0x000fec0000010000 */
[----:B--2---:R0:W-:Y:S04]  /*1c2c0*/  STL [R1+0xb68], R20 ;  /* 0x000b681401007387 */ /* 0x0041e80000100800 */
[----:B0-----:R-:W2:Y:S04]  /*1c2d0*/  LDL.LU R20, [R1+0x58] ;  /* 0x0000580001147983 */ /* 0x001ea80000300800 */
[----:B--2---:R0:W-:Y:S04]  /*1c2e0*/  STL [R1+0xb70], R20 ;  /* 0x000b701401007387 */ /* 0x0041e80000100800 */
[----:B0-----:R-:W2:Y:S04]  /*1c2f0*/  LDL.LU R20, [R1+0x7c] ;  /* 0x00007c0001147983 */ /* 0x001ea80000300800 */
[----:B------:R-:W2:Y:S01]  /*1c300*/  LDL.LU R11, [R1+0x78] ;  /* 0x00007800010b7983 */ /* 0x000ea20000300800 */
[----:B------:R-:W-:-:S02]  /*1c310*/  PRMT R21, R14, 0x5410, R21 ;  /* 0x000054100e157816 */ /* 0x000fc40000000015 */
[----:B---3--:R-:W-:Y:S02]  /*1c320*/  PRMT R22, R15, 0x5410, R22 ;  /* 0x000054100f167816 */ /* 0x008fe40000000016 */
[----:B------:R-:W-:Y:S02]  /*1c330*/  PRMT R4, R4, 0x3340, R1 ;  /* 0x0000334004047816 */ /* 0x000fe40000000001 */
[----:B----4-:R-:W-:Y:S02]  /*1c340*/  PRMT R23, R16, 0x5410, R23 ;  /* 0x0000541010177816 */ /* 0x010fe40000000017 */
[----:B-----5:R-:W-:Y:S02]  /*1c350*/  PRMT R29, R17, 0x5410, R0 ;  /* 0x00005410111d7816 */ /* 0x020fe40000000000 */
[----:B------:R-:W-:Y:S02]  /*1c360*/  PRMT R28, R18, 0x5410, R3 ;  /* 0x00005410121c7816 */ /* 0x000fe40000000003 */
[----:B------:R-:W-:Y:S01]  /*1c370*/  PRMT R27, R19, 0x5410, R4 ;  /* 0x00005410131b7816 */ /* 0x000fe20000000004 */
[----:B--2---:R0:W-:Y:S04]  /*1c380*/  STL [R1+0xb6c], R11 ;  /* 0x000b6c0b01007387 */ /* 0x0041e80000100800 */
[----:B0-----:R-:W2:Y:S04]  /*1c390*/  LDL.LU R11, [R1+0x54] ;  /* 0x00005400010b7983 */ /* 0x001ea80000300800 */
[----:B------:R-:W3:Y:S04]  /*1c3a0*/  LDL.LU R10, [R1+0x5c] ;  /* 0x00005c00010a7983 */ /* 0x000ee80000300800 */
[----:B------:R-:W4:Y:S04]  /*1c3b0*/  LDL.LU R9, [R1+0x34] ;  /* 0x0000340001097983 */ /* 0x000f280000300800 */
[----:B------:R-:W4:Y:S04]  /*1c3c0*/  LDL.LU R8, [R1+0x70] ;  /* 0x0000700001087983 */ /* 0x000f280000300800 */
        /* <DEDUP_REMOVED lines=8> */
[----:B------:R-:W2:Y:S04]  /*1c450*/  LDL.LU R0, [R1+0x90] ;  /* 0x0000900001007983 */ /* 0x000ea80000300800 */
[----:B------:R-:W5:Y:S04]  /*1c460*/  LDL.LU R17, [R1+0x18] ;  /* 0x0000180001117983 */ /* 0x000f680000300800 */
[----:B------:R-:W3:Y:S04]  /*1c470*/  LDL.LU R3, [R1+0x8c] ;  /* 0x00008c0001037983 */ /* 0x000ee80000300800 */
[----:B------:R-:W5:Y:S04]  /*1c480*/  LDL.LU R18, [R1+0x14] ;  /* 0x0000140001127983 */ /* 0x000f680000300800 */
[----:B------:R-:W4:Y:S01]  /*1c490*/  LDL.LU R4, [R1+0x98] ;  /* 0x0000980001047983 */ /* 0x000f220000300800 */
[----:B------:R-:W-:-:S03]  /*1c4a0*/  PRMT R5, R5, 0x3340, R1 ;  /* 0x0000334005057816 */ /* 0x000fc60000000001 */
[----:B------:R-:W5:Y:S01]  /*1c4b0*/  LDL.LU R19, [R1+0x8] ;  /* 0x0000080001137983 */ /* 0x000f620000300800 */
[----:B------:R-:W-:-:S03]  /*1c4c0*/  PRMT R26, R26, 0x5410, R5 ;  /* 0x000054101a1a7816 */ /* 0x000fc60000000005 */
[----:B------:R-:W5:Y:S01]  /*1c4d0*/  LDL.LU R5, [R1+0x80] ;  /* 0x0000800001057983 */ /* 0x000f620000300800 */
[----:B---3--:R-:W-:Y:S02]  /*1c4e0*/  PRMT R3, R3, 0x5410, R6 ;  /* 0x0000541003037816 */ /* 0x008fe40000000006 */
[----:B----4-:R-:W-:Y:S02]  /*1c4f0*/  PRMT R4, R4, 0x5410, R7 ;  /* 0x0000541004047816 */ /* 0x010fe40000000007 */
[----:B------:R-:W3:Y:S04]  /*1c500*/  LDL.LU R7, [R1+0xb78] ;  /* 0x000b780001077983 */ /* 0x000ee80000300800 */
[----:B------:R0:W-:Y:S04]  /*1c510*/  STL [R1+0x44], R4 ;  /* 0x0000440401007387 */ /* 0x0001e80000100800 */
[----:B0-----:R-:W4:Y:S04]  /*1c520*/  LDL.LU R4, [R1+0x28] ;  /* 0x0000280001047983 */ /* 0x001f280000300800 */
[----:B------:R-:W2:Y:S04]  /*1c530*/  LDL.LU R6, [R1+0xb74] ;  /* 0x000b740001067983 */ /* 0x000ea80000300800 */
[----:B------:R0:W-:Y:S04]  /*1c540*/  STL [R1+0x40], R3 ;  /* 0x0000400301007387 */ /* 0x0001e80000100800 */
[----:B0-----:R-:W4:Y:S01]  /*1c550*/  LDL.LU R3, [R1+0x188] ;  /* 0x0001880001037983 */ /* 0x001f220000300800 */
[----:B---3--:R-:W-:-:S02]  /*1c560*/  PRMT R7, R20, 0x5410, R7 ;  /* 0x0000541014077816 */ /* 0x008fc40000000007 */
[----:B--2---:R-:W-:Y:S02]  /*1c570*/  PRMT R0, R0, 0x5410, R6 ;  /* 0x0000541000007816 */ /* 0x004fe40000000006 */
[----:B------:R-:W5:Y:S04]  /*1c580*/  LDL.LU R6, [R1+0x38] ;  /* 0x0000380001067983 */ /* 0x000f680000300800 */
[----:B------:R0:W-:Y:S04]  /*1c590*/  STL [R1+0xc], R0 ;  /* 0x00000c0001007387 */ /* 0x0001e80000100800 */
[----:B0-----:R-:W2:Y:S04]  /*1c5a0*/  LDL.LU R0, [R1+0x184] ;  /* 0x0001840001007983 */ /* 0x001ea80000300800 */
[----:B------:R-:W3:Y:S04]  /*1c5b0*/  LDL.LU R20, [R1+0xb70] ;  /* 0x000b700001147983 */ /* 0x000ee80000300800 */
[----:B------:R0:W-:Y:S04]  /*1c5c0*/  STL [R1], R7 ;  /* 0x0000000701007387 */ /* 0x0001e80000100800 */
[----:B0-----:R-:W4:Y:S01]  /*1c5d0*/  LDL.LU R7, [R1+0x74] ;  /* 0x0000740001077983 */ /* 0x001f220000300800 */
[----:B-----5:R-:W-:-:S03]  /*1c5e0*/  PRMT R6, R5, 0x5410, R6 ;  /* 0x0000541005067816 */ /* 0x020fc60000000006 */
[----:B------:R-:W5:Y:S04]  /*1c5f0*/  LDL.LU R5, [R1+0x25c] ;  /* 0x00025c0001057983 */ /* 0x000f680000300800 */
[----:B------:R0:W-:Y:S04]  /*1c600*/  STL [R1+0x50], R6 ;  /* 0x0000500601007387 */ /* 0x0001e80000100800 */
[----:B0-----:R-:W5:Y:S01]  /*1c610*/  LDL.LU R6, [R1+0x21c] ;  /* 0x00021c0001067983 */ /* 0x001f620000300800 */
[----:B---3--:R-:W-:-:S03]  /*1c620*/  PRMT R20, R20, 0x5410, R11 ;  /* 0x0000541014147816 */ /* 0x008fc6000000000b */
[----:B------:R-:W3:Y:S04]  /*1c630*/  LDL.LU R11, [R1+0xb6c] ;  /* 0x000b6c00010b7983 */ /* 0x000ee80000300800 */
[----:B------:R0:W-:Y:S04]  /*1c640*/  STL [R1+0x54], R20 ;  /* 0x0000541401007387 */ /* 0x0001e80000100800 */
[----:B0-----:R-:W3:Y:S01]  /*1c650*/  LDL.LU R20, [R1+0xb68] ;  /* 0x000b680001147983 */ /* 0x001ee20000300800 */
[----:B----4-:R-:W-:Y:S02]  /*1c660*/  PRMT R7, R7, 0x5410, R10 ;  /* 0x0000541007077816 */ /* 0x010fe4000000000a */
[----:B------:R-:W-:-:S02]  /*1c670*/  PRMT R8, R8, 0x5410, R9 ;  /* 0x0000541008087816 */ /* 0x000fc40000000009 */
[----:B------:R-:W-:Y:S02]  /*1c680*/  PRMT R25, R25, 0x5410, R2 ;  /* 0x0000541019197816 */ /* 0x000fe40000000002 */
[----:B------:R-:W-:Y:S02]  /*1c690*/  PRMT R12, R12, 0x5410, R24 ;  /* 0x000054100c0c7816 */ /* 0x000fe40000000018 */
[----:B---3--:R-:W-:Y:S02]  /*1c6a0*/  PRMT R11, R11, 0x5410, R20 ;  /* 0x000054100b0b7816 */ /* 0x008fe40000000014 */
[----:B------:R-:W3:Y:S04]  /*1c6b0*/  LDL.LU R20, [R1+0xb64] ;  /* 0x000b640001147983 */ /* 0x000ee80000300800 */
[----:B------:R0:W-:Y:S04]  /*1c6c0*/  STL [R1+0x58], R11 ;  /* 0x0000580b01007387 */ /* 0x0001e80000100800 */
[----:B0-----:R-:W4:Y:S04]  /*1c6d0*/  LDL.LU R11, [R1+0xb60] ;  /* 0x000b6000010b7983 */ /* 0x001f280000300800 */
[----:B------:R-:W2:Y:S04]  /*1c6e0*/  LDL.LU R10, [R1+0xb5c] ;  /* 0x000b5c00010a7983 */ /* 0x000ea80000300800 */
[----:B------:R0:W-:Y:S04]  /*1c6f0*/  STL [R1+0x5c], R7 ;  /* 0x00005c0701007387 */ /* 0x0001e80000100800 */
[----:B0-----:R-:W3:Y:S04]  /*1c700*/  LDL.LU R7, [R1+0x214] ;  /* 0x0002140001077983 */ /* 0x001ee80000300800 */
[----:B------:R-:W5:Y:S04]  /*1c710*/  LDL.LU R9, [R1+0xb58] ;  /* 0x000b580001097983 */ /* 0x000f680000300800 */
[----:B------:R0:W-:Y:S04]  /*1c720*/  STL [R1+0x7c], R8 ;  /* 0x00007c0801007387 */ /* 0x0001e80000100800 */
[----:B0-----:R-:W4:Y:S04]  /*1c730*/  LDL.LU R8, [R1+0xb54] ;  /* 0x000b540001087983 */ /* 0x001f280000300800 */
[----:B------:R-:W3:Y:S04]  /*1c740*/  LDL.LU R2, [R1+0xb50] ;  /* 0x000b500001027983 */ /* 0x000ee80000300800 */
[----:B------:R0:W-:Y:S04]  /*1c750*/  STL [R1+0x78], R25 ;  /* 0x0000781901007387 */ /* 0x0001e80000100800 */
[----:B0-----:R-:W3:Y:S04]  /*1c760*/  LDL.LU R25, [R1+0xb4c] ;  /* 0x000b4c0001197983 */ /* 0x001ee80000300800 */
[----:B------:R-:W3:Y:S04]  /*1c770*/  LDL.LU R24, [R1+0xb48] ;  /* 0x000b480001187983 */ /* 0x000ee80000300800 */
[----:B------:R0:W-:Y:S04]  /*1c780*/  STL [R1+0x74], R12 ;  /* 0x0000740c01007387 */ /* 0x0001e80000100800 */
[----:B0-----:R-:W2:Y:S02]  /*1c790*/  LDL.LU R12, [R1+0xb44] ;  /* 0x000b4400010c7983 */ /* 0x001ea40000300800 */
[----:B--2---:R-:W-:-:S02]  /*1c7a0*/  PRMT R12, R13, 0x5410, R12 ;  /* 0x000054100d0c7816 */ /* 0x004fc4000000000c */
[----:B------:R-:W2:Y:S04]  /*1c7b0*/  LDL.LU R13, [R1+0xb40] ;  /* 0x000b4000010d7983 */ /* 0x000ea80000300800 */
[----:B------:R0:W-:Y:S04]  /*1c7c0*/  STL [R1+0x70], R12 ;  /* 0x0000700c01007387 */ /* 0x0001e80000100800 */
[----:B0-----:R-:W4:Y:S01]  /*1c7d0*/  LDL.LU R12, [R1+0x194] ;  /* 0x00019400010c7983 */ /* 0x001f220000300800 */
[----:B--2---:R-:W-:-:S03]  /*1c7e0*/  PRMT R13, R14, 0x5410, R13 ;  /* 0x000054100e0d7816 */ /* 0x004fc6000000000d */
[----:B------:R-:W2:Y:S04]  /*1c7f0*/  LDL.LU R14, [R1+0xb3c] ;  /* 0x000b3c00010e7983 */ /* 0x000ea80000300800 */
[----:B------:R0:W-:Y:S04]  /*1c800*/  STL [R1+0x94], R13 ;  /* 0x0000940d01007387 */ /* 0x0001e80000100800 */
[----:B0-----:R-:W3:Y:S01]  /*1c810*/  LDL.LU R13, [R1+0x260] ;  /* 0x00026000010d7983 */ /* 0x001ee20000300800 */
        /* <DEDUP_REMOVED lines=11> */
[----:B0-----:R-:W4:Y:S01]  /*1c8d0*/  LDL.LU R16, [R1+0x2c] ;  /* 0x00002c0001107983 */ /* 0x001f220000300800 */
[----:B--2---:R-:W-:-:S03]  /*1c8e0*/  PRMT R17, R18, 0x5410, R17 ;  /* 0x0000541012117816 */ /* 0x004fc60000000011 */
[----:B------:R-:W2:Y:S04]  /*1c8f0*/  LDL.LU R18, [R1+0xb2c] ;  /* 0x000b2c0001127983 */ /* 0x000ea80000300800 */
[----:B------:R0:W-:Y:S04]  /*1c900*/  STL [R1+0xc8], R17 ;  /* 0x0000c81101007387 */ /* 0x0001e80000100800 */
[----:B0-----:R-:W3:Y:S01]  /*1c910*/  LDL.LU R17, [R1+0x24] ;  /* 0x0000240001117983 */ /* 0x001ee20000300800 */
[----:B-----5:R-:W-:Y:S02]  /*1c920*/  PRMT R9, R9, 0x5210, R4 ;  /* 0x0000521009097816 */ /* 0x020fe40000000004 */
[----:B------:R-:W0:Y:S01]  /*1c930*/  S2R R4, SR_TID.X ;  /* 0x0000000000047919 */ /* 0x000e220000002100 */
[----:B--2---:R-:W-:-:S02]  /*1c940*/  PRMT R18, R19, 0x5410, R18 ;  /* 0x0000541013127816 */ /* 0x004fc40000000012 */
[----:B------:R-:W2:Y:S04]  /*1c950*/  LDL.LU R19, [R1+0xb28] ;  /* 0x000b280001137983 */ /* 0x000ea80000300800 */
[----:B------:R1:W-:Y:S04]  /*1c960*/  STL [R1+0xc4], R18 ;  /* 0x0000c41201007387 */ /* 0x0003e80000100800 */
[----:B-1----:R-:W2:Y:S01]  /*1c970*/  LDL.LU R18, [R1+0x4] ;  /* 0x0000040001127983 */ /* 0x002ea20000300800 */
[----:B0-----:R-:W-:Y:S02]  /*1c980*/  LOP3.LUT R4, R4, 0x3f, RZ, 0xc0, !PT ;  /* 0x0000003f04047812 */ /* 0x001fe400078ec0ff */
[----:B----4-:R-:W-:-:S02]  /*1c990*/  PRMT R10, R10, 0x5210, R16 ;  /* 0x000052100a0a7816 */ /* 0x010fc40000000010 */
[----:B------:R-:W-:Y:S02]  /*1c9a0*/  LOP3.LUT R16, R12, 0xffff, RZ, 0xc0, !PT ;  /* 0x0000ffff0c107812 */ /* 0x000fe400078ec0ff */
[----:B---3--:R-:W-:Y:S02]  /*1c9b0*/  PRMT R8, R8, 0x5210, R17 ;  /* 0x0000521008087816 */ /* 0x008fe40000000011 */
[----:B------:R-:W-:Y:S01]  /*1c9c0*/  LEA R12, R4, UR4, 0x4 ;  /* 0x00000004040c7c11 */ /* 0x000fe2000f8e20ff */
[----:B------:R-:W-:Y:S01]  /*1c9d0*/  ULDC UR4, c[0x0][0x244] ;  /* 0x0000910000047ab9 */ /* 0x000fe20000000800 */
[----:B------:R-:W-:Y:S02]  /*1c9e0*/  LOP3.LUT R17, R14, 0xffff, RZ, 0xc0, !PT ;  /* 0x0000ffff0e117812 */ /* 0x000fe400078ec0ff */
[----:B------:R-:W-:Y:S02]  /*1c9f0*/  PRMT R11, R11, 0x5210, R15 ;  /* 0x000052100b0b7816 */ /* 0x000fe4000000000f */
[----:B------:R-:W-:-:S02]  /*1ca00*/  PRMT R4, R13, 0x4210, R17 ;  /* 0x000042100d047816 */ /* 0x000fc40000000011 */
[----:B--2---:R-:W-:Y:S02]  /*1ca10*/  PRMT R19, R18, 0x5410, R19 ;  /* 0x0000541012137816 */ /* 0x004fe40000000013 */
[----:B------:R-:W-:-:S03]  /*1ca20*/  PRMT R18, R24, 0x5410, R25 ;  /* 0x0000541018127816 */ /* 0x000fc60000000019 */
[----:B------:R-:W-:Y:S04]  /*1ca30*/  STL [R1+0xc0], R19 ;  /* 0x0000c01301007387 */ /* 0x000fe80000100800 */
[----:B------:R0:W-:Y:S04]  /*1ca40*/  STL [R1+0xcc], R18 ;  /* 0x0000cc1201007387 */ /* 0x0001e80000100800 */
[----:B------:R-:W2:Y:S04]  /*1ca50*/  LDL.LU R24, [R1+0x1c0] ;  /* 0x0001c00001187983 */ /* 0x000ea80000300800 */
[----:B------:R-:W3:Y:S04]  /*1ca60*/  LDL.LU R25, [R1+0x18c] ;  /* 0x00018c0001197983 */ /* 0x000ee80000300800 */
[----:B------:R-:W-:Y:S04]  /*1ca70*/  STL [R1+0x90], R12 ;  /* 0x0000900c01007387 */ /* 0x000fe80000100800 */
[----:B------:R-:W1:Y:S04]  /*1ca80*/  LDS.128 R12, [R12] ;  /* 0x000000000c0c7984 */ /* 0x000e680000000c00 */
[----:B0-----:R-:W4:Y:S04]  /*1ca90*/  LDL.LU R18, [R1+0x208] ;  /* 0x0002080001127983 */ /* 0x001f280000300800 */
[----:B------:R-:W5:Y:S01]  /*1caa0*/  LDL.LU R19, [R1+0x200] ;  /* 0x0002000001137983 */ /* 0x000f620000300800 */
[----:B------:R-:W-:Y:S06]  /*1cab0*/  BAR.SYNC.DEFER_BLOCKING 0x0 ;  /* 0x0000000000007b1d */ /* 0x000fec0000010000 */
[----:B-1----:R0:W-:Y:S04]  /*1cac0*/  STL [R1+0xac0], R15 ;  /* 0x000ac00f01007387 */ /* 0x0021e80000100800 */
[----:B0-----:R-:W2:Y:S04]  /*1cad0*/  LDL R15, [R1+0x90] ;  /* 0x00009000010f7983 */ /* 0x001ea80000100800 */
[----:B------:R-:W-:Y:S01]  /*1cae0*/  STSM.16.M88.4 [R2], R8 ;  /* 0x0000000802007844 */ /* 0x000fe20000000200 */
[----:B------:R-:W-:Y:S06]  /*1caf0*/  BAR.SYNC.DEFER_BLOCKING 0x0 ;  /* 0x0000000000007b1d */ /* 0x000fec0000010000 */
[----:B--2---:R-:W0:Y:S04]  /*1cb00*/  LDS.128 R8, [R15] ;  /* 0x000000000f087984 */ /* 0x004e280000000c00 */
[----:B0-----:R0:W-:Y:S04]  /*1cb10*/  STL [R1+0xac4], R11 ;  /* 0x000ac40b01007387 */ /* 0x0011e80000100800 */
[----:B0-----:R-:W2:Y:S04]  /*1cb20*/  LDL.LU R11, [R1+0x250] ;  /* 0x00025000010b7983 */ /* 0x001ea80000300800 */
[----:B------:R0:W-:Y:S04]  /*1cb30*/  STL [R1+0xad0], R10 ;  /* 0x000ad00a01007387 */ /* 0x0001e80000100800 */
[----:B0-----:R-:W3:Y:S04]  /*1cb40*/  LDL.LU R10, [R1+0x190] ;  /* 0x00019000010a7983 */ /* 0x001ee80000300800 */
[----:B------:R0:W-:Y:S04]  /*1cb50*/  STL.64 [R1+0xac8], R8 ;  /* 0x000ac80801007387 */ /* 0x0001e80000100a00 */
[----:B0-----:R-:W4:Y:S01]  /*1cb60*/  LDL.LU R9, [R1+0x1bc] ;  /* 0x0001bc0001097983 */ /* 0x001f220000300800 */
[----:B------:R-:W-:-:S02]  /*1cb70*/  LOP3.LUT R3, R3, 0xffff, RZ, 0xc0, !PT ;  /* 0x0000ffff03037812 */ /* 0x000fc400078ec0ff */
[----:B------:R-:W-:Y:S01]  /*1cb80*/  LOP3.LUT R0, R0, 0xffff, RZ, 0xc0, !PT ;  /* 0x0000ffff00007812 */ /* 0x000fe200078ec0ff */
[----:B------:R-:W5:Y:S01]  /*1cb90*/  LDL.LU R8, [R1+0x24c] ;  /* 0x00024c0001087983 */ /* 0x000f620000300800 */
[----:B------:R-:W-:Y:S02]  /*1cba0*/  LOP3.LUT R24, R24, 0xffff, RZ, 0xc0, !PT ;  /* 0x0000ffff18187812 */ /* 0x000fe400078ec0ff */
[--C-:B------:R-:W-:Y:S02]  /*1cbb0*/  PRMT R6, R6, 0x4210, R3.reuse ;  /* 0x0000421006067816 */ /* 0x100fe40000000003 */
[----:B------:R-:W-:Y:S02]  /*1cbc0*/  PRMT R22, R22, 0x5210, R3 ;  /* 0x0000521016167816 */ /* 0x000fe40000000003 */
[--C-:B------:R-:W-:Y:S02]  /*1cbd0*/  PRMT R7, R7, 0x4210, R0.reuse ;  /* 0x0000421007077816 */ /* 0x100fe40000000000 */
[----:B------:R-:W-:-:S02]  /*1cbe0*/  PRMT R23, R23, 0x5210, R0 ;  /* 0x0000521017177816 */ /* 0x000fc40000000000 */
[--C-:B------:R-:W-:Y:S01]  /*1cbf0*/  PRMT R5, R5, 0x4210, R16.reuse ;  /* 0x0000421005057816 */ /* 0x100fe20000000010 */
[----:B------:R-:W-:Y:S01]  /*1cc00*/  BAR.SYNC.DEFER_BLOCKING 0x0 ;  /* 0x0000000000007b1d */ /* 0x000fe20000010000 */
[----:B------:R-:W-:-:S05]  /*1cc10*/  PRMT R21, R21, 0x5210, R16 ;  /* 0x0000521015157816 */ /* 0x000fca0000000010 */
[----:B------:R-:W-:Y:S02]  /*1cc20*/  STSM.16.M88.4 [R2], R4 ;  /* 0x0000000402007844 */ /* 0x000fe40000000200 */
[----:B------:R-:W-:Y:S01]  /*1cc30*/  BAR.SYNC.DEFER_BLOCKING 0x0 ;  /* 0x0000000000007b1d */ /* 0x000fe20000010000 */
[----:B------:R-:W-:-:S05]  /*1cc40*/  PRMT R20, R20, 0x5210, R17 ;  /* 0x0000521014147816 */ /* 0x000fca0000000011 */
[----:B------:R-:W0:Y:S02]  /*1cc50*/  LDS.128 R4, [R15] ;  /* 0x000000000f047984 */ /* 0x000e240000000c00 */
[----:B------:R-:W-:Y:S01]  /*1cc60*/  BAR.SYNC.DEFER_BLOCKING 0x0 ;  /* 0x0000000000007b1d */ /* 0x000fe20000010000 */
[----:B--2---:R-:W-:Y:S02]  /*1cc70*/  PRMT R16, R11, 0x4210, R24 ;  /* 0x000042100b107816 */ /* 0x004fe40000000018 */
[----:B---3--:R-:W-:Y:S02]  /*1cc80*/  LOP3.LUT R0, R10, 0xffff, RZ, 0xc0, !PT ;  /* 0x0000ffff0a007812 */ /* 0x008fe400078ec0ff */
[----:B----4-:R-:W-:Y:S02]  /*1cc90*/  LOP3.LUT R3, R9, 0xffff, RZ, 0xc0, !PT ;  /* 0x0000ffff09037812 */ /* 0x010fe400078ec0ff */
[----:B------:R-:W2:Y:S04]  /*1cca0*/  LDL.LU R9, [R1+0x198] ;  /* 0x0001980001097983 */ /* 0x000ea80000300800 */
[----:B------:R-:W3:Y:S04]  /*1ccb0*/  LDL.LU R10, [R1+0x248] ;  /* 0x00024800010a7983 */ /* 0x000ee80000300800 */
[----:B------:R-:W3:Y:S04]  /*1ccc0*/  LDL.LU R11, [R1+0x1f0] ;  /* 0x0001f000010b7983 */ /* 0x000ee80000300800 */
[----:B------:R1:W-:Y:S01]  /*1ccd0*/  STSM.16.M88.4 [R2], R20 ;  /* 0x0000001402007844 */ /* 0x0003e20000000200 */
[----:B-----5:R-:W-:Y:S01]  /*1cce0*/  PRMT R17, R8, 0x4210, R3 ;  /* 0x0000421008117816 */ /* 0x020fe20000000003 */
[----:B------:R-:W-:Y:S06]  /*1ccf0*/  BAR.SYNC.DEFER_BLOCKING 0x0 ;  /* 0x0000000000007b1d */ /* 0x000fec0000010000 */
[----:B---3--:R-:W-:Y:S04]  /*1cd00*/  STL.64 [R1+0xb20], R10 ;  /* 0x000b200a01007387 */ /* 0x008fe80000100a00 */
[----:B--2---:R-:W-:Y:S04]  /*1cd10*/  STL [R1+0xb18], R9 ;  /* 0x000b180901007387 */ /* 0x004fe80000100800 */
[----:B------:R-:W2:Y:S04]  /*1cd20*/  LDS.128 R8, [R15] ;  /* 0x000000000f087984 */ /* 0x000ea80000000c00 */
[----:B0-----:R-:W-:Y:S04]  /*1cd30*/  STL [R1+0xabc], R7 ;  /* 0x000abc0701007387 */ /* 0x001fe80000100800 */
[----:B-1----:R-:W3:Y:S04]  /*1cd40*/  LDL.LU R20, [R1+0x1f4] ;  /* 0x0001f40001147983 */ /* 0x002ee80000300800 */
[----:B------:R-:W4:Y:S04]  /*1cd50*/  LDL.LU R21, [R1+0x19c] ;  /* 0x00019c0001157983 */ /* 0x000f280000300800 */
[----:B------:R-:W5:Y:S04]  /*1cd60*/  LDL.LU R22, [R1+0x23c] ;  /* 0x00023c0001167983 */ /* 0x000f680000300800 */
[----:B------:R-:W5:Y:S04]  /*1cd70*/  LDL.LU R23, [R1+0x1e8] ;  /* 0x0001e80001177983 */ /* 0x000f680000300800 */
[----:B--2---:R-:W-:Y:S04]  /*1cd80*/  STL.64 [R1+0x10], R8 ;  /* 0x0000100801007387 */ /* 0x004fe80000100a00 */
[----:B------:R0:W-:Y:S04]  /*1cd90*/  STL.64 [R1+0x18], R10 ;  /* 0x0000180a01007387 */ /* 0x0001e80000100a00 */
[----:B0-----:R-:W2:Y:S04]  /*1cda0*/  LDL.LU.64 R10, [R1+0xb20] ;  /* 0x000b2000010a7983 */ /* 0x001ea80000300a00 */
[----:B------:R-:W5:Y:S04]  /*1cdb0*/  LDL.LU R9, [R1+0xb18] ;  /* 0x000b180001097983 */ /* 0x000f680000300800 */
[----:B------:R-:W3:Y:S01]  /*1cdc0*/  LDL.LU R7, [R1+0x40] ;  /* 0x0000400001077983 */ /* 0x000ee20000300800 */
[----:B------:R-:W-:-:S02]  /*1cdd0*/  LOP3.LUT R25, R25, 0xffff, RZ, 0xc0, !PT ;  /* 0x0000ffff19197812 */ /* 0x000fc400078ec0ff */
[--C-:B------:R-:W-:Y:S02]  /*1cde0*/  PRMT R18, R18, 0x4210, R0.reuse ;  /* 0x0000421012127816 */ /* 0x100fe40000000000 */
[----:B------:R-:W-:Y:S01]  /*1cdf0*/  PRMT R19, R19, 0x4210, R25 ;  /* 0x0000421013137816 */ /* 0x000fe20000000019 */
[----:B------:R-:W-:Y:S06]  /*1ce00*/  BAR.SYNC.DEFER_BLOCKING 0x0 ;  /* 0x0000000000007b1d */ /* 0x000fec0000010000 */
[----:B---3--:R0:W-:Y:S04]  /*1ce10*/  STL.64 [R1+0xb10], R6 ;  /* 0x000b100601007387 */ /* 0x0081e80000100a00 */
[----:B0-----:R-:W3:Y:S04]  /*1ce20*/  LDL.LU R7, [R1+0x1f8] ;  /* 0x0001f80001077983 */ /* 0x001ee80000300800 */
[----:B------:R0:W-:Y:S04]  /*1ce30*/  STSM.16.M88.4 [R2], R16 ;  /* 0x0000001002007844 */ /* 0x0001e80000000200 */
[----:B------:R-:W-:Y:S04]  /*1ce40*/  STL.64 [R1+0xb08], R4 ;  /* 0x000b080401007387 */ /* 0x000fe80000100a00 */
[----:B------:R-:W3:Y:S01]  /*1ce50*/  LDL.LU R8, [R1+0xc] ;  /* 0x00000c0001087983 */ /* 0x000ee20000300800 */
[----:B0-----:R-:W-:-:S02]  /*1ce60*/  PRMT R18, R27, 0x5210, R0 ;  /* 0x000052101b127816 */ /* 0x001fc40000000000 */
[----:B------:R-:W-:Y:S02]  /*1ce70*/  PRMT R16, R29, 0x5210, R24 ;  /* 0x000052101d107816 */ /* 0x000fe40000000018 */
[----:B------:R-:W-:Y:S01]  /*1ce80*/  PRMT R17, R28, 0x5210, R3 ;  /* 0x000052101c117816 */ /* 0x000fe20000000003 */
[----:B------:R-:W3:Y:S01]  /*1ce90*/  LDL.LU R29, [R1+0x44] ;  /* 0x00004400011d7983 */ /* 0x000ee20000300800 */
[----:B------:R-:W-:Y:S01]  /*1cea0*/  PRMT R19, R26, 0x5210, R25 ;  /* 0x000052101a137816 */ /* 0x000fe20000000019 */
[----:B------:R-:W-:Y:S01]  /*1ceb0*/  BAR.SYNC.DEFER_BLOCKING 0x0 ;  /* 0x0000000000007b1d */ /* 0x000fe20000010000 */
[----:B------:R-:W-:Y:S02]  /*1cec0*/  LOP3.LUT R3, R20, 0xffff, RZ, 0xc0, !PT ;  /* 0x0000ffff14037812 */ /* 0x000fe400078ec0ff */
[----:B----4-:R-:W-:Y:S02]  /*1ced0*/  LOP3.LUT R24, R21, 0xffff, RZ, 0xc0, !PT ;  /* 0x0000ffff15187812 */ /* 0x010fe400078ec0ff */
[----:B-----5:R-:W-:-:S02]  /*1cee0*/  LOP3.LUT R25, R9, 0xffff, RZ, 0xc0, !PT ;  /* 0x0000ffff09197812 */ /* 0x020fc400078ec0ff */
[----:B------:R-:W-:Y:S01]  /*1cef0*/  PRMT R21, R22, 0x4210, R3 ;  /* 0x0000421016157816 */ /* 0x000fe20000000003 */
[----:B------:R-:W4:Y:S01]  /*1cf00*/  LDL.LU R9, [R1+0x1cc] ;  /* 0x0001cc0001097983 */ /* 0x000f220000300800 */
[----:B--2---:R-:W-:Y:S02]  /*1cf10*/  PRMT R22, R11, 0x4210, R24 ;  /* 0x000042100b167816 */ /* 0x004fe40000000018 */
[----:B---3--:R-:W-:Y:S02]  /*1cf20*/  LOP3.LUT R0, R7, 0xffff, RZ, 0xc0, !PT ;  /* 0x0000ffff07007812 */ /* 0x008fe400078ec0ff */
[----:B------:R-:W0:Y:S01]  /*1cf30*/  LDS.128 R4, [R15] ;  /* 0x000000000f047984 */ /* 0x000e220000000c00 */
[----:B------:R-:W-:Y:S01]  /*1cf40*/  BAR.SYNC.DEFER_BLOCKING 0x0 ;  /* 0x0000000000007b1d */ /* 0x000fe20000010000 */
[----:B------:R-:W-:-:S05]  /*1cf50*/  PRMT R20, R10, 0x4210, R0 ;  /* 0x000042100a147816 */ /* 0x000fca0000000000 */
[----:B------:R-:W2:Y:S04]  /*1cf60*/  LDL.LU R10, [R1+0x1c4] ;  /* 0x0001c400010a7983 */ /* 0x000ea80000300800 */
[----:B------:R-:W3:Y:S04]  /*1cf70*/  LDL.LU R11, [R1+0x238] ;  /* 0x00023800010b7983 */ /* 0x000ee80000300800 */
[----:B------:R1:W-:Y:S04]  /*1cf80*/  STSM.16.M88.4 [R2], R16 ;  /* 0x0000001002007844 */ /* 0x0003e80000000200 */
[----:B0-----:R-:W-:Y:S04]  /*1cf90*/  STL.64 [R1+0x20], R4 ;  /* 0x0000200401007387 */ /* 0x001fe80000100a00 */
[----:B------:R-:W-:Y:S01]  /*1cfa0*/  STL.64 [R1+0x28], R6 ;  /* 0x0000280601007387 */ /* 0x000fe20000100a00 */
[----:B------:R-:W-:Y:S06]  /*1cfb0*/  BAR.SYNC.DEFER_BLOCKING 0x0 ;  /* 0x0000000000007b1d */ /* 0x000fec0000010000 */
[----:B-1----:R-:W5:Y:S04]  /*1cfc0*/  LDL.LU R16, [R1+0x22c] ;  /* 0x00022c0001107983 */ /* 0x002f680000300800 */
[----:B------:R-:W3:Y:S04]  /*1cfd0*/  LDL.LU R17, [R1+0x234] ;  /* 0x0002340001117983 */ /* 0x000ee80000300800 */
[----:B------:R-:W3:Y:S04]  /*1cfe0*/  LDL.LU R18, [R1+0x1dc] ;  /* 0x0001dc0001127983 */ /* 0x000ee80000300800 */
[----:B------:R-:W3:Y:S04]  /*1cff0*/  LDL.LU R19, [R1+0x1d8] ;  /* 0x0001d80001137983 */ /* 0x000ee80000300800 */
[----:B------:R-:W0:Y:S04]  /*1d000*/  LDS.128 R4, [R15] ;  /* 0x000000000f047984 */ /* 0x000e280000000c00 */
[----:B0-----:R-:W-:Y:S04]  /*1d010*/  STL.64 [R1+0x30], R4 ;  /* 0x0000300401007387 */ /* 0x001fe80000100a00 */
[----:B------:R0:W-:Y:S04]  /*1d020*/  STL.64 [R1+0x38], R6 ;  /* 0x0000380601007387 */ /* 0x0001e80000100a00 */
[----:B0-----:R-:W4:Y:S01]  /*1d030*/  LDL.LU.64 R6, [R1+0xb10] ;  /* 0x000b100001067983 */ /* 0x001f220000300a00 */
[----:B------:R-:W-:Y:S01]  /*1d040*/  PRMT R23, R23, 0x4210, R25 ;  /* 0x0000421017177816 */ /* 0x000fe20000000019 */
[----:B------:R-:W-:Y:S06]  /*1d050*/  BAR.SYNC.DEFER_BLOCKING 0x0 ;  /* 0x0000000000007b1d */ /* 0x000fec0000010000 */
[----:B------:R-:W3:Y:S04]  /*1d060*/  LDL.LU.64 R4, [R1+0xb08] ;  /* 0x000b080001047983 */ /* 0x000ee80000300a00 */
[----:B------:R0:W-:Y:S04]  /*1d070*/  STSM.16.M88.4 [R2], R20 ;  /* 0x0000001402007844 */ /* 0x0001e80000000200 */
[----:B0-----:R-:W2:Y:S01]  /*1d080*/  LDL.LU R23, [R1] ;  /* 0x0000000001177983 */ /* 0x001ea20000300800 */
[----:B------:R-:W-:-:S03]  /*1d090*/  PRMT R20, R29, 0x5210, R0 ;  /* 0x000052101d147816 */ /* 0x000fc60000000000 */
[----:B------:R-:W3:Y:S04]  /*1d0a0*/  LDL.LU R0, [R1+0x230] ;  /* 0x0002300001007983 */ /* 0x000ee80000300800 */
[----:B------:R-:W3:Y:S04]  /*1d0b0*/  LDL.LU R26, [R1+0x5c] ;  /* 0x00005c00011a7983 */ /* 0x000ee80000300800 */
[----:B------:R-:W3:Y:S04]  /*1d0c0*/  LDL.LU R27, [R1+0x258] ;  /* 0x00025800011b7983 */ /* 0x000ee80000300800 */
[----:B------:R-:W3:Y:S04]  /*1d0d0*/  LDL.LU R28, [R1+0x254] ;  /* 0x00025400011c7983 */ /* 0x000ee80000300800 */
[----:B------:R-:W3:Y:S01]  /*1d0e0*/  LDL.LU R29, [R1+0x204] ;  /* 0x00020400011d7983 */ /* 0x000ee20000300800 */
[----:B----4-:R-:W-:-:S03]  /*1d0f0*/  PRMT R21, R7, 0x5210, R3 ;  /* 0x0000521007157816 */ /* 0x010fc60000000003 */
[----:B------:R-:W4:Y:S01]  /*1d100*/  LDL.LU R7, [R1+0x1fc] ;  /* 0x0001fc0001077983 */ /* 0x000f220000300800 */
[----:B------:R-:W-:Y:S02]  /*1d110*/  PRMT R22, R8, 0x5210, R24 ;  /* 0x0000521008167816 */ /* 0x000fe40000000018 */
[----:B------:R-:W-:Y:S02]  /*1d120*/  LOP3.LUT R24, R9, 0xffff, RZ, 0xc0, !PT ;  /* 0x0000ffff09187812 */ /* 0x000fe400078ec0ff */
[----:B-----5:R-:W-:Y:S02]  /*1d130*/  LOP3.LUT R3, R16, 0xffff, RZ, 0xc0, !PT ;  /* 0x0000ffff10037812 */ /* 0x020fe400078ec0ff */
[----:B--2---:R-:W-:Y:S01]  /*1d140*/  PRMT R23, R23, 0x5210, R25 ;  /* 0x0000521017177816 */ /* 0x004fe20000000019 */
[----:B------:R-:W-:Y:S01]  /*1d150*/  BAR.SYNC.DEFER_BLOCKING 0x0 ;  /* 0x0000000000007b1d */ /* 0x000fe20000010000 */
[----:B---3--:R-:W-:Y:S02]  /*1d160*/  LOP3.LUT R0, R0, 0xffff, RZ, 0xc0, !PT ;  /* 0x0000ffff00007812 */ /* 0x008fe400078ec0ff */
[----:B------:R-:W-:-:S02]  /*1d170*/  LOP3.LUT R25, R10, 0xffff, RZ, 0xc0, !PT ;  /* 0x0000ffff0a197812 */ /* 0x000fc400078ec0ff */
[----:B------:R-:W-:Y:S01]  /*1d180*/  PRMT R16, R11, 0x4210, R0 ;  /* 0x000042100b107816 */ /* 0x000fe20000000000 */
[----:B----4-:R-:W-:Y:S04]  /*1d190*/  STL.64 [R1+0xb00], R6 ;  /* 0x000b000601007387 */ /* 0x010fe80000100a00 */
[----:B------:R-:W-:Y:S04]  /*1d1a0*/  STL.64 [R1+0xaf8], R4 ;  /* 0x000af80401007387 */ /* 0x000fe80000100a00 */
[----:B------:R-:W0:Y:S01]  /*1d1b0*/  LDS.128 R4, [R15] ;  /* 0x000000000f047984 */ /* 0x000e220000000c00 */
[----:B------:R-:W-:Y:S06]  /*1d1c0*/  BAR.SYNC.DEFER_BLOCKING 0x0 ;  /* 0x0000000000007b1d */ /* 0x000fec0000010000 */
[----:B------:R-:W2:Y:S04]  /*1d1d0*/  LDL.LU R8, [R1+0x228] ;  /* 0x0002280001087983 */ /* 0x000ea80000300800 */
[----:B------:R-:W3:Y:S04]  /*1d1e0*/  LDL.LU R9, [R1+0x220] ;  /* 0x0002200001097983 */ /* 0x000ee80000300800 */
[----:B------:R-:W4:Y:S04]  /*1d1f0*/  LDL.LU R10, [R1+0x1b8] ;  /* 0x0001b800010a7983 */ /* 0x000f280000300800 */
[----:B------:R-:W5:Y:S04]  /*1d200*/  LDL.LU R11, [R1+0x1b0] ;  /* 0x0001b000010b7983 */ /* 0x000f680000300800 */
[----:B------:R1:W-:Y:S04]  /*1d210*/  STSM.16.M88.4 [R2], R20 ;  /* 0x0000001402007844 */ /* 0x0003e80000000200 */
[----:B0-----:R-:W-:Y:S04]  /*1d220*/  STL.64 [R1], R4 ;  /* 0x0000000401007387 */ /* 0x001fe80000100a00 */
[----:B------:R-:W-:Y:S01]  /*1d230*/  STL.64 [R1+0x8], R6 ;  /* 0x0000080601007387 */ /* 0x000fe20000100a00 */
[----:B------:R-:W-:Y:S06]  /*1d240*/  BAR.SYNC.DEFER_BLOCKING 0x0 ;  /* 0x0000000000007b1d */ /* 0x000fec0000010000 */
[----:B-1----:R-:W2:Y:S04]  /*1d250*/  LDL.LU R21, [R1+0x50] ;  /* 0x0000500001157983 */ /* 0x002ea80000300800 */
[----:B------:R-:W3:Y:S04]  /*1d260*/  LDL.LU R22, [R1+0x54] ;  /* 0x0000540001167983 */ /* 0x000ee80000300800 */
[----:B------:R-:W4:Y:S04]  /*1d270*/  LDL.LU R23, [R1+0x58] ;  /* 0x0000580001177983 */ /* 0x000f280000300800 */
[----:B------:R-:W0:Y:S04]  /*1d280*/  LDS.128 R4, [R15] ;  /* 0x000000000f047984 */ /* 0x000e280000000c00 */
[----:B0-----:R-:W-:Y:S04]  /*1d290*/  STL.64 [R1+0x40], R4 ;  /* 0x0000400401007387 */ /* 0x001fe80000100a00 */
[----:B------:R0:W-:Y:S04]  /*1d2a0*/  STL.64 [R1+0x48], R6 ;  /* 0x0000480601007387 */ /* 0x0001e80000100a00 */
[----:B0-----:R-:W5:Y:S01]  /*1d2b0*/  LDL.LU.64 R6, [R1+0xb00] ;  /* 0x000b000001067983 */ /* 0x001f620000300a00 */
[----:B------:R-:W-:-:S02]  /*1d2c0*/  PRMT R17, R17, 0x4210, R3 ;  /* 0x0000421011117816 */ /* 0x000fc40000000003 */
[----:B------:R-:W-:Y:S01]  /*1d2d0*/  PRMT R18, R18, 0x4210, R24 ;  /* 0x0000421012127816 */ /* 0x000fe20000000018 */
[----:B------:R-:W5:Y:S01]  /*1d2e0*/  LDL.LU.64 R4, [R1+0xaf8] ;  /* 0x000af80001047983 */ /* 0x000f620000300a00 */
[--C-:B------:R-:W-:Y:S01]  /*1d2f0*/  PRMT R19, R19, 0x4210, R25.reuse ;  /* 0x0000421013137816 */ /* 0x100fe20000000019 */
[----:B------:R-:W-:Y:S06]  /*1d300*/  BAR.SYNC.DEFER_BLOCKING 0x0 ;  /* 0x0000000000007b1d */ /* 0x000fec0000010000 */
[----:B------:R0:W-:Y:S02]  /*1d310*/  STSM.16.M88.4 [R2], R16 ;  /* 0x0000001002007844 */ /* 0x0001e40000000200 */
[----:B0-----:R-:W-:-:S02]  /*1d320*/  PRMT R19, R26, 0x5210, R25 ;  /* 0x000052101a137816 */ /* 0x001fc40000000019 */
[----:B------:R-:W-:Y:S02]  /*1d330*/  LOP3.LUT R25, R28, 0xffff, RZ, 0xc0, !PT ;  /* 0x0000ffff1c197812 */ /* 0x000fe400078ec0ff */
[----:B------:R-:W-:Y:S02]  /*1d340*/  LOP3.LUT R26, R29, 0xffff, RZ, 0xc0, !PT ;  /* 0x0000ffff1d1a7812 */ /* 0x000fe400078ec0ff */
[----:B--2---:R-:W-:Y:S02]  /*1d350*/  PRMT R16, R21, 0x5210, R0 ;  /* 0x0000521015107816 */ /* 0x004fe40000000000 */
[----:B------:R-:W-:Y:S02]  /*1d360*/  LOP3.LUT R0, R27, 0xffff, RZ, 0xc0, !PT ;  /* 0x0000ffff1b007812 */ /* 0x000fe400078ec0ff */
[----:B---3--:R-:W-:Y:S02]  /*1d370*/  PRMT R17, R22, 0x5210, R3 ;  /* 0x0000521016117816 */ /* 0x008fe40000000003 */
[----:B----4-:R-:W-:Y:S01]  /*1d380*/  PRMT R18, R23, 0x5210, R24 ;  /* 0x0000521017127816 */ /* 0x010fe20000000018 */
[----:B------:R-:W-:Y:S06]  /*1d390*/  BAR.SYNC.DEFER_BLOCKING 0x0 ;  /* 0x0000000000007b1d */ /* 0x000fec0000010000 */
[----:B------:R-:W2:Y:S04]  /*1d3a0*/  LDL.LU R24, [R1+0x7c] ;  /* 0x00007c0001187983 */ /* 0x000ea80000300800 */
[----:B------:R-:W3:Y:S04]  /*1d3b0*/  LDL.LU R3, [R1+0x26c] ;  /* 0x00026c0001037983 */ /* 0x000ee80000300800 */
[----:B------:R-:W4:Y:S04]  /*1d3c0*/  LDL.LU R28, [R1+0x240] ;  /* 0x00024000011c7983 */ /* 0x000f280000300800 */
[----:B------:R-:W4:Y:S01]  /*1d3d0*/  LDL.LU R29, [R1+0x224] ;  /* 0x00022400011d7983 */ /* 0x000f220000300800 */
[----:B-----5:R-:W-:-:S03]  /*1d3e0*/  LOP3.LUT R27, R7, 0xffff, RZ, 0xc0, !PT ;  /* 0x0000ffff071b7812 */ /* 0x020fc600078ec0ff */
[----:B------:R-:W5:Y:S01]  /*1d3f0*/  LDL.LU R7, [R1+0xa0] ;  /* 0x0000a00001077983 */ /* 0x000f620000300800 */
[----:B------:R-:W-:Y:S02]  /*1d400*/  PRMT R20, R8, 0x4210, R0 ;  /* 0x0000421008147816 */ /* 0x000fe40000000000 */
[----:B------:R-:W-:Y:S02]  /*1d410*/  PRMT R21, R9, 0x4210, R25 ;  /* 0x0000421009157816 */ /* 0x000fe40000000019 */
[----:B------:R-:W-:Y:S02]  /*1d420*/  PRMT R22, R10, 0x4210, R26 ;  /* 0x000042100a167816 */ /* 0x000fe4000000001a */
[----:B------:R-:W-:Y:S01]  /*1d430*/  PRMT R23, R11, 0x4210, R27 ;  /* 0x000042100b177816 */ /* 0x000fe2000000001b */
[----:B-----5:R-:W-:Y:S04]  /*1d440*/  STL.64 [R1+0xaf0], R6 ;  /* 0x000af00601007387 */ /* 0x020fe80000100a00 */
[----:B------:R-:W-:Y:S04]  /*1d450*/  STL.64 [R1+0xae8], R4 ;  /* 0x000ae80401007387 */ /* 0x000fe80000100a00 */
[----:B------:R-:W0:Y:S01]  /*1d460*/  LDS.128 R4, [R15] ;  /* 0x000000000f047984 */ /* 0x000e220000000c00 */
[----:B------:R-:W-:Y:S06]  /*1d470*/  BAR.SYNC.DEFER_BLOCKING 0x0 ;  /* 0x0000000000007b1d */ /* 0x000fec0000010000 */
[----:B------:R-:W5:Y:S04]  /*1d480*/  LDL.LU R8, [R1+0x1d4] ;  /* 0x0001d40001087983 */ /* 0x000f680000300800 */
[----:B------:R-:W5:Y:S04]  /*1d490*/  LDL.LU R9, [R1+0x9c] ;  /* 0x00009c0001097983 */ /* 0x000f680000300800 */
[----:B------:R-:W5:Y:S04]  /*1d4a0*/  LDL.LU R10, [R1+0x1d0] ;  /* 0x0001d000010a7983 */ /* 0x000f680000300800 */
[----:B------:R1:W-:Y:S04]  /*1d4b0*/  STSM.16.M88.4 [R2], R16 ;  /* 0x0000001002007844 */ /* 0x0003e80000000200 */
[----:B0-----:R-:W-:Y:S04]  /*1d4c0*/  STL.64 [R1+0x50], R4 ;  /* 0x0000500401007387 */ /* 0x001fe80000100a00 */
[----:B------:R-:W-:Y:S01]  /*1d4d0*/  STL.64 [R1+0x58], R6 ;  /* 0x0000580601007387 */ /* 0x000fe20000100a00 */
[----:B------:R-:W-:Y:S06]  /*1d4e0*/  BAR.SYNC.DEFER_BLOCKING 0x0 ;  /* 0x0000000000007b1d */ /* 0x000fec0000010000 */
[----:B------:R-:W5:Y:S04]  /*1d4f0*/  LDL.LU R11, [R1+0x98] ;  /* 0x00009800010b7983 */ /* 0x000f680000300800 */
[----:B-1----:R-:W4:Y:S04]  /*1d500*/  LDL.LU R16, [R1+0x270] ;  /* 0x0002700001107983 */ /* 0x002f280000300800 */
[----:B------:R-:W5:Y:S04]  /*1d510*/  LDL.LU R17, [R1+0x218] ;  /* 0x0002180001117983 */ /* 0x000f680000300800 */
[----:B------:R-:W5:Y:S04]  /*1d520*/  LDL.LU R18, [R1+0x94] ;  /* 0x0000940001127983 */ /* 0x000f680000300800 */
[----:B------:R-:W0:Y:S01]  /*1d530*/  LDS.128 R4, [R15] ;  /* 0x000000000f047984 */ /* 0x000e220000000c00 */
[----:B------:R-:W-:Y:S06]  /*1d540*/  BAR.SYNC.DEFER_BLOCKING 0x0 ;  /* 0x0000000000007b1d */ /* 0x000fec0000010000 */
[----:B------:R-:W5:Y:S04]  /*1d550*/  LDL.LU R19, [R1+0x244] ;  /* 0x0002440001137983 */ /* 0x000f680000300800 */
[----:B------:R-:W-:Y:S04]  /*1d560*/  STSM.16.M88.4 [R2], R20 ;  /* 0x0000001402007844 */ /* 0x000fe80000000200 */
[----:B0-----:R-:W-:Y:S04]  /*1d570*/  STL.64 [R1+0x60], R4 ;  /* 0x0000600401007387 */ /* 0x001fe80000100a00 */
[----:B------:R0:W-:Y:S04]  /*1d580*/  STL.64 [R1+0x68], R6 ;  /* 0x0000680601007387 */ /* 0x0001e80000100a00 */
[----:B0-----:R-:W5:Y:S04]  /*1d590*/  LDL.LU.64 R6, [R1+0xaf0] ;  /* 0x000af00001067983 */ /* 0x001f680000300a00 */
[----:B------:R-:W5:Y:S04]  /*1d5a0*/  LDL.LU.64 R4, [R1+0xae8] ;  /* 0x000ae80001047983 */ /* 0x000f680000300a00 */
[----:B------:R-:W5:Y:S04]  /*1d5b0*/  LDL.LU R21, [R1+0x78] ;  /* 0x0000780001157983 */ /* 0x000f680000300800 */
[----:B------:R-:W5:Y:S04]  /*1d5c0*/  LDL.LU R22, [R1+0x74] ;  /* 0x0000740001167983 */ /* 0x000f680000300800 */
[----:B------:R-:W5:Y:S01]  /*1d5d0*/  LDL.LU R23, [R1+0x70] ;  /* 0x0000700001177983 */ /* 0x000f620000300800 */
[----:B--2---:R-:W-:-:S02]  /*1d5e0*/  PRMT R24, R24, 0x5210, R0 ;  /* 0x0000521018187816 */ /* 0x004fc40000000000 */
[----:B---3--:R-:W-:Y:S01]  /*1d5f0*/  LOP3.LUT R3, R3, 0xffff, RZ, 0xc0, !PT ;  /* 0x0000ffff03037812 */ /* 0x008fe200078ec0ff */
[----:B------:R-:W-:Y:S01]  /*1d600*/  BAR.SYNC.DEFER_BLOCKING 0x0 ;  /* 0x0000000000007b1d */ /* 0x000fe20000010000 */
[----:B----4-:R-:W-:Y:S02]  /*1d610*/  LOP3.LUT R0, R16, 0xffff, RZ, 0xc0, !PT ;  /* 0x0000ffff10007812 */ /* 0x010fe400078ec0ff */
[----:B-----5:R-:W-:Y:S02]  /*1d620*/  PRMT R16, R17, 0x4210, R3 ;  /* 0x0000421011107816 */ /* 0x020fe40000000003 */
[----:B------:R-:W-:Y:S02]  /*1d630*/  PRMT R17, R29, 0x4210, R0 ;  /* 0x000042101d117816 */ /* 0x000fe40000000000 */
[----:B------:R-:W-:Y:S02]  /*1d640*/  PRMT R25, R21, 0x5210, R25 ;  /* 0x0000521015197816 */ /* 0x000fe40000000019 */
[----:B------:R-:W-:-:S02]  /*1d650*/  PRMT R26, R22, 0x5210, R26 ;  /* 0x00005210161a7816 */ /* 0x000fc4000000001a */
[----:B------:R-:W-:Y:S02]  /*1d660*/  PRMT R27, R23, 0x5210, R27 ;  /* 0x00005210171b7816 */ /* 0x000fe4000000001b */
[----:B------:R-:W0:Y:S01]  /*1d670*/  LDS.128 R20, [R15] ;  /* 0x000000000f147984 */ /* 0x000e220000000c00 */
[----:B------:R-:W-:Y:S06]  /*1d680*/  BAR.SYNC.DEFER_BLOCKING 0x0 ;  /* 0x0000000000007b1d */ /* 0x000fec0000010000 */
[----:B------:R-:W-:Y:S04]  /*1d690*/  STSM.16.M88.4 [R2], R24 ;  /* 0x0000001802007844 */ /* 0x000fe80000000200 */
[----:B0-----:R0:W-:Y:S04]  /*1d6a0*/  STL.64 [R1+0x80], R20 ;  /* 0x0000801401007387 */ /* 0x0011e80000100a00 */
[----:B------:R1:W-:Y:S01]  /*1d6b0*/  STL.64 [R1+0x88], R22 ;  /* 0x0000881601007387 */ /* 0x0003e20000100a00 */
[----:B0-----:R-:W-:-:S03]  /*1d6c0*/  PRMT R21, R7, 0x5210, R0 ;  /* 0x0000521007157816 */ /* 0x001fc60000000000 */
[----:B------:R-:W2:Y:S04]  /*1d6d0*/  LDL.LU R0, [R1+0x268] ;  /* 0x0002680001007983 */ /* 0x000ea80000300800 */
[----:B------:R-:W3:Y:S01]  /*1d6e0*/  LDL.LU R24, [R1+0x264] ;  /* 0x0002640001187983 */ /* 0x000ee20000300800 */
[----:B-1----:R-:W-:-:S03]  /*1d6f0*/  LOP3.LUT R23, R28, 0xffff, RZ, 0xc0, !PT ;  /* 0x0000ffff1c177812 */ /* 0x002fc600078ec0ff */
[----:B------:R-:W4:Y:S04]  /*1d700*/  LDL.LU R25, [R1+0x210] ;  /* 0x0002100001197983 */ /* 0x000f280000300800 */
[----:B------:R-:W5:Y:S04]  /*1d710*/  LDL.LU R26, [R1+0x20c] ;  /* 0x00020c00011a7983 */ /* 0x000f680000300800 */
[----:B------:R-:W4:Y:S04]  /*1d720*/  LDL.LU R27, [R1+0x1c8] ;  /* 0x0001c800011b7983 */ /* 0x000f280000300800 */
[----:B------:R-:W5:Y:S04]  /*1d730*/  LDL.LU R28, [R1+0x1b4] ;  /* 0x0001b400011c7983 */ /* 0x000f680000300800 */
[----:B------:R-:W5:Y:S04]  /*1d740*/  LDL.LU R29, [R1+0xc8] ;  /* 0x0000c800011d7983 */ /* 0x000f680000300800 */
[----:B------:R-:W2:Y:S01]  /*1d750*/  LDL R7, [R1+0x5d8] ;  /* 0x0005d80001077983 */ /* 0x000ea20000100800 */
[----:B------:R-:W-:-:S02]  /*1d760*/  PRMT R20, R18, 0x5210, R3 ;  /* 0x0000521012147816 */ /* 0x000fc40000000003 */
[----:B------:R-:W-:Y:S02]  /*1d770*/  LOP3.LUT R3, R19, 0xffff, RZ, 0xc0, !PT ;  /* 0x0000ffff13037812 */ /* 0x000fe400078ec0ff */
[----:B------:R-:W-:Y:S02]  /*1d780*/  PRMT R19, R10, 0x4210, R23 ;  /* 0x000042100a137816 */ /* 0x000fe40000000017 */
[--C-:B------:R-:W-:Y:S01]  /*1d790*/  PRMT R18, R8, 0x4210, R3.reuse ;  /* 0x0000421008127816 */ /* 0x100fe20000000003 */
[----:B------:R-:W-:Y:S01]  /*1d7a0*/  BAR.SYNC.DEFER_BLOCKING 0x0 ;  /* 0x0000000000007b1d */ /* 0x000fe20000010000 */
[----:B------:R-:W-:Y:S02]  /*1d7b0*/  PRMT R22, R9, 0x5210, R3 ;  /* 0x0000521009167816 */ /* 0x000fe40000000003 */
[----:B------:R-:W-:-:S05]  /*1d7c0*/  PRMT R23, R11, 0x5210, R23 ;  /* 0x000052100b177816 */ /* 0x000fca0000000017 */
[----:B------:R-:W0:Y:S01]  /*1d7d0*/  LDC R3, c[0x0][0x244] ;  /* 0x00009100ff037b82 */ /* 0x000e220000000800 */
[----:B------:R-:W1:Y:S07]  /*1d7e0*/  LDS.128 R8, [R15] ;  /* 0x000000000f087984 */ /* 0x000e6e0000000c00 */
[----:B------:R-:W-:Y:S06]  /*1d7f0*/  BAR.SYNC.DEFER_BLOCKING 0x0 ;  /* 0x0000000000007b1d */ /* 0x000fec0000010000 */
[----:B------:R-:W-:Y:S02]  /*1d800*/  STSM.16.M88.4 [R2], R16 ;  /* 0x0000001002007844 */ /* 0x000fe40000000200 */
[----:B------:R-:W-:Y:S06]  /*1d810*/  BAR.SYNC.DEFER_BLOCKING 0x0 ;  /* 0x0000000000007b1d */ /* 0x000fec0000010000 */
[----:B------:R-:W0:Y:S02]  /*1d820*/  LDS.128 R16, [R15] ;  /* 0x000000000f107984 */ /* 0x000e240000000c00 */
[----:B------:R-:W-:Y:S06]  /*1d830*/  BAR.SYNC.DEFER_BLOCKING 0x0 ;  /* 0x0000000000007b1d */ /* 0x000fec0000010000 */
[----:B--2---:R2:W-:Y:S04]  /*1d840*/  STL.64 [R1+0xae0], R6 ;  /* 0x000ae00601007387 */ /* 0x0045e80000100a00 */
[----:B--2---:R-:W2:Y:S04]  /*1d850*/  LDL.LU R6, [R1+0x278] ;  /* 0x0002780001067983 */ /* 0x004ea80000300800 */
[----:B------:R-:W2:Y:S04]  /*1d860*/  LDL.LU R7, [R1+0x274] ;  /* 0x0002740001077983 */ /* 0x000ea80000300800 */
[----:B------:R-:W-:Y:S04]  /*1d870*/  STL.64 [R1+0xad8], R4 ;  /* 0x000ad80401007387 */ /* 0x000fe80000100a00 */
[----:B-1----:R1:W-:Y:S04]  /*1d880*/  STL.64 [R1+0x70], R8 ;  /* 0x0000700801007387 */ /* 0x0023e80000100a00 */
[----:B------:R0:W-:Y:S04]  /*1d890*/  STL.64 [R1+0x78], R10 ;  /* 0x0000780a01007387 */ /* 0x0001e80000100a00 */
[----:B-1----:R-:W2:Y:S04]  /*1d8a0*/  LDL R8, [R1+0x694] ;  /* 0x0006940001087983 */ /* 0x002ea80000100800 */
[----:B------:R-:W2:Y:S04]  /*1d8b0*/  LDL.LU R9, [R1+0xc4] ;  /* 0x0000c40001097983 */ /* 0x000ea80000300800 */
[----:B0-----:R-:W2:Y:S04]  /*1d8c0*/  LDL.LU R10, [R1+0xc0] ;  /* 0x0000c000010a7983 */ /* 0x001ea80000300800 */
[----:B------:R-:W2:Y:S04]  /*1d8d0*/  LDL.LU R11, [R1+0xcc] ;  /* 0x0000cc00010b7983 */ /* 0x000ea80000300800 */
[----:B------:R0:W-:Y:S01]  /*1d8e0*/  STSM.16.M88.4 [R2], R20 ;  /* 0x0000001402007844 */ /* 0x0001e20000000200 */
[----:B---3--:R-:W-:-:S03]  /*1d8f0*/  LOP3.LUT R24, R24, 0xffff, RZ, 0xc0, !PT ;  /* 0x0000ffff18187812 */ /* 0x008fc600078ec0ff */
[----:B------:R-:W-:Y:S04]  /*1d900*/  STL.64 [R1+0xa0], R16 ;  /* 0x0000a01001007387 */ /* 0x000fe80000100a00 */
[----:B------:R4:W-:Y:S01]  /*1d910*/  STL.64 [R1+0xa8], R18 ;  /* 0x0000a81201007387 */ /* 0x0009e20000100a00 */
[----:B0-----:R-:W-:-:S04]  /*1d920*/  LOP3.LUT R23, R0, 0xffff, RZ, 0xc0, !PT ;  /* 0x0000ffff00177812 */ /* 0x001fc800078ec0ff */
[----:B----4-:R-:W-:Y:S02]  /*1d930*/  PRMT R18, R27, 0x4210, R23 ;  /* 0x000042101b127816 */ /* 0x010fe40000000017 */
[----:B-----5:R-:W-:Y:S01]  /*1d940*/  PRMT R19, R28, 0x4210, R24 ;  /* 0x000042101c137816 */ /* 0x020fe20000000018 */
[----:B------:R-:W0:Y:S08]  /*1d950*/  LDC R27, c[0x0][0x244] ;  /* 0x00009100ff1b7b82 */ /* 0x000e300000000800 */
[----:B------:R-:W-:Y:S01]  /*1d960*/  BAR.SYNC.DEFER_BLOCKING 0x0 ;  /* 0x0000000000007b1d */ /* 0x000fe20000010000 */
[----:B--2---:R-:W-:-:S02]  /*1d970*/  LOP3.LUT R21, R6, 0xffff, RZ, 0xc0, !PT ;  /* 0x0000ffff06157812 */ /* 0x004fc400078ec0ff */
[----:B------:R-:W-:-:S03]  /*1d980*/  LOP3.LUT R22, R7, 0xffff, RZ, 0xc0, !PT ;  /* 0x0000ffff07167812 */ /* 0x000fc600078ec0ff */
[----:B------:R-:W1:Y:S01]  /*1d990*/  LDS.128 R4, [R15] ;  /* 0x000000000f047984 */ /* 0x000e620000000c00 */
[----:B------:R-:W-:Y:S02]  /*1d9a0*/  PRMT R16, R25, 0x4210, R21 ;  /* 0x0000421019107816 */ /* 0x000fe40000000015 */
[----:B------:R-:W-:Y:S01]  /*1d9b0*/  PRMT R17, R26, 0x4210, R22 ;  /* 0x000042101a117816 */ /* 0x000fe20000000016 */
[----:B------:R-:W-:Y:S08]  /*1d9c0*/  BAR.SYNC.DEFER_BLOCKING 0x0 ;  /* 0x0000000000007b1d */ /* 0x000ff00000010000 */
[----:B------:R-:W2:Y:S01]  /*1d9d0*/  LDC R25, c[0x0][0x244] ;  /* 0x00009100ff197b82 */ /* 0x000ea20000000800 */
[----:B------:R3:W-:Y:S01]  /*1d9e0*/  STSM.16.M88.4 [R2], R16 ;  /* 0x0000001002007844 */ /* 0x0007e20000000200 */
[----:B------:R-:W-:Y:S01]  /*1d9f0*/  IMAD R20, R8, UR4, RZ ;  /* 0x0000000408147c24 */ /* 0x000fe2000f8e02ff */
[----:B------:R-:W-:-:S05]  /*1da00*/  ULDC UR4, c[0x0][0x248] ;  /* 0x0000920000047ab9 */ /* 0x000fca0000000800 */
[----:B------:R-:W-:Y:S01]  /*1da10*/  BAR.SYNC.DEFER_BLOCKING 0x0 ;  /* 0x0000000000007b1d */ /* 0x000fe20000010000 */
[----:B------:R-:W-:Y:S01]  /*1da20*/  IADD3 R0, P1, R20, UR8, RZ ;  /* 0x0000000814007c10 */ /* 0x000fe2000ff3e0ff */
[----:B------:R-:W-:-:S03]  /*1da30*/  IMAD R3, R3, 0x40, R20 ;  /* 0x0000004003037824 */ /* 0x000fc600078e0214 */
[----:B---3--:R-:W-:Y:S01]  /*1da40*/  LEA.HI.X.SX32 R16, R20, UR9, 0x1, P1 ;  /* 0x0000000914107c11 */ /* 0x008fe200088f0eff */
[----:B------:R-:W-:Y:S01]  /*1da50*/  ULDC.64 UR8, c[0x0][0x228] ;  /* 0x00008a0000087ab9 */ /* 0x000fe20000000a00 */
[----:B------:R-:W-:Y:S02]  /*1da60*/  PRMT R20, R29, 0x5210, R21 ;  /* 0x000052101d147816 */ /* 0x000fe40000000015 */
[----:B------:R-:W-:Y:S02]  /*1da70*/  PRMT R21, R9, 0x5210, R22 ;  /* 0x0000521009157816 */ /* 0x000fe40000000016 */
[----:B------:R-:W-:Y:S02]  /*1da80*/  PRMT R22, R10, 0x5210, R23 ;  /* 0x000052100a167816 */ /* 0x000fe40000000017 */
[----:B------:R-:W-:Y:S02]  /*1da90*/  ISETP.GE.AND P1, PT, R8, UR8, PT ;  /* 0x0000000808007c0c */ /* 0x000fe4000bf26270 */
[----:B------:R-:W-:-:S02]  /*1daa0*/  PRMT R23, R11, 0x5210, R24 ;  /* 0x000052100b177816 */ /* 0x000fc40000000018 */
[----:B------:R-:W3:Y:S04]  /*1dab0*/  LDS.128 R8, [R15] ;  /* 0x000000000f087984 */ /* 0x000ee80000000c00 */
[----:B-1----:R-:W-:Y:S04]  /*1dac0*/  STL.64 [R1+0xb0], R4 ;  /* 0x0000b00401007387 */ /* 0x002fe80000100a00 */
[----:B------:R1:W-:Y:S01]  /*1dad0*/  STL.64 [R1+0xb8], R6 ;  /* 0x0000b80601007387 */ /* 0x0003e20000100a00 */
[----:B------:R-:W-:Y:S06]  /*1dae0*/  BAR.SYNC.DEFER_BLOCKING 0x0 ;  /* 0x0000000000007b1d */ /* 0x000fec0000010000 */
[----:B-1----:R-:W4:Y:S04]  /*1daf0*/  LDL.LU.64 R6, [R1+0xae0] ;  /* 0x000ae00001067983 */ /* 0x002f280000300a00 */
[----:B------:R-:W5:Y:S04]  /*1db00*/  LDL.LU.64 R4, [R1+0xad8] ;  /* 0x000ad80001047983 */ /* 0x000f680000300a00 */
[----:B---3--:R-:W-:Y:S04]  /*1db10*/  STL.64 [R1+0xc0], R8 ;  /* 0x0000c00801007387 */ /* 0x008fe80000100a00 */
[----:B------:R1:W-:Y:S04]  /*1db20*/  STL [R1+0xc8], R10 ;  /* 0x0000c80a01007387 */ /* 0x0003e80000100800 */
[----:B-1----:R-:W3:Y:S04]  /*1db30*/  LDL.LU R10, [R1+0xad0] ;  /* 0x000ad000010a7983 */ /* 0x002ee80000300800 */
[----:B------:R-:W5:Y:S04]  /*1db40*/  LDL.LU.64 R8, [R1+0xac8] ;  /* 0x000ac80001087983 */ /* 0x000f680000300a00 */
[----:B------:R-:W3:Y:S04]  /*1db50*/  LDL R15, [R1+0x6b0] ;  /* 0x0006b000010f7983 */ /* 0x000ee80000100800 */
[----:B------:R2:W-:Y:S01]  /*1db60*/  STSM.16.M88.4 [R2], R20 ;  /* 0x0000001402007844 */ /* 0x0005e20000000200 */
[----:B------:R-:W-:Y:S01]  /*1db70*/  PRMT R24, R12, 0x7770, RZ ;  /* 0x000077700c187816 */ /* 0x000fe200000000ff */
[----:B------:R-:W-:-:S02]  /*1db80*/  IMAD.MOV.U32 R29, RZ, RZ, R11 ;  /* 0x000000ffff1d7224 */ /* 0x000fc400078e000b */
[----:B------:R-:W5:Y:S04]  /*1db90*/  LDL R11, [R1+0x6ac] ;  /* 0x0006ac00010b7983 */ /* 0x000f680000100800 */
[----:B------:R1:W-:Y:S01]  /*1dba0*/  STL [R1+0xab8], R29 ;  /* 0x000ab81d01007387 */ /* 0x0003e20000100800 */
[----:B--2---:R-:W-:Y:S01]  /*1dbb0*/  IMAD R2, R25, 0x40, R3 ;  /* 0x0000004019027824 */ /* 0x004fe200078e0203 */
[----:B------:R-:W-:Y:S02]  /*1dbc0*/  PRMT R21, R12, 0x7771, RZ ;  /* 0x000077710c157816 */ /* 0x000fe400000000ff */
[----:B-1----:R-:W2:Y:S01]  /*1dbd0*/  LDL.LU R29, [R1+0x694] ;  /* 0x00069400011d7983 */ /* 0x002ea20000300800 */
[----:B------:R-:W-:Y:S01]  /*1dbe0*/  BAR.SYNC.DEFER_BLOCKING 0x0 ;  /* 0x0000000000007b1d */ /* 0x000fe20000010000 */
[C---:B----4-:R-:W-:Y:S01]  /*1dbf0*/  IMAD R26, R7.reuse, UR4, RZ ;  /* 0x00000004071a7c24 */ /* 0x050fe2000f8e02ff */
[----:B------:R-:W-:-:S04]  /*1dc00*/  ISETP.LT.AND P1, PT, R7, UR29, !P1 ;  /* 0x0000001d07007c0c */ /* 0x000fc8000cf21270 */
[----:B------:R-:W-:Y:S01]  /*1dc10*/  ULDC.64 UR4, c[0x0][0x220] ;  /* 0x0000880000047ab9 */ /* 0x000fe20000000a00 */
[----:B------:R-:W-:Y:S02]  /*1dc20*/  SHF.R.S32.HI R28, RZ, 0x1f, R26 ;  /* 0x0000001fff1c7819 */ /* 0x000fe4000001141a */
[----:B------:R-:W-:Y:S02]  /*1dc30*/  IADD3 R18, P2, R26, R0, RZ ;  /* 0x000000001a127210 */ /* 0x000fe40007f5e0ff */
[----:B------:R-:W-:-:S03]  /*1dc40*/  IADD3 R17, P3, R3, UR4, RZ ;  /* 0x0000000403117c10 */ /* 0x000fc6000ff7e0ff */
[----:B------:R-:W-:Y:S01]  /*1dc50*/  IMAD.X R19, R28, 0x1, R16, P2 ;  /* 0x000000011c137824 */ /* 0x000fe200010e0610 */
[----:B------:R-:W-:Y:S01]  /*1dc60*/  ISETP.GE.AND P2, PT, R7, UR9, PT ;  /* 0x0000000907007c0c */ /* 0x000fe2000bf46270 */
[----:B------:R-:W-:Y:S01]  /*1dc70*/  ULDC.64 UR8, c[0x0][0x228] ;  /* 0x00008a0000087ab9 */ /* 0x000fe20000000a00 */
[----:B------:R-:W-:Y:S02]  /*1dc80*/  LEA.HI.X.SX32 R20, R3, UR5, 0x1, P3 ;  /* 0x0000000503147c11 */ /* 0x000fe400098f0eff */
[----:B------:R1:W-:Y:S01]  /*1dc90*/  @P1 STG.E.U8 desc[UR6][R18.64], R24 ;  /* 0x0000001812001986 */ /* 0x0003e2000c101106 */
[----:B------:R-:W-:Y:S01]  /*1dca0*/  VIADD R3, R7, 0x1 ;  /* 0x0000000107037836 */ /* 0x000fe20000000000 */
[----:B------:R-:W-:Y:S01]  /*1dcb0*/  ULDC.64 UR4, c[0x0][0x228] ;  /* 0x00008a0000047ab9 */ /* 0x000fe20000000a00 */
[----:B-1----:R-:W-:-:S05]  /*1dcc0*/  IADD3 R24, P6, R26, R17, RZ ;  /* 0x000000111a187210 */ /* 0x002fca0007fde0ff */
[----:B------:R-:W-:Y:S01]  /*1dcd0*/  IMAD.X R25, R28, 0x1, R20, P6 ;  /* 0x000000011c197824 */ /* 0x000fe200030e0614 */
[----:B---3--:R-:W-:Y:S01]  /*1dce0*/  ISETP.LT.AND P3, PT, R15, UR8, !P2 ;  /* 0x000000080f007c0c */ /* 0x008fe2000d761270 */
[----:B------:R-:W-:-:S12]  /*1dcf0*/  ULDC UR8, c[0x0][0x22c] ;  /* 0x00008b0000087ab9 */ /* 0x000fd80000000800 */
[----:B------:R1:W-:Y:S04]  /*1dd00*/  @P3 STG.E.U8 desc[UR6][R24.64], R21 ;  /* 0x0000001518003986 */ /* 0x0003e8000c101106 */
[----:B-1----:R-:W3:Y:S01]  /*1dd10*/  LDL R25, [R1+0x6a8] ;  /* 0x0006a80001197983 */ /* 0x002ee20000100800 */
[C---:B------:R-:W-:Y:S02]  /*1dd20*/  IADD3 R19, P5, R2.reuse, UR10, RZ ;  /* 0x0000000a02137c10 */ /* 0x040fe4000ffbe0ff */
[----:B------:R-:W-:Y:S01]  /*1dd30*/  ISETP.GE.AND P1, PT, R3, UR12, PT ;  /* 0x0000000c03007c0c */ /* 0x000fe2000bf26270 */
[----:B------:R-:W-:Y:S01]  /*1dd40*/  ULDC.64 UR12, c[0x0][0x228] ;  /* 0x00008a00000c7ab9 */ /* 0x000fe20000000a00 */
[----:B------:R-:W-:Y:S01]  /*1dd50*/  LEA.HI.X.SX32 R3, R2, UR11, 0x1, P5 ;  /* 0x0000000b02037c11 */ /* 0x000fe2000a8f0eff */
[----:B0-----:R-:W-:Y:S01]  /*1dd60*/  IMAD R2, R27, 0x40, R2 ;  /* 0x000000401b027824 */ /* 0x001fe200078e0202 */
[----:B------:R-:W-:Y:S01]  /*1dd70*/  IADD3 R22, P5, R26, R19, RZ ;  /* 0x000000131a167210 */ /* 0x000fe20007fbe0ff */
[----:B------:R-:W-:-:S04]  /*1dd80*/  ULDC.64 UR10, c[0x0][0x220] ;  /* 0x00008800000a7ab9 */ /* 0x000fc80000000a00 */
[----:B------:R-:W-:Y:S01]  /*1dd90*/  IMAD.X R23, R28, 0x1, R3, P5 ;  /* 0x000000011c177824 */ /* 0x000fe200028e0603 */
[C---:B------:R-:W-:Y:S02]  /*1dda0*/  IADD3 R18, P5, R2.reuse, UR10, RZ ;  /* 0x0000000a02127c10 */ /* 0x040fe4000ffbe0ff */
[----:B-----5:R-:W-:Y:S01]  /*1ddb0*/  ISETP.LT.AND P4, PT, R11, UR4, !P2 ;  /* 0x000000040b007c0c */ /* 0x020fe2000d781270 */
[----:B------:R-:W-:Y:S01]  /*1ddc0*/  ULDC UR4, c[0x0][0x248] ;  /* 0x0000920000047ab9 */ /* 0x000fe20000000800 */
[----:B------:R-:W-:Y:S01]  /*1ddd0*/  LEA.HI.X.SX32 R2, R2, UR11, 0x1, P5 ;  /* 0x0000000b02027c11 */ /* 0x000fe2000a8f0eff */
[----:B------:R-:W-:Y:S01]  /*1dde0*/  ULDC.64 UR10, c[0x0][0x228] ;  /* 0x00008a00000a7ab9 */ /* 0x000fe20000000a00 */
[----:B------:R-:W-:Y:S01]  /*1ddf0*/  PRMT R27, R12, 0x7772, RZ ;  /* 0x000077720c1b7816 */ /* 0x000fe200000000ff */
[----:B------:R-:W-:Y:S01]  /*1de00*/  VIADD R21, R26, UR4 ;  /* 0x000000041a157c36 */ /* 0x000fe20008000000 */
[----:B---3--:R-:W-:-:S07]  /*1de10*/  ISETP.LT.AND P3, PT, R25, UR12, !P2 ;  /* 0x0000000c19007c0c */ /* 0x008fce000d761270 */
[----:B------:R0:W-:Y:S01]  /*1de20*/  @P4 STG.E.U8 desc[UR6][R22.64], R27 ;  /* 0x0000001b16004986 */ /* 0x0001e2000c101106 */
[----:B------:R-:W-:Y:S01]  /*1de30*/  IADD3 R24, P2, R26, R18, RZ ;  /* 0x000000121a187210 */ /* 0x000fe20007f5e0ff */
[----:B------:R-:W-:Y:S01]  /*1de40*/  ULDC UR4, c[0x0][0x22c] ;  /* 0x00008b0000047ab9 */ /* 0x000fe20000000800 */
[----:B--2---:R-:W-:Y:S01]  /*1de50*/  ISETP.LT.AND P5, PT, R29, UR10, !P1 ;  /* 0x0000000a1d007c0c */ /* 0x004fe2000cfa1270 */
[----:B------:R-:W-:Y:S01]  /*1de60*/  ULDC UR10, c[0x0][0x228] ;  /* 0x00008a00000a7ab9 */ /* 0x000fe20000000800 */
[----:B------:R-:W-:Y:S01]  /*1de70*/  ULDC UR12, c[0x0][0x228] ;  /* 0x00008a00000c7ab9 */ /* 0x000fe20000000800 */
[----:B------:R-:W-:Y:S02]  /*1de80*/  IMAD.X R25, R28, 0x1, R2, P2 ;  /* 0x000000011c197824 */ /* 0x000fe400010e0602 */
[----:B------:R-:W2:Y:S01]  /*1de90*/  LDL.LU R28, [R1+0x6a8] ;  /* 0x0006a800011c7983 */ /* 0x000ea20000300800 */
[----:B------:R-:W-:Y:S01]  /*1dea0*/  SHF.R.S32.HI R26, RZ, 0x1f, R21 ;  /* 0x0000001fff1a7819 */ /* 0x000fe20000011415 */
[----:B0-----:R-:W-:Y:S01]  /*1deb0*/  VIADD R23, R7, 0x2 ;  /* 0x0000000207177836 */ /* 0x001fe20000000000 */
[----:B------:R-:W-:-:S02]  /*1dec0*/  IADD3 R22, P4, R21, R0, RZ ;  /* 0x0000000015167210 */ /* 0x000fc40007f9e0ff */
[----:B------:R-:W-:Y:S02]  /*1ded0*/  PRMT R27, R12, 0x7773, RZ ;  /* 0x000077730c1b7816 */ /* 0x000fe400000000ff */
[----:B------:R-:W-:Y:S01]  /*1dee0*/  ISETP.GE.AND P2, PT, R23, UR8, PT ;  /* 0x0000000817007c0c */ /* 0x000fe2000bf46270 */
[----:B------:R-:W-:Y:S01]  /*1def0*/  IMAD.X R23, R26, 0x1, R16, P4 ;  /* 0x000000011a177824 */ /* 0x000fe200020e0610 */
[----:B------:R-:W-:Y:S01]  /*1df00*/  PRMT R12, R8, 0x7770, RZ ;  /* 0x00007770080c7816 */ /* 0x000fe200000000ff */
[----:B------:R0:W-:Y:S01]  /*1df10*/  @P3 STG.E.U8 desc[UR6][R24.64], R27 ;  /* 0x0000001b18003986 */ /* 0x0001e2000c101106 */
[----:B------:R-:W-:Y:S01]  /*1df20*/  ISETP.LT.AND P4, PT, R11, UR20, !P1 ;  /* 0x000000140b007c0c */ /* 0x000fe2000cf81270 */
[----:B------:R-:W-:Y:S02]  /*1df30*/  ULDC UR8, c[0x0][0x228] ;  /* 0x00008a0000087ab9 */ /* 0x000fe40000000800 */
[----:B------:R1:W-:Y:S01]  /*1df40*/  @P5 STG.E.U8 desc[UR6][R22.64], R12 ;  /* 0x0000000c16005986 */ /* 0x0003e2000c101106 */
[----:B------:R-:W-:-:S02]  /*1df50*/  ISETP.LT.AND P5, PT, R15, UR22, !P1 ;  /* 0x000000160f007c0c */ /* 0x000fc4000cfa1270 */
[----:B0-----:R-:W-:Y:S01]  /*1df60*/  IADD3 R24, P3, R21, R17, RZ ;  /* 0x0000001115187210 */ /* 0x001fe20007f7e0ff */
[----:B-1----:R-:W-:Y:S01]  /*1df70*/  VIADD R12, R7, 0x3 ;  /* 0x00000003070c7836 */ /* 0x002fe20000000000 */
[----:B------:R-:W-:-:S03]  /*1df80*/  IADD3 R22, P6, R21, R19, RZ ;  /* 0x0000001315167210 */ /* 0x000fc60007fde0ff */
[----:B------:R-:W-:Y:S01]  /*1df90*/  IMAD.X R25, R26, 0x1, R20, P3 ;  /* 0x000000011a197824 */ /* 0x000fe200018e0614 */
[----:B------:R-:W-:Y:S02]  /*1dfa0*/  PRMT R27, R8, 0x7772, RZ ;  /* 0x00007772081b7816 */ /* 0x000fe400000000ff */
[----:B------:R-:W-:Y:S01]  /*1dfb0*/  ISETP.GE.AND P3, PT, R12, UR4, PT ;  /* 0x000000040c007c0c */ /* 0x000fe2000bf66270 */
[----:B------:R-:W-:Y:S01]  /*1dfc0*/  IMAD.X R23, R26, 0x1, R3, P6 ;  /* 0x000000011a177824 */ /* 0x000fe200030e0603 */
[----:B------:R-:W-:Y:S01]  /*1dfd0*/  PRMT R12, R8, 0x7771, RZ ;  /* 0x00007771080c7816 */ /* 0x000fe200000000ff */
[----:B------:R-:W-:-:S04]  /*1dfe0*/  ULDC UR4, c[0x0][0x248] ;  /* 0x0000920000047ab9 */ /* 0x000fc80000000800 */
[----:B------:R0:W-:Y:S04]  /*1dff0*/  @P5 STG.E.U8 desc[UR6][R24.64], R12 ;  /* 0x0000000c18005986 */ /* 0x0001e8000c101106 */
[----:B------:R1:W-:Y:S01]  /*1e000*/  @P4 STG.E.U8 desc[UR6][R22.64], R27 ;  /* 0x0000001b16004986 */ /* 0x0003e2000c101106 */
[----:B------:R-:W-:Y:S02]  /*1e010*/  ISETP.LT.AND P5, PT, R29, UR16, !P2 ;  /* 0x000000101d007c0c */ /* 0x000fe4000d7a1270 */
[----:B------:R-:W-:Y:S01]  /*1e020*/  PRMT R8, R8, 0x7773, RZ ;  /* 0x0000777308087816 */ /* 0x000fe200000000ff */
[C---:B0-----:R-:W-:Y:S01]  /*1e030*/  VIADD R12, R21.reuse, UR4 ;  /* 0x00000004150c7c36 */ /* 0x041fe20008000000 */
[----:B------:R-:W-:Y:S01]  /*1e040*/  ULDC UR4, c[0x0][0x248] ;  /* 0x0000920000047ab9 */ /* 0x000fe20000000800 */
[----:B-1----:R-:W-:-:S03]  /*1e050*/  IADD3 R22, P4, R21, R18, RZ ;  /* 0x0000001215167210 */ /* 0x002fc60007f9e0ff */
[----:B------:R-:W-:Y:S02]  /*1e060*/  IADD3 R24, P6, R12, R0, RZ ;  /* 0x000000000c187210 */ /* 0x000fe40007fde0ff */
[----:B------:R-:W-:Y:S01]  /*1e070*/  IMAD.X R23, R26, 0x1, R2, P4 ;  /* 0x000000011a177824 */ /* 0x000fe200020e0602 */
[----:B------:R-:W-:Y:S02]  /*1e080*/  SHF.R.S32.HI R26, RZ, 0x1f, R12 ;  /* 0x0000001fff1a7819 */ /* 0x000fe4000001140c */
[----:B------:R-:W-:Y:S01]  /*1e090*/  ISETP.LT.AND P4, PT, R15, UR14, !P2 ;  /* 0x0000000e0f007c0c */ /* 0x000fe2000d781270 */
[----:B------:R-:W-:Y:S02]  /*1e0a0*/  ULDC UR14, c[0x0][0x228] ;  /* 0x00008a00000e7ab9 */ /* 0x000fe40000000800 */
[----:B------:R-:W-:Y:S01]  /*1e0b0*/  IMAD.X R25, R26, 0x1, R16, P6 ;  /* 0x000000011a197824 */ /* 0x000fe200030e0610 */
[C---:B------:R-:W-:Y:S02]  /*1e0c0*/  PRMT R21, R13.reuse, 0x7771, RZ ;  /* 0x000077710d157816 */ /* 0x040fe400000000ff */
[----:B------:R-:W-:-:S02]  /*1e0d0*/  PRMT R27, R13, 0x7772, RZ ;  /* 0x000077720d1b7816 */ /* 0x000fc400000000ff */
[----:B--2---:R-:W-:-:S13]  /*1e0e0*/  ISETP.LT.AND P1, PT, R28, UR18, !P1 ;  /* 0x000000121c007c0c */ /* 0x004fda000cf21270 */
[----:B------:R0:W-:Y:S02]  /*1e0f0*/  @P1 STG.E.U8 desc[UR6][R22.64], R8 ;  /* 0x0000000816001986 */ /* 0x0001e4000c101106 */
[----:B0-----:R-:W-:Y:S02]  /*1e100*/  IADD3 R22, P1, R12, R17, RZ ;  /* 0x000000110c167210 */ /* 0x001fe40007f3e0ff */
[----:B------:R-:W-:-:S03]  /*1e110*/  PRMT R8, R13, 0x7770, RZ ;  /* 0x000077700d087816 */ /* 0x000fc600000000ff */
[----:B------:R-:W-:Y:S01]  /*1e120*/  IMAD.X R23, R26, 0x1, R20, P1 ;  /* 0x000000011a177824 */ /* 0x000fe200008e0614 */
[----:B------:R-:W-:Y:S01]  /*1e130*/  ISETP.LT.AND P1, PT, R11, UR24, !P2 ;  /* 0x000000180b007c0c */ /* 0x000fe2000d721270 */
[----:B------:R0:W-:Y:S01]  /*1e140*/  @P5 STG.E.U8 desc[UR6][R24.64], R8 ;  /* 0x0000000818005986 */ /* 0x0001e2000c101106 */
[----:B------:R-:W-:-:S03]  /*1e150*/  ISETP.LT.AND P2, PT, R28, UR26, !P2 ;  /* 0x0000001a1c007c0c */ /* 0x000fc6000d741270 */
[----:B------:R1:W-:Y:S01]  /*1e160*/  @P4 STG.E.U8 desc[UR6][R22.64], R21 ;  /* 0x0000001516004986 */ /* 0x0003e2000c101106 */
[----:B------:R-:W-:Y:S02]  /*1e170*/  ISETP.LT.AND P4, PT, R29, UR28, !P3 ;  /* 0x0000001c1d007c0c */ /* 0x000fe4000df81270 */
[C---:B0-----:R-:W-:Y:S01]  /*1e180*/  IADD3 R24, P5, R12.reuse, R19, RZ ;  /* 0x000000130c187210 */ /* 0x041fe20007fbe0ff */
[----:B------:R-:W-:Y:S01]  /*1e190*/  VIADD R8, R12, UR4 ;  /* 0x000000040c087c36 */ /* 0x000fe20008000000 */
[----:B------:R-:W-:-:S03]  /*1e1a0*/  ULDC UR4, c[0x0][0x228] ;  /* 0x00008a0000047ab9 */ /* 0x000fc60000000800 */
[----:B------:R-:W-:Y:S01]  /*1e1b0*/  IMAD.X R25, R26, 0x1, R3, P5 ;  /* 0x000000011a197824 */ /* 0x000fe200028e0603 */
[----:B-1----:R-:W-:Y:S02]  /*1e1c0*/  IADD3 R22, P5, R12, R18, RZ ;  /* 0x000000120c167210 */ /* 0x002fe40007fbe0ff */
[----:B------:R-:W-:Y:S02]  /*1e1d0*/  SHF.R.S32.HI R21, RZ, 0x1f, R8 ;  /* 0x0000001fff157819 */ /* 0x000fe40000011408 */
[----:B------:R-:W-:Y:S01]  /*1e1e0*/  IADD3 R12, P6, R8, R0, RZ ;  /* 0x00000000080c7210 */ /* 0x000fe20007fde0ff */
[----:B------:R-:W-:Y:S01]  /*1e1f0*/  IMAD.X R23, R26, 0x1, R2, P5 ;  /* 0x000000011a177824 */ /* 0x000fe200028e0602 */
[----:B------:R-:W-:Y:S01]  /*1e200*/  PRMT R26, R13, 0x7773, RZ ;  /* 0x000077730d1a7816 */ /* 0x000fe200000000ff */
[----:B------:R0:W-:Y:S02]  /*1e210*/  @P1 STG.E.U8 desc[UR6][R24.64], R27 ;  /* 0x0000001b18001986 */ /* 0x0001e4000c101106 */
[----:B------:R-:W-:Y:S01]  /*1e220*/  IMAD.X R13, R21, 0x1, R16, P6 ;  /* 0x00000001150d7824 */ /* 0x000fe200030e0610 */
[----:B------:R-:W-:Y:S01]  /*1e230*/  ISETP.LT.AND P1, PT, R15, UR4, !P3 ;  /* 0x000000040f007c0c */ /* 0x000fe2000df21270 */
[----:B------:R1:W-:Y:S01]  /*1e240*/  @P2 STG.E.U8 desc[UR6][R22.64], R26 ;  /* 0x0000001a16002986 */ /* 0x0003e2000c101106 */
[----:B------:R-:W-:Y:S01]  /*1e250*/  ULDC UR4, c[0x0][0x22c] ;  /* 0x00008b0000047ab9 */ /* 0x000fe20000000800 */
[----:B0-----:R-:W-:-:S05]  /*1e260*/  PRMT R24, R9, 0x7770, RZ ;  /* 0x0000777009187816 */ /* 0x001fca00000000ff */
[----:B------:R0:W-:Y:S01]  /*1e270*/  @P4 STG.E.U8 desc[UR6][R12.64], R24 ;  /* 0x000000180c004986 */ /* 0x0001e2000c101106 */
[----:B-1----:R-:W-:Y:S02]  /*1e280*/  IADD3 R22, P5, R8, R19, RZ ;  /* 0x0000001308167210 */ /* 0x002fe40007fbe0ff */
[----:B------:R-:W-:Y:S01]  /*1e290*/  ISETP.LT.AND P4, PT, R11, UR8, !P3 ;  /* 0x000000080b007c0c */ /* 0x000fe2000df81270 */
[----:B------:R-:W-:Y:S01]  /*1e2a0*/  ULDC UR8, c[0x0][0x228] ;  /* 0x00008a0000087ab9 */ /* 0x000fe20000000800 */
[----:B------:R-:W-:Y:S01]  /*1e2b0*/  ISETP.LT.AND P3, PT, R28, UR10, !P3 ;  /* 0x0000000a1c007c0c */ /* 0x000fe2000df61270 */
[----:B------:R-:W-:Y:S01]  /*1e2c0*/  IMAD.X R23, R21, 0x1, R3, P5 ;  /* 0x0000000115177824 */ /* 0x000fe200028e0603 */
[----:B------:R-:W-:Y:S01]  /*1e2d0*/  PRMT R26, R9, 0x7771, RZ ;  /* 0x00007771091a7816 */ /* 0x000fe200000000ff */
[----:B------:R-:W-:Y:S01]  /*1e2e0*/  ULDC UR10, c[0x0][0x228] ;  /* 0x00008a00000a7ab9 */ /* 0x000fe20000000800 */
[----:B0-----:R-:W-:Y:S01]  /*1e2f0*/  IADD3 R24, P2, R8, R17, RZ ;  /* 0x0000001108187210 */ /* 0x001fe20007f5e0ff */
[----:B------:R-:W-:-:S04]  /*1e300*/  VIADD R12, R7, 0x4 ;  /* 0x00000004070c7836 */ /* 0x000fc80000000000 */
[----:B------:R-:W-:Y:S01]  /*1e310*/  IMAD.X R25, R21, 0x1, R20, P2 ;  /* 0x0000000115197824 */ /* 0x000fe200010e0614 */
[----:B------:R-:W-:Y:S01]  /*1e320*/  ISETP.GE.AND P2, PT, R12, UR4, PT ;  /* 0x000000040c007c0c */ /* 0x000fe2000bf46270 */
[----:B------:R-:W-:Y:S01]  /*1e330*/  ULDC UR4, c[0x0][0x248] ;  /* 0x0000920000047ab9 */ /* 0x000fe20000000800 */
[C---:B------:R-:W-:Y:S02]  /*1e340*/  IADD3 R12, P5, R8.reuse, R18, RZ ;  /* 0x00000012080c7210 */ /* 0x040fe40007fbe0ff */
[C---:B------:R-:W-:Y:S01]  /*1e350*/  PRMT R27, R9.reuse, 0x7772, RZ ;  /* 0x00007772091b7816 */ /* 0x040fe200000000ff */
[----:B------:R0:W-:Y:S01]  /*1e360*/  @P1 STG.E.U8 desc[UR6][R24.64], R26 ;  /* 0x0000001a18001986 */ /* 0x0001e2000c101106 */
[----:B------:R-:W-:Y:S01]  /*1e370*/  PRMT R9, R9, 0x7773, RZ ;  /* 0x0000777309097816 */ /* 0x000fe200000000ff */
[----:B------:R-:W-:Y:S02]  /*1e380*/  IMAD.X R13, R21, 0x1, R2, P5 ;  /* 0x00000001150d7824 */ /* 0x000fe400028e0602 */
[----:B------:R1:W-:Y:S01]  /*1e390*/  @P4 STG.E.U8 desc[UR6][R22.64], R27 ;  /* 0x0000001b16004986 */ /* 0x0003e2000c101106 */
[----:B------:R-:W-:Y:S01]  /*1e3a0*/  ISETP.LT.AND P4, PT, R29, UR8, !P2 ;  /* 0x000000081d007c0c */ /* 0x000fe2000d781270 */
[----:B------:R-:W-:Y:S01]  /*1e3b0*/  ULDC UR8, c[0x0][0x22c] ;  /* 0x00008b0000087ab9 */ /* 0x000fe20000000800 */
[----:B0-----:R-:W-:Y:S01]  /*1e3c0*/  VIADD R24, R8, UR4 ;  /* 0x0000000408187c36 */ /* 0x001fe20008000000 */
[----:B------:R0:W-:Y:S01]  /*1e3d0*/  @P3 STG.E.U8 desc[UR6][R12.64], R9 ;  /* 0x000000090c003986 */ /* 0x0001e2000c101106 */
[----:B------:R-:W-:Y:S01]  /*1e3e0*/  ISETP.LT.AND P3, PT, R15, UR10, !P2 ;  /* 0x0000000a0f007c0c */ /* 0x000fe2000d761270 */
[----:B------:R-:W-:Y:S01]  /*1e3f0*/  ULDC UR4, c[0x0][0x22c] ;  /* 0x00008b0000047ab9 */ /* 0x000fe20000000800 */
[----:B------:R-:W-:Y:S01]  /*1e400*/  ISETP.LT.AND P5, PT, R11, UR12, !P2 ;  /* 0x0000000c0b007c0c */ /* 0x000fe2000d7a1270 */
[----:B------:R-:W-:Y:S01]  /*1e410*/  ULDC UR10, c[0x0][0x228] ;  /* 0x00008a00000a7ab9 */ /* 0x000fe20000000800 */
[----:B------:R-:W-:Y:S01]  /*1e420*/  SHF.R.S32.HI R21, RZ, 0x1f, R24 ;  /* 0x0000001fff157819 */ /* 0x000fe20000011418 */
[----:B------:R-:W2:Y:S01]  /*1e430*/  LDL.LU R11, [R1+0xac4] ;  /* 0x000ac400010b7983 */ /* 0x000ea20000300800 */
[C---:B-1----:R-:W-:Y:S01]  /*1e440*/  IADD3 R22, P6, R24.reuse, R0, RZ ;  /* 0x0000000018167210 */ /* 0x042fe20007fde0ff */
[----:B------:R-:W-:Y:S01]  /*1e450*/  ULDC UR12, c[0x0][0x228] ;  /* 0x00008a00000c7ab9 */ /* 0x000fe20000000800 */
[----:B------:R-:W-:Y:S01]  /*1e460*/  IADD3 R8, P1, R24, R17, RZ ;  /* 0x0000001118087210 */ /* 0x000fe20007f3e0ff */
[----:B0-----:R-:W-:-:S02]  /*1e470*/  VIADD R13, R7, 0x5 ;  /* 0x00000005070d7836 */ /* 0x001fc40000000000 */
[C---:B------:R-:W-:Y:S01]  /*1e480*/  IMAD.X R23, R21.reuse, 0x1, R16, P6 ;  /* 0x0000000115177824 */ /* 0x040fe200030e0610 */
[----:B------:R-:W-:Y:S01]  /*1e490*/  IADD3 R12, P6, R24, R19, RZ ;  /* 0x00000013180c7210 */ /* 0x000fe20007fde0ff */
[----:B------:R-:W-:Y:S01]  /*1e4a0*/  IMAD.X R9, R21, 0x1, R20, P1 ;  /* 0x0000000115097824 */ /* 0x000fe200008e0614 */
[C---:B------:R-:W-:Y:S02]  /*1e4b0*/  PRMT R25, R14.reuse, 0x7770, RZ ;  /* 0x000077700e197816 */ /* 0x040fe400000000ff */
[----:B------:R-:W-:Y:S01]  /*1e4c0*/  ISETP.GE.AND P1, PT, R13, UR4, PT ;  /* 0x000000040d007c0c */ /* 0x000fe2000bf26270 */
[----:B------:R-:W-:Y:S01]  /*1e4d0*/  IMAD.X R13, R21, 0x1, R3, P6 ;  /* 0x00000001150d7824 */ /* 0x000fe200030e0603 */
[C---:B------:R-:W-:Y:S02]  /*1e4e0*/  PRMT R26, R14.reuse, 0x7771, RZ ;  /* 0x000077710e1a7816 */ /* 0x040fe400000000ff */
[----:B------:R-:W-:Y:S01]  /*1e4f0*/  PRMT R27, R14, 0x7772, RZ ;  /* 0x000077720e1b7816 */ /* 0x000fe200000000ff */
[----:B------:R-:W-:Y:S01]  /*1e500*/  @P4 STG.E.U8 desc[UR6][R22.64], R25 ;  /* 0x0000001916004986 */ /* 0x000fe2000c101106 */
[----:B------:R-:W-:-:S03]  /*1e510*/  ULDC UR4, c[0x0][0x248] ;  /* 0x0000920000047ab9 */ /* 0x000fc60000000800 */
[----:B------:R-:W-:Y:S04]  /*1e520*/  @P3 STG.E.U8 desc[UR6][R8.64], R26 ;  /* 0x0000001a08003986 */ /* 0x000fe8000c101106 */
[----:B------:R0:W-:Y:S01]  /*1e530*/  @P5 STG.E.U8 desc[UR6][R12.64], R27 ;  /* 0x0000001b0c005986 */ /* 0x0001e2000c101106 */
[----:B------:R-:W-:Y:S01]  /*1e540*/  ISETP.LT.AND P3, PT, R28, UR10, !P2 ;  /* 0x0000000a1c007c0c */ /* 0x000fe2000d761270 */
[----:B------:R-:W-:Y:S02]  /*1e550*/  ULDC UR10, c[0x0][0x228] ;  /* 0x00008a00000a7ab9 */ /* 0x000fe40000000800 */
[----:B0-----:R-:W3:Y:S01]  /*1e560*/  LDL.LU R27, [R1+0x6ac] ;  /* 0x0006ac00011b7983 */ /* 0x001ee20000300800 */
[----:B------:R-:W-:Y:S02]  /*1e570*/  IADD3 R22, P6, R24, R18, RZ ;  /* 0x0000001218167210 */ /* 0x000fe40007fde0ff */
[----:B------:R-:W-:-:S02]  /*1e580*/  ISETP.LT.AND P5, PT, R15, UR14, !P1 ;  /* 0x0000000e0f007c0c */ /* 0x000fc4000cfa1270 */
[----:B------:R-:W-:Y:S01]  /*1e590*/  PRMT R26, R14, 0x7773, RZ ;  /* 0x000077730e1a7816 */ /* 0x000fe200000000ff */
[----:B------:R-:W4:Y:S01]  /*1e5a0*/  LDL.LU R15, [R1+0xac0] ;  /* 0x000ac000010f7983 */ /* 0x000f220000300800 */
[----:B------:R-:W-:Y:S01]  /*1e5b0*/  IMAD.X R23, R21, 0x1, R2, P6 ;  /* 0x0000000115177824 */ /* 0x000fe200030e0602 */
[----:B------:R-:W-:Y:S01]  /*1e5c0*/  ISETP.LT.AND P4, PT, R29, UR12, !P1 ;  /* 0x0000000c1d007c0c */ /* 0x000fe2000cf81270 */
[----:B------:R-:W-:Y:S01]  /*1e5d0*/  VIADD R25, R24, UR4 ;  /* 0x0000000418197c36 */ /* 0x000fe20008000000 */
[C---:B------:R-:W-:Y:S01]  /*1e5e0*/  PRMT R14, R10.reuse, 0x7770, RZ ;  /* 0x000077700a0e7816 */ /* 0x040fe200000000ff */
[----:B------:R-:W-:Y:S01]  /*1e5f0*/  VIADD R13, R7, 0x6 ;  /* 0x00000006070d7836 */ /* 0x000fe20000000000 */
[----:B------:R0:W-:Y:S01]  /*1e600*/  @P3 STG.E.U8 desc[UR6][R22.64], R26 ;  /* 0x0000001a16003986 */ /* 0x0001e2000c101106 */
[----:B------:R-:W-:Y:S01]  /*1e610*/  ULDC UR12, c[0x0][0x228] ;  /* 0x00008a00000c7ab9 */ /* 0x000fe20000000800 */
[----:B------:R-:W-:Y:S01]  /*1e620*/  PRMT R21, R10, 0x7771, RZ ;  /* 0x000077710a157816 */ /* 0x000fe200000000ff */
[----:B------:R-:W-:Y:S01]  /*1e630*/  ULDC UR4, c[0x0][0x248] ;  /* 0x0000920000047ab9 */ /* 0x000fe20000000800 */
[----:B------:R-:W-:Y:S01]  /*1e640*/  ULDC UR14, c[0x0][0x228] ;  /* 0x00008a00000e7ab9 */ /* 0x000fe20000000800 */
[----:B0-----:R-:W5:Y:S01]  /*1e650*/  LDL.LU R26, [R1+0x6b0] ;  /* 0x0006b000011a7983 */ /* 0x001f620000300800 */
[----:B------:R-:W-:-:S02]  /*1e660*/  SHF.R.S32.HI R24, RZ, 0x1f, R25 ;  /* 0x0000001fff187819 */ /* 0x000fc40000011419 */
[C---:B------:R-:W-:Y:S02]  /*1e670*/  IADD3 R8, P2, R25.reuse, R0, RZ ;  /* 0x0000000019087210 */ /* 0x040fe40007f5e0ff */
[----:B------:R-:W-:-:S03]  /*1e680*/  IADD3 R12, P6, R25, R17, RZ ;  /* 0x00000011190c7210 */ /* 0x000fc60007fde0ff */
[C---:B------:R-:W-:Y:S01]  /*1e690*/  IMAD.X R9, R24.reuse, 0x1, R16, P2 ;  /* 0x0000000118097824 */ /* 0x040fe200010e0610 */
[----:B------:R-:W-:Y:S01]  /*1e6a0*/  ISETP.GE.AND P2, PT, R13, UR8, PT ;  /* 0x000000080d007c0c */ /* 0x000fe2000bf46270 */
[----:B------:R-:W-:Y:S01]  /*1e6b0*/  IMAD.X R13, R24, 0x1, R20, P6 ;  /* 0x00000001180d7824 */ /* 0x000fe200030e0614 */
[----:B------:R-:W-:Y:S01]  /*1e6c0*/  ISETP.LT.AND P3, PT, R28, UR12, !P1 ;  /* 0x0000000c1c007c0c */ /* 0x000fe2000cf61270 */
[----:B------:R-:W-:Y:S01]  /*1e6d0*/  ULDC UR8, c[0x0][0x22c] ;  /* 0x00008b0000087ab9 */ /* 0x000fe20000000800 */
[----:B------:R0:W-:Y:S01]  /*1e6e0*/  @P4 STG.E.U8 desc[UR6][R8.64], R14 ;  /* 0x0000000e08004986 */ /* 0x0001e2000c101106 */
[----:B------:R-:W-:-:S03]  /*1e6f0*/  ULDC UR12, c[0x0][0x228] ;  /* 0x00008a00000c7ab9 */ /* 0x000fc60000000800 */
[----:B------:R1:W-:Y:S01]  /*1e700*/  @P5 STG.E.U8 desc[UR6][R12.64], R21 ;  /* 0x000000150c005986 */ /* 0x0003e2000c101106 */
[----:B------:R-:W-:Y:S01]  /*1e710*/  ISETP.LT.AND P5, PT, R29, UR14, !P2 ;  /* 0x0000000e1d007c0c */ /* 0x000fe2000d7a1270 */
[----:B------:R-:W-:Y:S01]  /*1e720*/  ULDC UR14, c[0x0][0x228] ;  /* 0x00008a00000e7ab9 */ /* 0x000fe20000000800 */
[----:B0-----:R-:W-:Y:S01]  /*1e730*/  VIADD R9, R7, 0x7 ;  /* 0x0000000707097836 */ /* 0x001fe20000000000 */
[C---:B------:R-:W-:Y:S01]  /*1e740*/  IADD3 R8, P6, R25.reuse, R18, RZ ;  /* 0x0000001219087210 */ /* 0x040fe20007fde0ff */
[----:B------:R-:W-:Y:S01]  /*1e750*/  VIADD R14, R25, UR4 ;  /* 0x00000004190e7c36 */ /* 0x000fe20008000000 */
[----:B------:R-:W-:-:S04]  /*1e760*/  ULDC UR4, c[0x0][0x228] ;  /* 0x00008a0000047ab9 */ /* 0x000fc80000000800 */
[----:B-1----:R-:W-:Y:S02]  /*1e770*/  SHF.R.S32.HI R21, RZ, 0x1f, R14 ;  /* 0x0000001fff157819 */ /* 0x002fe4000001140e */
[----:B---3--:R-:W-:Y:S01]  /*1e780*/  ISETP.LT.AND P4, PT, R27, UR10, !P1 ;  /* 0x0000000a1b007c0c */ /* 0x008fe2000cf81270 */
[----:B------:R-:W-:Y:S01]  /*1e790*/  ULDC UR10, c[0x0][0x228] ;  /* 0x00008a00000a7ab9 */ /* 0x000fe20000000800 */
[----:B------:R-:W-:-:S05]  /*1e7a0*/  IADD3 R22, P1, R25, R19, RZ ;  /* 0x0000001319167210 */ /* 0x000fca0007f3e0ff */
[C---:B------:R-:W-:Y:S01]  /*1e7b0*/  IMAD.X R23, R24.reuse, 0x1, R3, P1 ;  /* 0x0000000118177824 */ /* 0x040fe200008e0603 */
[----:B------:R-:W-:Y:S01]  /*1e7c0*/  ISETP.GE.AND P1, PT, R9, UR8, PT ;  /* 0x0000000809007c0c */ /* 0x000fe2000bf26270 */
[----:B------:R-:W-:Y:S01]  /*1e7d0*/  IMAD.X R9, R24, 0x1, R2, P6 ;  /* 0x0000000118097824 */ /* 0x000fe200030e0602 */
[----:B------:R-:W-:Y:S01]  /*1e7e0*/  IADD3 R12, P6, R14, R0, RZ ;  /* 0x000000000e0c7210 */ /* 0x000fe20007fde0ff */
[----:B------:R-:W-:Y:S01]  /*1e7f0*/  ULDC UR8, c[0x0][0x228] ;  /* 0x00008a0000087ab9 */ /* 0x000fe20000000800 */
[C---:B------:R-:W-:Y:S02]  /*1e800*/  PRMT R24, R10.reuse, 0x7772, RZ ;  /* 0x000077720a187816 */ /* 0x040fe400000000ff */
[----:B------:R-:W-:Y:S01]  /*1e810*/  PRMT R10, R10, 0x7773, RZ ;  /* 0x000077730a0a7816 */ /* 0x000fe200000000ff */
[----:B------:R-:W-:Y:S01]  /*1e820*/  IMAD.X R13, R21, 0x1, R16, P6 ;  /* 0x00000001150d7824 */ /* 0x000fe200030e0610 */
[----:B----4-:R-:W-:Y:S01]  /*1e830*/  PRMT R25, R15, 0x7770, RZ ;  /* 0x000077700f197816 */ /* 0x010fe200000000ff */
[----:B------:R0:W-:Y:S04]  /*1e840*/  @P4 STG.E.U8 desc[UR6][R22.64], R24 ;  /* 0x0000001816004986 */ /* 0x0001e8000c101106 */
[----:B------:R1:W-:Y:S01]  /*1e850*/  @P3 STG.E.U8 desc[UR6][R8.64], R10 ;  /* 0x0000000a08003986 */ /* 0x0003e2000c101106 */
[----:B------:R-:W-:Y:S01]  /*1e860*/  ISETP.LT.AND P3, PT, R27, UR8, !P2 ;  /* 0x000000081b007c0c */ /* 0x000fe2000d761270 */
[----:B------:R-:W-:Y:S01]  /*1e870*/  ULDC UR8, c[0x0][0x228] ;  /* 0x00008a0000087ab9 */ /* 0x000fe20000000800 */
[----:B-----5:R-:W-:Y:S01]  /*1e880*/  ISETP.LT.AND P4, PT, R26, UR4, !P2 ;  /* 0x000000041a007c0c */ /* 0x020fe2000d781270 */
[----:B------:R3:W-:Y:S01]  /*1e890*/  @P5 STG.E.U8 desc[UR6][R12.64], R25 ;  /* 0x000000190c005986 */ /* 0x0007e2000c101106 */
[----:B------:R-:W-:Y:S01]  /*1e8a0*/  ULDC UR4, c[0x0][0x228] ;  /* 0x00008a0000047ab9 */ /* 0x000fe20000000800 */
[----:B0-----:R-:W-:-:S02]  /*1e8b0*/  IADD3 R22, P5, R14, R17, RZ ;  /* 0x000000110e167210 */ /* 0x001fc40007fbe0ff */
[----:B------:R-:W-:Y:S01]  /*1e8c0*/  ISETP.LT.AND P2, PT, R28, UR4, !P2 ;  /* 0x000000041c007c0c */ /* 0x000fe2000d741270 */
[----:B------:R-:W-:Y:S01]  /*1e8d0*/  ULDC UR4, c[0x0][0x248] ;  /* 0x0000920000047ab9 */ /* 0x000fe20000000800 */
[C---:B-1----:R-:W-:Y:S01]  /*1e8e0*/  IADD3 R8, P6, R14.reuse, R19, RZ ;  /* 0x000000130e087210 */ /* 0x042fe20007fde0ff */
[----:B------:R-:W-:Y:S01]  /*1e8f0*/  IMAD.X R23, R21, 0x1, R20, P5 ;  /* 0x0000000115177824 */ /* 0x000fe200028e0614 */
[----:B---3--:R-:W-:-:S03]  /*1e900*/  IADD3 R12, P5, R14, R18, RZ ;  /* 0x000000120e0c7210 */ /* 0x008fc60007fbe0ff */
[----:B------:R-:W-:Y:S01]  /*1e910*/  IMAD.X R9, R21, 0x1, R3, P6 ;  /* 0x0000000115097824 */ /* 0x000fe200030e0603 */
[C---:B------:R-:W-:Y:S02]  /*1e920*/  PRMT R24, R15.reuse, 0x7771, RZ ;  /* 0x000077710f187816 */ /* 0x040fe400000000ff */
[----:B------:R-:W-:Y:S01]  /*1e930*/  PRMT R10, R15, 0x7772, RZ ;  /* 0x000077720f0a7816 */ /* 0x000fe200000000ff */
[----:B------:R-:W-:Y:S01]  /*1e940*/  IMAD.X R13, R21, 0x1, R2, P5 ;  /* 0x00000001150d7824 */ /* 0x000fe200028e0602 */
[----:B------:R-:W-:Y:S01]  /*1e950*/  PRMT R25, R15, 0x7773, RZ ;  /* 0x000077730f197816 */ /* 0x000fe200000000ff */
[----:B------:R-:W-:Y:S04]  /*1e960*/  @P4 STG.E.U8 desc[UR6][R22.64], R24 ;  /* 0x0000001816004986 */ /* 0x000fe8000c101106 */
[----:B------:R-:W-:Y:S04]  /*1e970*/  @P3 STG.E.U8 desc[UR6][R8.64], R10 ;  /* 0x0000000a08003986 */ /* 0x000fe8000c101106 */
[----:B------:R0:W-:Y:S04]  /*1e980*/  @P2 STG.E.U8 desc[UR6][R12.64], R25 ;  /* 0x000000190c002986 */ /* 0x0001e8000c101106 */
[----:B0-----:R-:W3:Y:S01]  /*1e990*/  LDL.LU R25, [R1+0x10] ;  /* 0x0000100001197983 */ /* 0x001ee20000300800 */
[----:B------:R-:W-:Y:S01]  /*1e9a0*/  VIADD R22, R14, UR4 ;  /* 0x000000040e167c36 */ /* 0x000fe20008000000 */
[----:B------:R-:W-:Y:S01]  /*1e9b0*/  ISETP.LT.AND P4, PT, R29, UR8, !P1 ;  /* 0x000000081d007c0c */ /* 0x000fe2000cf81270 */
[----:B------:R-:W-:Y:S01]  /*1e9c0*/  VIADD R15, R7, 0x8 ;  /* 0x00000008070f7836 */ /* 0x000fe20000000000 */
[----:B------:R-:W-:Y:S01]  /*1e9d0*/  ISETP.LT.AND P3, PT, R26, UR10, !P1 ;  /* 0x0000000a1a007c0c */ /* 0x000fe2000cf61270 */
[----:B------:R-:W-:Y:S01]  /*1e9e0*/  ULDC UR4, c[0x0][0x22c] ;  /* 0x00008b0000047ab9 */ /* 0x000fe20000000800 */
[----:B------:R-:W-:Y:S01]  /*1e9f0*/  SHF.R.S32.HI R10, RZ, 0x1f, R22 ;  /* 0x0000001fff0a7819 */ /* 0x000fe20000011416 */
[----:B------:R-:W-:Y:S01]  /*1ea00*/  ULDC UR10, c[0x0][0x228] ;  /* 0x00008a00000a7ab9 */ /* 0x000fe20000000800 */
[C---:B------:R-:W-:Y:S01]  /*1ea10*/  IADD3 R8, P6, R22.reuse, R0, RZ ;  /* 0x0000000016087210 */ /* 0x040fe20007fde0ff */
[----:B------:R-:W-:Y:S01]  /*1ea20*/  ULDC UR8, c[0x0][0x22c] ;  /* 0x00008b0000087ab9 */ /* 0x000fe20000000800 */
[----:B------:R-:W-:-:S02]  /*1ea30*/  IADD3 R12, P2, R22, R17, RZ ;  /* 0x00000011160c7210 */ /* 0x000fc40007f5e0ff */
[----:B------:R-:W-:Y:S01]  /*1ea40*/  ISETP.LT.AND P5, PT, R27, UR12, !P1 ;  /* 0x0000000c1b007c0c */ /* 0x000fe2000cfa1270 */
[C---:B------:R-:W-:Y:S01]  /*1ea50*/  IMAD.X R9, R10.reuse, 0x1, R16, P6 ;  /* 0x000000010a097824 */ /* 0x040fe200030e0610 */
[C---:B--2---:R-:W-:Y:S01]  /*1ea60*/  PRMT R21, R11.reuse, 0x7770, RZ ;  /* 0x000077700b157816 */ /* 0x044fe200000000ff */
[----:B------:R-:W-:Y:S01]  /*1ea70*/  IMAD.X R13, R10, 0x1, R20, P2 ;  /* 0x000000010a0d7824 */ /* 0x000fe200010e0614 */
[----:B------:R-:W-:Y:S01]  /*1ea80*/  IADD3 R14, P6, R22, R19, RZ ;  /* 0x00000013160e7210 */ /* 0x000fe20007fde0ff */
[----:B------:R-:W-:Y:S01]  /*1ea90*/  ULDC UR12, c[0x0][0x228] ;  /* 0x00008a00000c7ab9 */ /* 0x000fe20000000800 */
[----:B------:R-:W-:Y:S01]  /*1eaa0*/  PRMT R23, R11, 0x7771, RZ ;  /* 0x000077710b177816 */ /* 0x000fe200000000ff */
[----:B------:R0:W-:Y:S01]  /*1eab0*/  @P4 STG.E.U8 desc[UR6][R8.64], R21 ;  /* 0x0000001508004986 */ /* 0x0001e2000c101106 */
[----:B------:R-:W-:Y:S01]  /*1eac0*/  ISETP.GE.AND P2, PT, R15, UR4, PT ;  /* 0x000000040f007c0c */ /* 0x000fe2000bf46270 */
[----:B------:R-:W-:Y:S01]  /*1ead0*/  ULDC UR4, c[0x0][0x248] ;  /* 0x0000920000047ab9 */ /* 0x000fe20000000800 */
[----:B------:R-:W-:Y:S01]  /*1eae0*/  IMAD.X R15, R10, 0x1, R3, P6 ;  /* 0x000000010a0f7824 */ /* 0x000fe200030e0603 */
[----:B------:R-:W-:Y:S01]  /*1eaf0*/  PRMT R24, R11, 0x7772, RZ ;  /* 0x000077720b187816 */ /* 0x000fe200000000ff */
[----:B------:R1:W-:Y:S01]  /*1eb00*/  @P3 STG.E.U8 desc[UR6][R12.64], R23 ;  /* 0x000000170c003986 */ /* 0x0003e2000c101106 */
[----:B------:R-:W-:Y:S01]  /*1eb10*/  ISETP.LT.AND P3, PT, R28, UR10, !P1 ;  /* 0x0000000a1c007c0c */ /* 0x000fe2000cf61270 */
[----:B------:R-:W-:Y:S01]  /*1eb20*/  ULDC UR10, c[0x0][0x228] ;  /* 0x00008a00000a7ab9 */ /* 0x000fe20000000800 */
[----:B------:R-:W-:Y:S01]  /*1eb30*/  ISETP.LT.AND P4, PT, R29, UR12, !P2 ;  /* 0x0000000c1d007c0c */ /* 0x000fe2000d781270 */
[C---:B0-----:R-:W-:Y:S01]  /*1eb40*/  VIADD R21, R22.reuse, UR4 ;  /* 0x0000000416157c36 */ /* 0x041fe20008000000 */
[----:B------:R-:W-:Y:S01]  /*1eb50*/  IADD3 R8, P6, R22, R18, RZ ;  /* 0x0000001216087210 */ /* 0x000fe20007fde0ff */
[----:B------:R0:W-:Y:S01]  /*1eb60*/  @P5 STG.E.U8 desc[UR6][R14.64], R24 ;  /* 0x000000180e005986 */ /* 0x0001e2000c101106 */
[----:B------:R-:W-:Y:S01]  /*1eb70*/  ULDC UR4, c[0x0][0x248] ;  /* 0x0000920000047ab9 */ /* 0x000fe20000000800 */
[----:B------:R-:W-:Y:S01]  /*1eb80*/  ULDC UR12, c[0x0][0x228] ;  /* 0x00008a00000c7ab9 */ /* 0x000fe20000000800 */
[----:B-1----:R-:W-:Y:S01]  /*1eb90*/  IADD3 R12, P1, R21, R0, RZ ;  /* 0x00000000150c7210 */ /* 0x002fe20007f3e0ff */
[----:B------:R-:W-:Y:S01]  /*1eba0*/  IMAD.X R9, R10, 0x1, R2, P6 ;  /* 0x000000010a097824 */ /* 0x000fe200030e0602 */
[----:B------:R-:W-:Y:S01]  /*1ebb0*/  ISETP.LT.AND P5, PT, R26, UR14, !P2 ;  /* 0x0000000e1a007c0c */ /* 0x000fe2000d7a1270 */
[----:B------:R-:W-:Y:S01]  /*1ebc0*/  ULDC UR14, c[0x0][0x228] ;  /* 0x00008a00000e7ab9 */ /* 0x000fe20000000800 */
[----:B------:R-:W-:-:S02]  /*1ebd0*/  PRMT R23, R11, 0x7773, RZ ;  /* 0x000077730b177816 */ /* 0x000fc400000000ff */
[----:B0-----:R-:W-:Y:S01]  /*1ebe0*/  SHF.R.S32.HI R14, RZ, 0x1f, R21 ;  /* 0x0000001fff0e7819 */ /* 0x001fe20000011415 */
[----:B------:R-:W-:Y:S01]  /*1ebf0*/  VIADD R15, R7, 0x9 ;  /* 0x00000009070f7836 */ /* 0x000fe20000000000 */
[----:B------:R-:W-:-:S03]  /*1ec00*/  IADD3 R10, P6, R21, R17, RZ ;  /* 0x00000011150a7210 */ /* 0x000fc60007fde0ff */
[----:B------:R-:W-:Y:S01]  /*1ec10*/  IMAD.X R13, R14, 0x1, R16, P1 ;  /* 0x000000010e0d7824 */ /* 0x000fe200008e0610 */
[----:B------:R-:W-:Y:S01]  /*1ec20*/  ISETP.GE.AND P1, PT, R15, UR8, PT ;  /* 0x000000080f007c0c */ /* 0x000fe2000bf26270 */
[----:B------:R-:W-:Y:S01]  /*1ec30*/  ULDC UR8, c[0x0][0x228] ;  /* 0x00008a0000087ab9 */ /* 0x000fe20000000800 */
[----:B------:R-:W-:Y:S01]  /*1ec40*/  PRMT R15, R4, 0x7770, RZ ;  /* 0x00007770040f7816 */ /* 0x000fe200000000ff */
[----:B------:R0:W-:Y:S01]  /*1ec50*/  @P3 STG.E.U8 desc[UR6][R8.64], R23 ;  /* 0x0000001708003986 */ /* 0x0001e2000c101106 */
[----:B------:R-:W-:Y:S01]  /*1ec60*/  ISETP.LT.AND P3, PT, R27, UR8, !P2 ;  /* 0x000000081b007c0c */ /* 0x000fe2000d761270 */
[----:B------:R-:W-:Y:S01]  /*1ec70*/  IMAD.X R11, R14, 0x1, R20, P6 ;  /* 0x000000010e0b7824 */ /* 0x000fe200030e0614 */
[----:B------:R-:W-:Y:S01]  /*1ec80*/  PRMT R22, R4, 0x7771, RZ ;  /* 0x0000777104167816 */ /* 0x000fe200000000ff */
[----:B------:R1:W-:Y:S01]  /*1ec90*/  @P4 STG.E.U8 desc[UR6][R12.64], R15 ;  /* 0x0000000f0c004986 */ /* 0x0003e2000c101106 */
[----:B------:R-:W-:Y:S01]  /*1eca0*/  ULDC UR8, c[0x0][0x228] ;  /* 0x00008a0000087ab9 */ /* 0x000fe20000000800 */
[----:B------:R-:W-:Y:S01]  /*1ecb0*/  ISETP.LT.AND P4, PT, R29, UR10, !P1 ;  /* 0x0000000a1d007c0c */ /* 0x000fe2000cf81270 */
[----:B------:R-:W-:Y:S01]  /*1ecc0*/  ULDC UR10, c[0x0][0x228] ;  /* 0x00008a00000a7ab9 */ /* 0x000fe20000000800 */
[----:B------:R-:W-:-:S02]  /*1ecd0*/  ISETP.LT.AND P2, PT, R28, UR8, !P2 ;  /* 0x000000081c007c0c */ /* 0x000fc4000d741270 */
[C---:B0-----:R-:W-:Y:S01]  /*1ece0*/  IADD3 R8, P6, R21.reuse, R19, RZ ;  /* 0x0000001315087210 */ /* 0x041fe20007fde0ff */
[----:B------:R0:W-:Y:S01]  /*1ecf0*/  @P5 STG.E.U8 desc[UR6][R10.64], R22 ;  /* 0x000000160a005986 */ /* 0x0001e2000c101106 */
[----:B------:R-:W-:Y:S01]  /*1ed00*/  ULDC UR8, c[0x0][0x228] ;  /* 0x00008a0000087ab9 */ /* 0x000fe20000000800 */
[----:B-1----:R-:W-:Y:S01]  /*1ed10*/  VIADD R15, R21, UR4 ;  /* 0x00000004150f7c36 */ /* 0x002fe20008000000 */
[----:B------:R-:W-:Y:S01]  /*1ed20*/  PRMT R13, R4, 0x7772, RZ ;  /* 0x00007772040d7816 */ /* 0x000fe200000000ff */
[----:B------:R-:W-:Y:S01]  /*1ed30*/  IMAD.X R9, R14, 0x1, R3, P6 ;  /* 0x000000010e097824 */ /* 0x000fe200030e0603 */
[----:B------:R-:W-:Y:S02]  /*1ed40*/  ULDC UR4, c[0x0][0x22c] ;  /* 0x00008b0000047ab9 */ /* 0x000fe40000000800 */
[----:B------:R-:W-:Y:S02]  /*1ed50*/  IADD3 R12, P6, R15, R0, RZ ;  /* 0x000000000f0c7210 */ /* 0x000fe40007fde0ff */
[----:B0-----:R-:W-:-:S02]  /*1ed60*/  IADD3 R10, P5, R21, R18, RZ ;  /* 0x00000012150a7210 */ /* 0x001fc40007fbe0ff */
[----:B------:R-:W-:Y:S01]  /*1ed70*/  SHF.R.S32.HI R21, RZ, 0x1f, R15 ;  /* 0x0000001fff157819 */ /* 0x000fe2000001140f */
[----:B------:R0:W-:Y:S01]  /*1ed80*/  @P3 STG.E.U8 desc[UR6][R8.64], R13 ;  /* 0x0000000d08003986 */ /* 0x0001e2000c101106 */
[----:B------:R-:W-:Y:S01]  /*1ed90*/  PRMT R4, R4, 0x7773, RZ ;  /* 0x0000777304047816 */ /* 0x000fe200000000ff */
[----:B------:R-:W-:Y:S01]  /*1eda0*/  IMAD.X R11, R14, 0x1, R2, P5 ;  /* 0x000000010e0b7824 */ /* 0x000fe200028e0602 */
[----:B------:R-:W-:Y:S01]  /*1edb0*/  ISETP.LT.AND P3, PT, R26, UR8, !P1 ;  /* 0x000000081a007c0c */ /* 0x000fe2000cf61270 */
[----:B------:R-:W-:-:S03]  /*1edc0*/  ULDC UR8, c[0x0][0x228] ;  /* 0x00008a0000087ab9 */ /* 0x000fc60000000800 */
[----:B------:R1:W-:Y:S01]  /*1edd0*/  @P2 STG.E.U8 desc[UR6][R10.64], R4 ;  /* 0x000000040a002986 */ /* 0x0003e2000c101106 */
[----:B0-----:R-:W-:Y:S02]  /*1ede0*/  IMAD.X R13, R21, 0x1, R16, P6 ;  /* 0x00000001150d7824 */ /* 0x001fe400030e0610 */
[----:B-1----:R-:W-:Y:S01]  /*1edf0*/  VIADD R4, R7, 0xa ;  /* 0x0000000a07047836 */ /* 0x002fe20000000000 */
[----:B------:R-:W-:-:S05]  /*1ee00*/  IADD3 R10, P5, R15, R19, RZ ;  /* 0x000000130f0a7210 */ /* 0x000fca0007fbe0ff */
[----:B------:R-:W-:Y:S01]  /*1ee10*/  IMAD.X R11, R21, 0x1, R3, P5 ;  /* 0x00000001150b7824 */ /* 0x000fe200028e0603 */
[----:B------:R-:W-:Y:S02]  /*1ee20*/  PRMT R22, R5, 0x7772, RZ ;  /* 0x0000777205167816 */ /* 0x000fe400000000ff */
[----:B---3--:R-:W-:-:S05]  /*1ee30*/  PRMT R8, R25, 0x7770, RZ ;  /* 0x0000777019087816 */ /* 0x008fca00000000ff */
[----:B------:R0:W-:Y:S01]  /*1ee40*/  @P4 STG.E.U8 desc[UR6][R12.64], R8 ;  /* 0x000000080c004986 */ /* 0x0001e2000c101106 */
[----:B------:R-:W-:Y:S01]  /*1ee50*/  ISETP.LT.AND P4, PT, R27, UR10, !P1 ;  /* 0x0000000a1b007c0c */ /* 0x000fe2000cf81270 */
[----:B------:R-:W-:Y:S01]  /*1ee60*/  ULDC UR10, c[0x0][0x228] ;  /* 0x00008a00000a7ab9 */ /* 0x000fe20000000800 */
[----:B------:R-:W-:Y:S01]  /*1ee70*/  ISETP.LT.AND P1, PT, R28, UR12, !P1 ;  /* 0x0000000c1c007c0c */ /* 0x000fe2000cf21270 */
[----:B------:R-:W-:Y:S01]  /*1ee80*/  ULDC UR12, c[0x0][0x228] ;  /* 0x00008a00000c7ab9 */ /* 0x000fe20000000800 */
[C---:B0-----:R-:W-:Y:S02]  /*1ee90*/  IADD3 R8, P2, R15.reuse, R17, RZ ;  /* 0x000000110f087210 */ /* 0x041fe40007f5e0ff */
[----:B------:R-:W-:-:S03]  /*1eea0*/  IADD3 R12, P6, R15, R18, RZ ;  /* 0x000000120f0c7210 */ /* 0x000fc60007fde0ff */
[----:B------:R-:W-:Y:S01]  /*1eeb0*/  IMAD.X R9, R21, 0x1, R20, P2 ;  /* 0x0000000115097824 */ /* 0x000fe200010e0614 */
[----:B------:R-:W-:Y:S01]  /*1eec0*/  ISETP.GE.AND P2, PT, R4, UR4, PT ;  /* 0x0000000404007c0c */ /* 0x000fe2000bf46270 */
[----:B------:R-:W-:Y:S01]  /*1eed0*/  ULDC UR4, c[0x0][0x248] ;  /* 0x0000920000047ab9 */ /* 0x000fe20000000800 */
[----:B------:R-:W-:Y:S01]  /*1eee0*/  PRMT R4, R25, 0x7771, RZ ;  /* 0x0000777119047816 */ /* 0x000fe200000000ff */
[----:B------:R-:W-:Y:S01]  /*1eef0*/  IMAD.X R13, R21, 0x1, R2, P6 ;  /* 0x00000001150d7824 */ /* 0x000fe200030e0602 */
[----:B------:R-:W-:Y:S01]  /*1ef00*/  PRMT R14, R25, 0x7772, RZ ;  /* 0x00007772190e7816 */ /* 0x000fe200000000ff */
[----:B------:R-:W-:Y:S01]  /*1ef10*/  VIADD R15, R15, UR4 ;  /* 0x000000040f0f7c36 */ /* 0x000fe20008000000 */
[----:B------:R-:W-:Y:S01]  /*1ef20*/  PRMT R21, R25, 0x7773, RZ ;  /* 0x0000777319157816 */ /* 0x000fe200000000ff */
[----:B------:R0:W-:Y:S01]  /*1ef30*/  @P3 STG.E.U8 desc[UR6][R8.64], R4 ;  /* 0x0000000408003986 */ /* 0x0001e2000c101106 */
[----:B------:R-:W-:Y:S01]  /*1ef40*/  ISETP.LT.AND P5, PT, R27, UR12, !P2 ;  /* 0x0000000c1b007c0c */ /* 0x000fe2000d7a1270 */
[----:B------:R-:W-:Y:S01]  /*1ef50*/  ULDC UR4, c[0x0][0x22c] ;  /* 0x00008b0000047ab9 */ /* 0x000fe20000000800 */
[----:B------:R-:W-:Y:S01]  /*1ef60*/  ULDC UR12, c[0x0][0x228] ;  /* 0x00008a00000c7ab9 */ /* 0x000fe20000000800 */
[----:B------:R1:W-:Y:S01]  /*1ef70*/  @P4 STG.E.U8 desc[UR6][R10.64], R14 ;  /* 0x0000000e0a004986 */ /* 0x0003e2000c101106 */
[----:B------:R-:W-:Y:S01]  /*1ef80*/  ISETP.LT.AND P4, PT, R29, UR8, !P2 ;  /* 0x000000081d007c0c */ /* 0x000fe2000d781270 */
[----:B------:R-:W-:-:S02]  /*1ef90*/  ULDC UR8, c[0x0][0x22c] ;  /* 0x00008b0000087ab9 */ /* 0x000fc40000000800 */
[----:B------:R2:W-:Y:S01]  /*1efa0*/  @P1 STG.E.U8 desc[UR6][R12.64], R21 ;  /* 0x000000150c001986 */ /* 0x0005e2000c101106 */
[----:B------:R-:W-:Y:S01]  /*1efb0*/  ISETP.LT.AND P1, PT, R26, UR10, !P2 ;  /* 0x0000000a1a007c0c */ /* 0x000fe2000d721270 */
[----:B------:R-:W-:Y:S01]  /*1efc0*/  ULDC UR10, c[0x0][0x228] ;  /* 0x00008a00000a7ab9 */ /* 0x000fe20000000800 */
[----:B0-----:R-:W-:Y:S02]  /*1efd0*/  SHF.R.S32.HI R4, RZ, 0x1f, R15 ;  /* 0x0000001fff047819 */ /* 0x001fe4000001140f */
[C---:B------:R-:W-:Y:S02]  /*1efe0*/  IADD3 R8, P6, R15.reuse, R0, RZ ;  /* 0x000000000f087210 */ /* 0x040fe40007fde0ff */
[----:B-1----:R-:W-:-:S03]  /*1eff0*/  IADD3 R10, P3, R15, R17, RZ ;  /* 0x000000110f0a7210 */ /* 0x002fc60007f7e0ff */
[C---:B------:R-:W-:Y:S01]  /*1f000*/  IMAD.X R9, R4.reuse, 0x1, R16, P6 ;  /* 0x0000000104097824 */ /* 0x040fe200030e0610 */
[----:B--2---:R-:W-:Y:S01]  /*1f010*/  IADD3 R12, P6, R15, R19, RZ ;  /* 0x000000130f0c7210 */ /* 0x004fe20007fde0ff */
[----:B------:R-:W-:Y:S01]  /*1f020*/  VIADD R13, R7, 0xb ;  /* 0x0000000b070d7836 */ /* 0x000fe20000000000 */
[C---:B------:R-:W-:Y:S01]  /*1f030*/  PRMT R14, R5.reuse, 0x7770, RZ ;  /* 0x00007770050e7816 */ /* 0x040fe200000000ff */
[C---:B------:R-:W-:Y:S01]  /*1f040*/  IMAD.X R11, R4.reuse, 0x1, R20, P3 ;  /* 0x00000001040b7824 */ /* 0x040fe200018e0614 */
[----:B------:R-:W-:Y:S01]  /*1f050*/  PRMT R21, R5, 0x7771, RZ ;  /* 0x0000777105157816 */ /* 0x000fe200000000ff */
[----:B------:R-:W2:Y:S01]  /*1f060*/  LDL.LU R7, [R1+0xabc] ;  /* 0x000abc0001077983 */ /* 0x000ea20000300800 */
[----:B------:R-:W-:Y:S01]  /*1f070*/  ISETP.GE.AND P3, PT, R13, UR4, PT ;  /* 0x000000040d007c0c */ /* 0x000fe2000bf66270 */
[----:B------:R-:W-:Y:S01]  /*1f080*/  IMAD.X R13, R4, 0x1, R3, P6 ;  /* 0x00000001040d7824 */ /* 0x000fe200030e0603 */
[----:B------:R-:W-:Y:S01]  /*1f090*/  ULDC UR4, c[0x0][0x248] ;  /* 0x0000920000047ab9 */ /* 0x000fe20000000800 */
[----:B------:R-:W-:Y:S04]  /*1f0a0*/  @P4 STG.E.U8 desc[UR6][R8.64], R14 ;  /* 0x0000000e08004986 */ /* 0x000fe8000c101106 */
[----:B------:R-:W3:Y:S04]  /*1f0b0*/  LDL.LU R24, [R1+0x14] ;  /* 0x0000140001187983 */ /* 0x000ee80000300800 */
[----:B------:R-:W-:Y:S04]  /*1f0c0*/  @P1 STG.E.U8 desc[UR6][R10.64], R21 ;  /* 0x000000150a001986 */ /* 0x000fe8000c101106 */
[----:B------:R-:W4:Y:S04]  /*1f0d0*/  LDL.LU R25, [R1+0x1c] ;  /* 0x00001c0001197983 */ /* 0x000f280000300800 */
[----:B------:R0:W-:Y:S04]  /*1f0e0*/  @P5 STG.E.U8 desc[UR6][R12.64], R22 ;  /* 0x000000160c005986 */ /* 0x0001e8000c101106 */
[----:B0-----:R-:W5:Y:S01]  /*1f0f0*/  LDL.LU R22, [R1+0x5d8] ;  /* 0x0005d80001167983 */ /* 0x001f620000300800 */
[C---:B------:R-:W-:Y:S01]  /*1f100*/  VIADD R14, R15.reuse, UR4 ;  /* 0x000000040f0e7c36 */ /* 0x040fe20008000000 */
[----:B------:R-:W-:Y:S01]  /*1f110*/  IADD3 R8, P6, R15, R18, RZ ;  /* 0x000000120f087210 */ /* 0x000fe20007fde0ff */
[----:B------:R-:W-:Y:S01]  /*1f120*/  ULDC UR4, c[0x0][0x248] ;  /* 0x0000920000047ab9 */ /* 0x000fe20000000800 */
[----:B------:R-:W-:Y:S01]  /*1f130*/  ISETP.LT.AND P2, PT, R28, UR10, !P2 ;  /* 0x0000000a1c007c0c */ /* 0x000fe2000d741270 */
[----:B------:R-:W-:Y:S01]  /*1f140*/  ULDC UR10, c[0x0][0x228] ;  /* 0x00008a00000a7ab9 */ /* 0x000fe20000000800 */
[----:B------:R-:W-:-:S02]  /*1f150*/  ISETP.LT.AND P4, PT, R29, UR12, !P3 ;  /* 0x0000000c1d007c0c */ /* 0x000fc4000df81270 */
[----:B------:R-:W-:Y:S02]  /*1f160*/  SHF.R.S32.HI R12, RZ, 0x1f, R14 ;  /* 0x0000001fff0c7819 */ /* 0x000fe4000001140e */
[----:B------:R-:W-:Y:S02]  /*1f170*/  IADD3 R10, P1, R14, R0, RZ ;  /* 0x000000000e0a7210 */ /* 0x000fe40007f3e0ff */
[----:B------:R-:W-:Y:S01]  /*1f180*/  ISETP.LT.AND P5, PT, R26, UR14, !P3 ;  /* 0x0000000e1a007c0c */ /* 0x000fe2000dfa1270 */
[----:B------:R-:W-:Y:S01]  /*1f190*/  IMAD.X R9, R4, 0x1, R2, P6 ;  /* 0x0000000104097824 */ /* 0x000fe200030e0602 */
[----:B------:R-:W-:Y:S01]  /*1f1a0*/  IADD3 R4, P6, R14, R17, RZ ;  /* 0x000000110e047210 */ /* 0x000fe20007fde0ff */
[----:B------:R-:W-:Y:S01]  /*1f1b0*/  IMAD.X R11, R12, 0x1, R16, P1 ;  /* 0x000000010c0b7824 */ /* 0x000fe200008e0610 */
[----:B------:R-:W-:Y:S01]  /*1f1c0*/  ULDC UR12, c[0x0][0x228] ;  /* 0x00008a00000c7ab9 */ /* 0x000fe20000000800 */
[----:B------:R-:W-:Y:S01]  /*1f1d0*/  ULDC UR14, c[0x0][0x228] ;  /* 0x00008a00000e7ab9 */ /* 0x000fe20000000800 */
[----:B---3--:R-:W-:-:S02]  /*1f1e0*/  PRMT R15, R24, 0x7770, RZ ;  /* 0x00007770180f7816 */ /* 0x008fc400000000ff */
[----:B------:R-:W-:Y:S01]  /*1f1f0*/  PRMT R21, R24, 0x7771, RZ ;  /* 0x0000777118157816 */ /* 0x000fe200000000ff */
[----:B-----5:R-:W-:-:S05]  /*1f200*/  VIADD R13, R22, 0xc ;  /* 0x0000000c160d7836 */ /* 0x020fca0000000000 */
[----:B------:R-:W-:Y:S01]  /*1f210*/  ISETP.GE.AND P1, PT, R13, UR8, PT ;  /* 0x000000080d007c0c */ /* 0x000fe2000bf26270 */
[----:B------:R-:W-:Y:S01]  /*1f220*/  ULDC UR8, c[0x0][0x228] ;  /* 0x00008a0000087ab9 */ /* 0x000fe20000000800 */
[----:B------:R-:W-:Y:S01]  /*1f230*/  PRMT R13, R5, 0x7773, RZ ;  /* 0x00007773050d7816 */ /* 0x000fe200000000ff */
[----:B------:R-:W-:-:S04]  /*1f240*/  IMAD.X R5, R12, 0x1, R20, P6 ;  /* 0x000000010c057824 */ /* 0x000fc800030e0614 */
[----:B------:R0:W-:Y:S04]  /*1f250*/  @P2 STG.E.U8 desc[UR6][R8.64], R13 ;  /* 0x0000000d08002986 */ /* 0x0001e8000c101106 */
[----:B------:R-:W-:Y:S04]  /*1f260*/  @P4 STG.E.U8 desc[UR6][R10.64], R15 ;  /* 0x0000000f0a004986 */ /* 0x000fe8000c101106 */
[----:B------:R1:W-:Y:S01]  /*1f270*/  @P5 STG.E.U8 desc[UR6][R4.64], R21 ;  /* 0x0000001504005986 */ /* 0x0003e2000c101106 */
[C---:B0-----:R-:W-:Y:S02]  /*1f280*/  IADD3 R8, P5, R14.reuse, R18, RZ ;  /* 0x000000120e087210 */ /* 0x041fe40007fbe0ff */
[----:B-1----:R-:W-:-:S03]  /*1f290*/  IADD3 R4, P6, R14, R19, RZ ;  /* 0x000000130e047210 */ /* 0x002fc60007fde0ff */
[----:B------:R-:W-:Y:S01]  /*1f2a0*/  IMAD.X R9, R12, 0x1, R2, P5 ;  /* 0x000000010c097824 */ /* 0x000fe200028e0602 */
[----:B------:R-:W-:Y:S01]  /*1f2b0*/  PRMT R11, R24, 0x7772, RZ ;  /* 0x00007772180b7816 */ /* 0x000fe200000000ff */
[----:B------:R-:W-:Y:S01]  /*1f2c0*/  IMAD.X R5, R12, 0x1, R3, P6 ;  /* 0x000000010c057824 */ /* 0x000fe200030e0603 */
[----:B------:R-:W-:Y:S02]  /*1f2d0*/  PRMT R12, R24, 0x7773, RZ ;  /* 0x00007773180c7816 */ /* 0x000fe400000000ff */
[----:B------:R-:W3:Y:S01]  /*1f2e0*/  LDL.LU R24, [R1+0x18] ;  /* 0x0000180001187983 */ /* 0x000ee20000300800 */
[----:B------:R-:W-:Y:S01]  /*1f2f0*/  ISETP.LT.AND P2, PT, R27, UR8, !P3 ;  /* 0x000000081b007c0c */ /* 0x000fe2000df41270 */
[----:B------:R-:W-:Y:S01]  /*1f300*/  ULDC UR8, c[0x0][0x228] ;  /* 0x00008a0000087ab9 */ /* 0x000fe20000000800 */
[----:B------:R-:W-:Y:S01]  /*1f310*/  VIADD R13, R14, UR4 ;  /* 0x000000040e0d7c36 */ /* 0x000fe20008000000 */
[----:B------:R-:W-:Y:S01]  /*1f320*/  ISETP.LT.AND P3, PT, R28, UR8, !P3 ;  /* 0x000000081c007c0c */ /* 0x000fe2000df61270 */
[----:B------:R-:W-:Y:S01]  /*1f330*/  ULDC UR8, c[0x0][0x228] ;  /* 0x00008a0000087ab9 */ /* 0x000fe20000000800 */
[----:B------:R-:W-:Y:S01]  /*1f340*/  ISETP.LT.AND P4, PT, R29, UR10, !P1 ;  /* 0x0000000a1d007c0c */ /* 0x000fe2000cf81270 */
[----:B------:R-:W-:Y:S01]  /*1f350*/  ULDC UR10, c[0x0][0x228] ;  /* 0x00008a00000a7ab9 */ /* 0x000fe20000000800 */
[----:B------:R-:W-:Y:S01]  /*1f360*/  SHF.R.S32.HI R14, RZ, 0x1f, R13 ;  /* 0x0000001fff0e7819 */ /* 0x000fe2000001140d */
[----:B------:R-:W-:Y:S01]  /*1f370*/  ULDC UR4, c[0x0][0x22c] ;  /* 0x00008b0000047ab9 */ /* 0x000fe20000000800 */
[----:B------:R-:W-:-:S04]  /*1f380*/  IADD3 R10, P6, R13, R0, RZ ;  /* 0x000000000d0a7210 */ /* 0x000fc80007fde0ff */
[----:B------:R0:W-:Y:S04]  /*1f390*/  @P2 STG.E.U8 desc[UR6][R4.64], R11 ;  /* 0x0000000b04002986 */ /* 0x0001e8000c101106 */
[----:B------:R1:W-:Y:S01]  /*1f3a0*/  @P3 STG.E.U8 desc[UR6][R8.64], R12 ;  /* 0x0000000c08003986 */ /* 0x0003e2000c101106 */
[----:B------:R-:W-:Y:S01]  /*1f3b0*/  ISETP.LT.AND P3, PT, R26, UR8, !P1 ;  /* 0x000000081a007c0c */ /* 0x000fe2000cf61270 */
[----:B------:R-:W-:Y:S01]  /*1f3c0*/  ULDC UR8, c[0x0][0x228] ;  /* 0x00008a0000087ab9 */ /* 0x000fe20000000800 */
[----:B0-----:R-:W-:Y:S01]  /*1f3d0*/  IMAD.X R11, R14, 0x1, R16, P6 ;  /* 0x000000010e0b7824 */ /* 0x001fe200030e0610 */
[----:B------:R-:W-:Y:S01]  /*1f3e0*/  PRMT R4, R6, 0x7770, RZ ;  /* 0x0000777006047816 */ /* 0x000fe200000000ff */
[----:B-1----:R-:W-:-:S04]  /*1f3f0*/  VIADD R9, R22, 0xd ;  /* 0x0000000d16097836 */ /* 0x002fc80000000000 */
[----:B------:R0:W-:Y:S01]  /*1f400*/  @P4 STG.E.U8 desc[UR6][R10.64], R4 ;  /* 0x000000040a004986 */ /* 0x0001e2000c101106 */
[----:B------:R-:W-:Y:S01]  /*1f410*/  ISETP.LT.AND P4, PT, R27, UR10, !P1 ;  /* 0x0000000a1b007c0c */ /* 0x000fe2000cf81270 */
[----:B------:R-:W-:Y:S01]  /*1f420*/  ULDC UR10, c[0x0][0x228] ;  /* 0x00008a00000a7ab9 */ /* 0x000fe20000000800 */
[----:B------:R-:W-:Y:S01]  /*1f430*/  ISETP.LT.AND P1, PT, R28, UR12, !P1 ;  /* 0x0000000c1c007c0c */ /* 0x000fe2000cf21270 */
[----:B------:R-:W-:Y:S01]  /*1f440*/  ULDC UR12, c[0x0][0x228] ;  /* 0x00008a00000c7ab9 */ /* 0x000fe20000000800 */
[C---:B------:R-:W-:Y:S02]  /*1f450*/  IADD3 R8, P5, R13.reuse, R19, RZ ;  /* 0x000000130d087210 */ /* 0x040fe40007fbe0ff */
[----:B------:R-:W-:Y:S02]  /*1f460*/  PRMT R12, R6, 0x7771, RZ ;  /* 0x00007771060c7816 */ /* 0x000fe400000000ff */
[C---:B0-----:R-:W-:Y:S02]  /*1f470*/  IADD3 R4, P2, R13.reuse, R17, RZ ;  /* 0x000000110d047210 */ /* 0x041fe40007f5e0ff */
[----:B------:R-:W-:-:S03]  /*1f480*/  IADD3 R10, P6, R13, R18, RZ ;  /* 0x000000120d0a7210 */ /* 0x000fc60007fde0ff */
[C---:B------:R-:W-:Y:S01]  /*1f490*/  IMAD.X R5, R14.reuse, 0x1, R20, P2 ;  /* 0x000000010e057824 */ /* 0x040fe200010e0614 */
[----:B------:R-:W-:Y:S01]  /*1f4a0*/  ISETP.GE.AND P2, PT, R9, UR4, PT ;  /* 0x0000000409007c0c */ /* 0x000fe2000bf46270 */
[C---:B------:R-:W-:Y:S01]  /*1f4b0*/  IMAD.X R9, R14.reuse, 0x1, R3, P5 ;  /* 0x000000010e097824 */ /* 0x040fe200028e0603 */
[----:B------:R-:W-:Y:S01]  /*1f4c0*/  ULDC UR4, c[0x0][0x248] ;  /* 0x0000920000047ab9 */ /* 0x000fe20000000800 */
[----:B------:R-:W-:Y:S01]  /*1f4d0*/  IMAD.X R11, R14, 0x1, R2, P6 ;  /* 0x000000010e0b7824 */ /* 0x000fe200030e0602 */
[C---:B------:R-:W-:Y:S01]  /*1f4e0*/  PRMT R14, R6.reuse, 0x7772, RZ ;  /* 0x00007772060e7816 */ /* 0x040fe200000000ff */
[----:B------:R0:W-:Y:S01]  /*1f4f0*/  @P3 STG.E.U8 desc[UR6][R4.64], R12 ;  /* 0x0000000c04003986 */ /* 0x0001e2000c101106 */
[----:B------:R-:W-:-:S03]  /*1f500*/  PRMT R6, R6, 0x7773, RZ ;  /* 0x0000777306067816 */ /* 0x000fc600000000ff */
[----:B------:R-:W-:Y:S01]  /*1f510*/  @P4 STG.E.U8 desc[UR6][R8.64], R14 ;  /* 0x0000000e08004986 */ /* 0x000fe2000c101106 */
[----:B------:R-:W-:Y:S01]  /*1f520*/  ISETP.LT.AND P4, PT, R29, UR8, !P2 ;  /* 0x000000081d007c0c */ /* 0x000fe2000d781270 */
[----:B------:R-:W-:Y:S01]  /*1f530*/  ULDC UR8, c[0x0][0x22c] ;  /* 0x00008b0000087ab9 */ /* 0x000fe20000000800 */
[----:B------:R-:W-:Y:S01]  /*1f540*/  ISETP.LT.AND P3, PT, R26, UR10, !P2 ;  /* 0x0000000a1a007c0c */ /* 0x000fe2000d761270 */
[----:B------:R1:W-:Y:S01]  /*1f550*/  @P1 STG.E.U8 desc[UR6][R10.64], R6 ;  /* 0x000000060a001986 */ /* 0x0003e2000c101106 */
[----:B------:R-:W-:Y:S01]  /*1f560*/  ISETP.LT.AND P5, PT, R27, UR12, !P2 ;  /* 0x0000000c1b007c0c */ /* 0x000fe2000d7a1270 */
[----:B------:R-:W-:Y:S01]  /*1f570*/  ULDC UR10, c[0x0][0x228] ;  /* 0x00008a00000a7ab9 */ /* 0x000fe20000000800 */
[----:B------:R-:W-:Y:S01]  /*1f580*/  ULDC UR12, c[0x0][0x228] ;  /* 0x00008a00000c7ab9 */ /* 0x000fe20000000800 */
[----:B0-----:R-:W-:Y:S01]  /*1f590*/  VIADD R12, R13, UR4 ;  /* 0x000000040d0c7c36 */ /* 0x001fe20008000000 */
[----:B------:R-:W-:-:S04]  /*1f5a0*/  ULDC UR4, c[0x0][0x22c] ;  /* 0x00008b0000047ab9 */ /* 0x000fc80000000800 */
[C---:B------:R-:W-:Y:S02]  /*1f5b0*/  IADD3 R4, P6, R12.reuse, R0, RZ ;  /* 0x000000000c047210 */ /* 0x040fe40007fde0ff */
[----:B-1----:R-:W-:Y:S02]  /*1f5c0*/  SHF.R.S32.HI R6, RZ, 0x1f, R12 ;  /* 0x0000001fff067819 */ /* 0x002fe4000001140c */
[----:B------:R-:W-:Y:S01]  /*1f5d0*/  IADD3 R8, P1, R12, R17, RZ ;  /* 0x000000110c087210 */ /* 0x000fe20007f3e0ff */
[----:B------:R-:W-:Y:S02]  /*1f5e0*/  VIADD R11, R22, 0xe ;  /* 0x0000000e160b7836 */ /* 0x000fe40000000000 */
[----:B------:R-:W-:Y:S01]  /*1f5f0*/  IMAD.X R5, R6, 0x1, R16, P6 ;  /* 0x0000000106057824 */ /* 0x000fe200030e0610 */
[----:B------:R-:W-:Y:S01]  /*1f600*/  IADD3 R10, P6, R12, R19, RZ ;  /* 0x000000130c0a7210 */ /* 0x000fe20007fde0ff */
[----:B------:R-:W-:Y:S01]  /*1f610*/  IMAD.X R9, R6, 0x1, R20, P1 ;  /* 0x0000000106097824 */ /* 0x000fe200008e0614 */
[----:B------:R-:W-:Y:S01]  /*1f620*/  ISETP.GE.AND P1, PT, R11, UR4, PT ;  /* 0x000000040b007c0c */ /* 0x000fe2000bf26270 */
[----:B------:R-:W-:-:S02]  /*1f630*/  ULDC UR4, c[0x0][0x248] ;  /* 0x0000920000047ab9 */ /* 0x000fc40000000800 */
[----:B------:R-:W-:Y:S01]  /*1f640*/  IMAD.X R11, R6, 0x1, R3, P6 ;  /* 0x00000001060b7824 */ /* 0x000fe200030e0603 */
[C---:B---3--:R-:W-:Y:S02]  /*1f650*/  PRMT R13, R24.reuse, 0x7770, RZ ;  /* 0x00007770180d7816 */ /* 0x048fe400000000ff */
[C---:B------:R-:W-:Y:S02]  /*1f660*/  PRMT R14, R24.reuse, 0x7771, RZ ;  /* 0x00007771180e7816 */ /* 0x040fe400000000ff */
[----:B------:R-:W-:Y:S01]  /*1f670*/  PRMT R15, R24, 0x7772, RZ ;  /* 0x00007772180f7816 */ /* 0x000fe200000000ff */
[----:B------:R0:W-:Y:S01]  /*1f680*/  @P4 STG.E.U8 desc[UR6][R4.64], R13 ;  /* 0x0000000d04004986 */ /* 0x0001e2000c101106 */
[----:B------:R-:W-:Y:S01]  /*1f690*/  ISETP.LT.AND P4, PT, R29, UR12, !P1 ;  /* 0x0000000c1d007c0c */ /* 0x000fe2000cf81270 */
[----:B------:R-:W-:Y:S02]  /*1f6a0*/  ULDC UR12, c[0x0][0x228] ;  /* 0x00008a00000c7ab9 */ /* 0x000fe40000000800 */
[----:B------:R1:W-:Y:S01]  /*1f6b0*/  @P3 STG.E.U8 desc[UR6][R8.64], R14 ;  /* 0x0000000e08003986 */ /* 0x0003e2000c101106 */
[----:B------:R-:W-:Y:S01]  /*1f6c0*/  ISETP.LT.AND P3, PT, R28, UR10, !P2 ;  /* 0x0000000a1c007c0c */ /* 0x000fe2000d761270 */
[----:B------:R-:W-:-:S02]  /*1f6d0*/  ULDC UR10, c[0x0][0x228] ;  /* 0x00008a00000a7ab9 */ /* 0x000fc40000000800 */
[----:B------:R2:W-:Y:S01]  /*1f6e0*/  @P5 STG.E.U8 desc[UR6][R10.64], R15 ;  /* 0x0000000f0a005986 */ /* 0x0005e2000c101106 */
[C---:B0-----:R-:W-:Y:S01]  /*1f6f0*/  VIADD R13, R12.reuse, UR4 ;  /* 0x000000040c0d7c36 */ /* 0x041fe20008000000 */
[----:B------:R-:W-:Y:S01]  /*1f700*/  IADD3 R4, P2, R12, R18, RZ ;  /* 0x000000120c047210 */ /* 0x000fe20007f5e0ff */
[----:B------:R-:W-:Y:S01]  /*1f710*/  ULDC UR4, c[0x0][0x248] ;  /* 0x0000920000047ab9 */ /* 0x000fe20000000800 */
[----:B-1----:R-:W-:Y:S02]  /*1f720*/  VIADD R9, R22, 0xf ;  /* 0x0000000f16097836 */ /* 0x002fe40000000000 */
[----:B------:R-:W-:Y:S02]  /*1f730*/  SHF.R.S32.HI R12, RZ, 0x1f, R13 ;  /* 0x0000001fff0c7819 */ /* 0x000fe4000001140d */
[----:B------:R-:W-:Y:S01]  /*1f740*/  IADD3 R8, P5, R13, R0, RZ ;  /* 0x000000000d087210 */ /* 0x000fe20007fbe0ff */
[----:B------:R-:W-:Y:S01]  /*1f750*/  IMAD.X R5, R6, 0x1, R2, P2 ;  /* 0x0000000106057824 */ /* 0x000fe200010e0602 */
[----:B------:R-:W-:Y:S01]  /*1f760*/  ISETP.GE.AND P2, PT, R9, UR8, PT ;  /* 0x0000000809007c0c */ /* 0x000fe2000bf46270 */
[----:B------:R-:W-:Y:S01]  /*1f770*/  ULDC UR8, c[0x0][0x228] ;  /* 0x00008a0000087ab9 */ /* 0x000fe20000000800 */
[----:B------:R-:W-:Y:S01]  /*1f780*/  PRMT R6, R24, 0x7773, RZ ;  /* 0x0000777318067816 */ /* 0x000fe200000000ff */
[----:B------:R-:W-:Y:S01]  /*1f790*/  IMAD.X R9, R12, 0x1, R16, P5 ;  /* 0x000000010c097824 */ /* 0x000fe200028e0610 */
[----:B--2---:R-:W-:-:S03]  /*1f7a0*/  PRMT R15, R7, 0x7770, RZ ;  /* 0x00007770070f7816 */ /* 0x004fc600000000ff */
[----:B------:R-:W-:Y:S04]  /*1f7b0*/  @P3 STG.E.U8 desc[UR6][R4.64], R6 ;  /* 0x0000000604003986 */ /* 0x000fe8000c101106 */
[----:B------:R0:W-:Y:S04]  /*1f7c0*/  @P4 STG.E.U8 desc[UR6][R8.64], R15 ;  /* 0x0000000f08004986 */ /* 0x0001e8000c101106 */
[----:B0-----:R-:W2:Y:S04]  /*1f7d0*/  LDL.LU R15, [R1+0x20] ;  /* 0x00002000010f7983 */ /* 0x001ea80000300800 */
[----:B------:R-:W3:Y:S04]  /*1f7e0*/  LDL.LU R21, [R1+0x30] ;  /* 0x0000300001157983 */ /* 0x000ee80000300800 */
[----:B------:R-:W5:Y:S01]  /*1f7f0*/  LDL.LU R24, [R1+0x24] ;  /* 0x0000240001187983 */ /* 0x000f620000300800 */
[----:B------:R-:W-:Y:S01]  /*1f800*/  ISETP.LT.AND P6, PT, R26, UR14, !P1 ;  /* 0x0000000e1a007c0c */ /* 0x000fe2000cfc1270 */
[----:B------:R-:W-:Y:S01]  /*1f810*/  ULDC UR14, c[0x0][0x228] ;  /* 0x00008a00000e7ab9 */ /* 0x000fe20000000800 */
[----:B------:R-:W-:-:S02]  /*1f820*/  IADD3 R10, P5, R13, R17, RZ ;  /* 0x000000110d0a7210 */ /* 0x000fc40007fbe0ff */
[----:B------:R-:W-:-:S03]  /*1f830*/  PRMT R14, R7, 0x7771, RZ ;  /* 0x00007771070e7816 */ /* 0x000fc600000000ff */
[----:B------:R-:W-:Y:S01]  /*1f840*/  IMAD.X R11, R12, 0x1, R20, P5 ;  /* 0x000000010c0b7824 */ /* 0x000fe200028e0614 */
[----:B------:R-:W-:Y:S01]  /*1f850*/  ISETP.LT.AND P3, PT, R27, UR8, !P1 ;  /* 0x000000081b007c0c */ /* 0x000fe2000cf61270 */
[----:B------:R-:W-:Y:S01]  /*1f860*/  ULDC UR8, c[0x0][0x228] ;  /* 0x00008a0000087ab9 */ /* 0x000fe20000000800 */
[----:B------:R-:W-:Y:S01]  /*1f870*/  ISETP.LT.AND P1, PT, R28, UR10, !P1 ;  /* 0x0000000a1c007c0c */ /* 0x000fe2000cf21270 */
[----:B------:R-:W-:Y:S02]  /*1f880*/  ULDC UR10, c[0x0][0x228] ;  /* 0x00008a00000a7ab9 */ /* 0x000fe40000000800 */
[----:B------:R0:W-:Y:S01]  /*1f890*/  @P6 STG.E.U8 desc[UR6][R10.64], R14 ;  /* 0x0000000e0a006986 */ /* 0x0001e2000c101106 */
[----:B------:R-:W-:Y:S02]  /*1f8a0*/  IADD3 R8, P6, R13, R19, RZ ;  /* 0x000000130d087210 */ /* 0x000fe40007fde0ff */
[----:B------:R-:W-:Y:S01]  /*1f8b0*/  ISETP.LT.AND P4, PT, R29, UR8, !P2 ;  /* 0x000000081d007c0c */ /* 0x000fe2000d781270 */
[----:B------:R-:W-:Y:S01]  /*1f8c0*/  ULDC UR8, c[0x0][0x228] ;  /* 0x00008a0000087ab9 */ /* 0x000fe20000000800 */
[----:B------:R-:W-:Y:S01]  /*1f8d0*/  IADD3 R4, P5, R13, R18, RZ ;  /* 0x000000120d047210 */ /* 0x000fe20007fbe0ff */
[----:B------:R-:W-:-:S02]  /*1f8e0*/  IMAD.X R9, R12, 0x1, R3, P6 ;  /* 0x000000010c097824 */ /* 0x000fc400030e0603 */
[----:B0-----:R-:W-:Y:S01]  /*1f8f0*/  VIADD R10, R13, UR4 ;  /* 0x000000040d0a7c36 */ /* 0x001fe20008000000 */
[C---:B------:R-:W-:Y:S01]  /*1f900*/  PRMT R14, R7.reuse, 0x7773, RZ ;  /* 0x00007773070e7816 */ /* 0x040fe200000000ff */
[----:B------:R-:W-:Y:S01]  /*1f910*/  IMAD.X R5, R12, 0x1, R2, P5 ;  /* 0x000000010c057824 */ /* 0x000fe200028e0602 */
[----:B------:R-:W-:Y:S01]  /*1f920*/  PRMT R7, R7, 0x7772, RZ ;  /* 0x0000777207077816 */ /* 0x000fe200000000ff */
[----:B------:R-:W-:Y:S01]  /*1f930*/  ULDC UR4, c[0x0][0x22c] ;  /* 0x00008b0000047ab9 */ /* 0x000fe20000000800 */
[----:B------:R-:W-:Y:S02]  /*1f940*/  SHF.R.S32.HI R11, RZ, 0x1f, R10 ;  /* 0x0000001fff0b7819 */ /* 0x000fe4000001140a */
[----:B------:R-:W-:Y:S01]  /*1f950*/  IADD3 R6, P6, R10, R0, RZ ;  /* 0x000000000a067210 */ /* 0x000fe20007fde0ff */
[----:B------:R0:W-:Y:S01]  /*1f960*/  @P3 STG.E.U8 desc[UR6][R8.64], R7 ;  /* 0x0000000708003986 */ /* 0x0001e2000c101106 */
[----:B------:R-:W-:Y:S01]  /*1f970*/  ISETP.LT.AND P5, PT, R26, UR8, !P2 ;  /* 0x000000081a007c0c */ /* 0x000fe2000d7a1270 */
[----:B------:R-:W-:-:S02]  /*1f980*/  ULDC UR8, c[0x0][0x228] ;  /* 0x00008a0000087ab9 */ /* 0x000fc40000000800 */
[----:B------:R1:W-:Y:S01]  /*1f990*/  @P1 STG.E.U8 desc[UR6][R4.64], R14 ;  /* 0x0000000e04001986 */ /* 0x0003e2000c101106 */
[----:B0-----:R-:W-:Y:S01]  /*1f9a0*/  IMAD.X R7, R11, 0x1, R16, P6 ;  /* 0x000000010b077824 */ /* 0x001fe200030e0610 */
[----:B----4-:R-:W-:Y:S01]  /*1f9b0*/  PRMT R8, R25, 0x7770, RZ ;  /* 0x0000777019087816 */ /* 0x010fe200000000ff */
[----:B-1----:R-:W-:Y:S01]  /*1f9c0*/  VIADD R5, R22, 0x10 ;  /* 0x0000001016057836 */ /* 0x002fe20000000000 */
[----:B------:R-:W-:-:S03]  /*1f9d0*/  IADD3 R4, P3, R10, R17, RZ ;  /* 0x000000110a047210 */ /* 0x000fc60007f7e0ff */
[----:B------:R0:W-:Y:S01]  /*1f9e0*/  @P4 STG.E.U8 desc[UR6][R6.64], R8 ;  /* 0x0000000806004986 */ /* 0x0001e2000c101106 */
[----:B------:R-:W-:Y:S01]  /*1f9f0*/  ISETP.LT.AND P4, PT, R27, UR10, !P2 ;  /* 0x0000000a1b007c0c */ /* 0x000fe2000d781270 */
[----:B------:R-:W-:Y:S01]  /*1fa00*/  ULDC UR10, c[0x0][0x228] ;  /* 0x00008a00000a7ab9 */ /* 0x000fe20000000800 */
[----:B------:R-:W-:Y:S01]  /*1fa10*/  ISETP.LT.AND P2, PT, R28, UR12, !P2 ;  /* 0x0000000c1c007c0c */ /* 0x000fe2000d741270 */
[----:B------:R-:W-:Y:S01]  /*1fa20*/  ULDC UR12, c[0x0][0x228] ;  /* 0x00008a00000c7ab9 */ /* 0x000fe20000000800 */
[----:B------:R-:W-:Y:S01]  /*1fa30*/  ISETP.GE.AND P1, PT, R5, UR4, PT ;  /* 0x0000000405007c0c */ /* 0x000fe2000bf26270 */
[----:B------:R-:W-:Y:S01]  /*1fa40*/  IMAD.X R5, R11, 0x1, R20, P3 ;  /* 0x000000010b057824 */ /* 0x000fe200018e0614 */
[----:B------:R-:W-:Y:S01]  /*1fa50*/  PRMT R12, R25, 0x7771, RZ ;  /* 0x00007771190c7816 */ /* 0x000fe200000000ff */
[----:B------:R-:W-:Y:S01]  /*1fa60*/  ULDC UR4, c[0x0][0x248] ;  /* 0x0000920000047ab9 */ /* 0x000fe20000000800 */
[C---:B0-----:R-:W-:Y:S02]  /*1fa70*/  IADD3 R6, P6, R10.reuse, R19, RZ ;  /* 0x000000130a067210 */ /* 0x041fe40007fde0ff */
[----:B------:R-:W-:-:S02]  /*1fa80*/  IADD3 R8, P3, R10, R18, RZ ;  /* 0x000000120a087210 */ /* 0x000fc40007f7e0ff */
[----:B------:R-:W-:Y:S01]  /*1fa90*/  PRMT R14, R25, 0x7772, RZ ;  /* 0x00007772190e7816 */ /* 0x000fe200000000ff */
[----:B------:R-:W-:Y:S01]  /*1faa0*/  IMAD.X R7, R11, 0x1, R3, P6 ;  /* 0x000000010b077824 */ /* 0x000fe200030e0603 */
[----:B------:R-:W-:Y:S01]  /*1fab0*/  PRMT R13, R25, 0x7773, RZ ;  /* 0x00007773190d7816 */ /* 0x000fe200000000ff */
[----:B------:R-:W-:Y:S01]  /*1fac0*/  IMAD.X R9, R11, 0x1, R2, P3 ;  /* 0x000000010b097824 */ /* 0x000fe200018e0602 */
[----:B------:R0:W-:Y:S01]  /*1fad0*/  @P5 STG.E.U8 desc[UR6][R4.64], R12 ;  /* 0x0000000c04005986 */ /* 0x0001e2000c101106 */
[----:B------:R-:W-:Y:S01]  /*1fae0*/  VIADD R11, R10, UR4 ;  /* 0x000000040a0b7c36 */ /* 0x000fe20008000000 */
[----:B------:R-:W-:Y:S01]  /*1faf0*/  ISETP.LT.AND P3, PT, R26, UR10, !P1 ;  /* 0x0000000a1a007c0c */ /* 0x000fe2000cf61270 */
[----:B------:R-:W-:Y:S01]  /*1fb00*/  ULDC UR4, c[0x0][0x22c] ;  /* 0x00008b0000047ab9 */ /* 0x000fe20000000800 */
[----:B------:R1:W-:Y:S01]  /*1fb10*/  @P4 STG.E.U8 desc[UR6][R6.64], R14 ;  /* 0x0000000e06004986 */ /* 0x0003e2000c101106 */
[----:B------:R-:W-:Y:S01]  /*1fb20*/  ISETP.LT.AND P4, PT, R29, UR8, !P1 ;  /* 0x000000081d007c0c */ /* 0x000fe2000cf81270 */
[----:B------:R-:W-:Y:S01]  /*1fb30*/  ULDC UR10, c[0x0][0x228] ;  /* 0x00008a00000a7ab9 */ /* 0x000fe20000000800 */
[----:B------:R-:W-:Y:S01]  /*1fb40*/  SHF.R.S32.HI R10, RZ, 0x1f, R11 ;  /* 0x0000001fff0a7819 */ /* 0x000fe2000001140b */
[----:B------:R4:W-:Y:S01]  /*1fb50*/  @P2 STG.E.U8 desc[UR6][R8.64], R13 ;  /* 0x0000000d08002986 */ /* 0x0009e2000c101106 */
[----:B------:R-:W-:Y:S01]  /*1fb60*/  ISETP.LT.AND P5, PT, R27, UR12, !P1 ;  /* 0x0000000c1b007c0c */ /* 0x000fe2000cfa1270 */
[----:B------:R-:W-:Y:S01]  /*1fb70*/  ULDC UR12, c[0x0][0x228] ;  /* 0x00008a00000c7ab9 */ /* 0x000fe20000000800 */
[----:B------:R-:W-:Y:S01]  /*1fb80*/  ULDC UR8, c[0x0][0x22c] ;  /* 0x00008b0000087ab9 */ /* 0x000fe20000000800 */
[C---:B0-----:R-:W-:Y:S01]  /*1fb90*/  IADD3 R4, P6, R11.reuse, R0, RZ ;  /* 0x000000000b047210 */ /* 0x041fe20007fde0ff */
[----:B------:R-:W5:Y:S01]  /*1fba0*/  LDL.LU R25, [R1+0x38] ;  /* 0x0000380001197983 */ /* 0x000f620000300800 */
[----:B-1----:R-:W-:-:S03]  /*1fbb0*/  IADD3 R6, P2, R11, R17, RZ ;  /* 0x000000110b067210 */ /* 0x002fc60007f5e0ff */
[----:B------:R-:W-:Y:S01]  /*1fbc0*/  IMAD.X R5, R10, 0x1, R16, P6 ;  /* 0x000000010a057824 */ /* 0x000fe200030e0610 */
[----:B------:R-:W5:Y:S01]  /*1fbd0*/  LDL.LU R23, [R1] ;  /* 0x0000000001177983 */ /* 0x000f620000300800 */
[----:B----4-:R-:W-:Y:S01]  /*1fbe0*/  VIADD R9, R22, 0x11 ;  /* 0x0000001116097836 */ /* 0x010fe20000000000 */
[----:B------:R-:W-:Y:S01]  /*1fbf0*/  IADD3 R8, P6, R11, R19, RZ ;  /* 0x000000130b087210 */ /* 0x000fe20007fde0ff */
[----:B------:R-:W-:-:S03]  /*1fc00*/  IMAD.X R7, R10, 0x1, R20, P2 ;  /* 0x000000010a077824 */ /* 0x000fc600010e0614 */
[----:B------:R-:W-:Y:S01]  /*1fc10*/  ISETP.GE.AND P2, PT, R9, UR4, PT ;  /* 0x0000000409007c0c */ /* 0x000fe2000bf46270 */
[----:B------:R-:W-:Y:S01]  /*1fc20*/  ULDC UR4, c[0x0][0x248] ;  /* 0x0000920000047ab9 */ /* 0x000fe20000000800 */
[----:B------:R-:W-:Y:S01]  /*1fc30*/  IMAD.X R9, R10, 0x1, R3, P6 ;  /* 0x000000010a097824 */ /* 0x000fe200030e0603 */
[C---:B--2---:R-:W-:Y:S02]  /*1fc40*/  PRMT R12, R15.reuse, 0x7770, RZ ;  /* 0x000077700f0c7816 */ /* 0x044fe400000000ff */
[C---:B------:R-:W-:Y:S02]  /*1fc50*/  PRMT R13, R15.reuse, 0x7771, RZ ;  /* 0x000077710f0d7816 */ /* 0x040fe400000000ff */
[----:B------:R-:W-:Y:S01]  /*1fc60*/  PRMT R14, R15, 0x7772, RZ ;  /* 0x000077720f0e7816 */ /* 0x000fe200000000ff */
[----:B------:R-:W-:Y:S04]  /*1fc70*/  @P4 STG.E.U8 desc[UR6][R4.64], R12 ;  /* 0x0000000c04004986 */ /* 0x000fe8000c101106 */
[----:B------:R0:W-:Y:S01]  /*1fc80*/  @P3 STG.E.U8 desc[UR6][R6.64], R13 ;  /* 0x0000000d06003986 */ /* 0x0001e2000c101106 */
[----:B------:R-:W-:Y:S01]  /*1fc90*/  ISETP.LT.AND P3, PT, R28, UR10, !P1 ;  /* 0x0000000a1c007c0c */ /* 0x000fe2000cf61270 */
[----:B------:R-:W-:-:S02]  /*1fca0*/  ULDC UR10, c[0x0][0x228] ;  /* 0x00008a00000a7ab9 */ /* 0x000fc40000000800 */
[----:B------:R1:W-:Y:S01]  /*1fcb0*/  @P5 STG.E.U8 desc[UR6][R8.64], R14 ;  /* 0x0000000e08005986 */ /* 0x0003e2000c101106 */
[----:B------:R-:W-:Y:S01]  /*1fcc0*/  ISETP.LT.AND P4, PT, R29, UR12, !P2 ;  /* 0x0000000c1d007c0c */ /* 0x000fe2000d781270 */
[----:B------:R-:W-:Y:S01]  /*1fcd0*/  ULDC UR12, c[0x0][0x228] ;  /* 0x00008a00000c7ab9 */ /* 0x000fe20000000800 */
[C---:B0-----:R-:W-:Y:S01]  /*1fce0*/  VIADD R6, R11.reuse, UR4 ;  /* 0x000000040b067c36 */ /* 0x041fe20008000000 */
[----:B------:R-:W-:Y:S01]  /*1fcf0*/  IADD3 R4, P6, R11, R18, RZ ;  /* 0x000000120b047210 */ /* 0x000fe20007fde0ff */
[----:B------:R-:W-:Y:S01]  /*1fd00*/  VIADD R12, R22, 0x12 ;  /* 0x00000012160c7836 */ /* 0x000fe20000000000 */
[----:B------:R-:W-:Y:S01]  /*1fd10*/  ISETP.LT.AND P5, PT, R26, UR14, !P2 ;  /* 0x0000000e1a007c0c */ /* 0x000fe2000d7a1270 */
[----:B------:R-:W-:Y:S01]  /*1fd20*/  ULDC UR4, c[0x0][0x248] ;  /* 0x0000920000047ab9 */ /* 0x000fe20000000800 */
[----:B------:R-:W-:Y:S02]  /*1fd30*/  SHF.R.S32.HI R7, RZ, 0x1f, R6 ;  /* 0x0000001fff077819 */ /* 0x000fe40000011406 */
[----:B-1----:R-:W-:Y:S01]  /*1fd40*/  IADD3 R8, P1, R6, R0, RZ ;  /* 0x0000000006087210 */ /* 0x002fe20007f3e0ff */
[----:B------:R-:W-:Y:S01]  /*1fd50*/  IMAD.X R5, R10, 0x1, R2, P6 ;  /* 0x000000010a057824 */ /* 0x000fe200030e0602 */
[----:B---3--:R-:W-:Y:S01]  /*1fd60*/  PRMT R13, R21, 0x7770, RZ ;  /* 0x00007770150d7816 */ /* 0x008fe200000000ff */
[----:B------:R-:W-:-:S02]  /*1fd70*/  ULDC UR14, c[0x0][0x228] ;  /* 0x00008a00000e7ab9 */ /* 0x000fc40000000800 */
[----:B------:R-:W-:Y:S01]  /*1fd80*/  IMAD.X R9, R7, 0x1, R16, P1 ;  /* 0x0000000107097824 */ /* 0x000fe200008e0610 */
[----:B------:R-:W-:Y:S01]  /*1fd90*/  ISETP.GE.AND P1, PT, R12, UR8, PT ;  /* 0x000000080c007c0c */ /* 0x000fe2000bf26270 */
[----:B------:R-:W-:Y:S01]  /*1fda0*/  ULDC UR8, c[0x0][0x228] ;  /* 0x00008a0000087ab9 */ /* 0x000fe20000000800 */
[----:B------:R-:W-:Y:S02]  /*1fdb0*/  PRMT R12, R15, 0x7773, RZ ;  /* 0x000077730f0c7816 */ /* 0x000fe400000000ff */
[----:B------:R-:W-:-:S03]  /*1fdc0*/  IADD3 R10, P6, R6, R17, RZ ;  /* 0x00000011060a7210 */ /* 0x000fc60007fde0ff */
[----:B------:R0:W-:Y:S01]  /*1fdd0*/  @P3 STG.E.U8 desc[UR6][R4.64], R12 ;  /* 0x0000000c04003986 */ /* 0x0001e2000c101106 */
[----:B------:R-:W-:Y:S01]  /*1fde0*/  ISETP.LT.AND P3, PT, R27, UR8, !P2 ;  /* 0x000000081b007c0c */ /* 0x000fe2000d761270 */
[----:B------:R-:W-:Y:S01]  /*1fdf0*/  IMAD.X R11, R7, 0x1, R20, P6 ;  /* 0x00000001070b7824 */ /* 0x000fe200030e0614 */
[----:B------:R-:W-:Y:S01]  /*1fe00*/  PRMT R14, R21, 0x7771, RZ ;  /* 0x00007771150e7816 */ /* 0x000fe200000000ff */
[----:B------:R1:W-:Y:S01]  /*1fe10*/  @P4 STG.E.U8 desc[UR6][R8.64], R13 ;  /* 0x0000000d08004986 */ /* 0x0003e2000c101106 */
[----:B------:R-:W-:Y:S02]  /*1fe20*/  ULDC UR8, c[0x0][0x228] ;  /* 0x00008a0000087ab9 */ /* 0x000fe40000000800 */
[----:B------:R-:W-:Y:S01]  /*1fe30*/  ISETP.LT.AND P2, PT, R28, UR8, !P2 ;  /* 0x000000081c007c0c */ /* 0x000fe2000d741270 */
[----:B------:R2:W-:Y:S01]  /*1fe40*/  @P5 STG.E.U8 desc[UR6][R10.64], R14 ;  /* 0x0000000e0a005986 */ /* 0x0005e2000c101106 */
[----:B------:R-:W-:Y:S01]  /*1fe50*/  ISETP.LT.AND P4, PT, R29, UR10, !P1 ;  /* 0x0000000a1d007c0c */ /* 0x000fe2000cf81270 */
[----:B------:R-:W-:Y:S01]  /*1fe60*/  ULDC UR8, c[0x0][0x228] ;  /* 0x00008a0000087ab9 */ /* 0x000fe20000000800 */
[----:B------:R-:W-:Y:S01]  /*1fe70*/  ULDC UR10, c[0x0][0x228] ;  /* 0x00008a00000a7ab9 */ /* 0x000fe20000000800 */
[C---:B0-----:R-:W-:Y:S01]  /*1fe80*/  VIADD R4, R6.reuse, UR4 ;  /* 0x0000000406047c36 */ /* 0x041fe20008000000 */
[----:B------:R-:W-:Y:S01]  /*1fe90*/  PRMT R12, R21, 0x7773, RZ ;  /* 0x00007773150c7816 */ /* 0x000fe200000000ff */
[----:B------:R-:W-:Y:S01]  /*1fea0*/  ULDC UR4, c[0x0][0x22c] ;  /* 0x00008b0000047ab9 */ /* 0x000fe20000000800 */
[----:B-1----:R-:W-:-:S02]  /*1feb0*/  IADD3 R8, P6, R6, R19, RZ ;  /* 0x0000001306087210 */ /* 0x002fc40007fde0ff */
[----:B------:R-:W-:Y:S02]  /*1fec0*/  IADD3 R6, P5, R6, R18, RZ ;  /* 0x0000001206067210 */ /* 0x000fe40007fbe0ff */
[----:B--2---:R-:W-:Y:S01]  /*1fed0*/  PRMT R11, R21, 0x7772, RZ ;  /* 0x00007772150b7816 */ /* 0x004fe200000000ff */
[C---:B------:R-:W-:Y:S01]  /*1fee0*/  IMAD.X R9, R7.reuse, 0x1, R3, P6 ;  /* 0x0000000107097824 */ /* 0x040fe200030e0603 */
[----:B------:R-:W-:Y:S01]  /*1fef0*/  SHF.R.S32.HI R5, RZ, 0x1f, R4 ;  /* 0x0000001fff057819 */ /* 0x000fe20000011404 */
[----:B------:R-:W2:Y:S01]  /*1ff00*/  LDL.LU R21, [R1+0x34] ;  /* 0x0000340001157983 */ /* 0x000ea20000300800 */
[----:B------:R-:W-:Y:S01]  /*1ff10*/  IADD3 R10, P6, R4, R0, RZ ;  /* 0x00000000040a7210 */ /* 0x000fe20007fde0ff */
[----:B------:R-:W-:Y:S02]  /*1ff20*/  IMAD.X R7, R7, 0x1, R2, P5 ;  /* 0x0000000107077824 */ /* 0x000fe400028e0602 */
[----:B------:R0:W-:Y:S04]  /*1ff30*/  @P3 STG.E.U8 desc[UR6][R8.64], R11 ;  /* 0x0000000b08003986 */ /* 0x0001e8000c101106 */
[----:B------:R1:W-:Y:S01]  /*1ff40*/  @P2 STG.E.U8 desc[UR6][R6.64], R12 ;  /* 0x0000000c06002986 */ /* 0x0003e2000c101106 */
[----:B0-----:R-:W-:Y:S01]  /*1ff50*/  IMAD.X R11, R5, 0x1, R16, P6 ;  /* 0x00000001050b7824 */ /* 0x001fe200030e0610 */
[----:B-----5:R-:W-:Y:S01]  /*1ff60*/  PRMT R8, R24, 0x7770, RZ ;  /* 0x0000777018087816 */ /* 0x020fe200000000ff */
[----:B------:R-:W-:Y:S01]  /*1ff70*/  VIADD R9, R22, 0x13 ;  /* 0x0000001316097836 */ /* 0x000fe20000000000 */
[----:B-1----:R-:W-:-:S03]  /*1ff80*/  IADD3 R6, P2, R4, R17, RZ ;  /* 0x0000001104067210 */ /* 0x002fc60007f5e0ff */
[----:B------:R0:W-:Y:S02]  /*1ff90*/  @P4 STG.E.U8 desc[UR6][R10.64], R8 ;  /* 0x000000080a004986 */ /* 0x0001e4000c101106 */
[----:B------:R-:W-:Y:S01]  /*1ffa0*/  IMAD.X R7, R5, 0x1, R20, P2 ;  /* 0x0000000105077824 */ /* 0x000fe200010e0614 */
[----:B------:R-:W-:Y:S01]  /*1ffb0*/  ISETP.GE.AND P2, PT, R9, UR4, PT ;  /* 0x0000000409007c0c */ /* 0x000fe2000bf46270 */
[----:B------:R-:W-:Y:S01]  /*1ffc0*/  ULDC UR4, c[0x0][0x248] ;  /* 0x0000920000047ab9 */ /* 0x000fe20000000800 */
[----:B------:R-:W-:Y:S02]  /*1ffd0*/  PRMT R12, R24, 0x7771, RZ ;  /* 0x00007771180c7816 */ /* 0x000fe400000000ff */
[C---:B0-----:R-:W-:Y:S02]  /*1ffe0*/  IADD3 R8, P5, R4.reuse, R19, RZ ;  /* 0x0000001304087210 */ /* 0x041fe40007fbe0ff */
[----:B------:R-:W-:Y:S02]  /*1fff0*/  IADD3 R10, P6, R4, R18, RZ ;  /* 0x00000012040a7210 */ /* 0x000fe40007fde0ff */
[----:B------:R-:W-:Y:S01]  /*20000*/  PRMT R13, R24, 0x7773, RZ ;  /* 0x00007773180d7816 */ /* 0x000fe200000000ff */
[----:B------:R-:W-:-:S02]  /*20010*/  IMAD.X R9, R5, 0x1, R3, P5 ;  /* 0x0000000105097824 */ /* 0x000fc400028e0603 */
[----:B------:R-:W-:Y:S01]  /*20020*/  IMAD.X R11, R5, 0x1, R2, P6 ;  /* 0x00000001050b7824 */ /* 0x000fe200030e0602 */
[----:B------:R-:W-:Y:S02]  /*20030*/  PRMT R5, R24, 0x7772, RZ ;  /* 0x0000777218057816 */ /* 0x000fe400000000ff */
[----:B------:R-:W3:Y:S01]  /*20040*/  LDL.LU R24, [R1+0x28] ;  /* 0x0000280001187983 */ /* 0x000ee20000300800 */
[----:B------:R-:W-:Y:S01]  /*20050*/  ISETP.LT.AND P3, PT, R26, UR8, !P1 ;  /* 0x000000081a007c0c */ /* 0x000fe2000cf61270 */
[----:B------:R-:W-:Y:S01]  /*20060*/  ULDC UR8, c[0x0][0x228] ;  /* 0x00008a0000087ab9 */ /* 0x000fe20000000800 */
[----:B------:R-:W-:Y:S01]  /*20070*/  ISETP.LT.AND P4, PT, R27, UR10, !P1 ;  /* 0x0000000a1b007c0c */ /* 0x000fe2000cf81270 */
[----:B------:R-:W-:Y:S01]  /*20080*/  ULDC UR10, c[0x0][0x228] ;  /* 0x00008a00000a7ab9 */ /* 0x000fe20000000800 */
[----:B------:R-:W-:Y:S01]  /*20090*/  ISETP.LT.AND P1, PT, R28, UR12, !P1 ;  /* 0x0000000c1c007c0c */ /* 0x000fe2000cf21270 */
[----:B------:R-:W-:-:S08]  /*200a0*/  ULDC UR12, c[0x0][0x228] ;  /* 0x00008a00000c7ab9 */ /* 0x000fd00000000800 */
[----:B------:R-:W-:Y:S04]  /*200b0*/  @P3 STG.E.U8 desc[UR6][R6.64], R12 ;  /* 0x0000000c06003986 */ /* 0x000fe8000c101106 */
[----:B------:R-:W-:Y:S04]  /*200c0*/  @P4 STG.E.U8 desc[UR6][R8.64], R5 ;  /* 0x0000000508004986 */ /* 0x000fe8000c101106 */
[----:B------:R0:W-:Y:S01]  /*200d0*/  @P1 STG.E.U8 desc[UR6][R10.64], R13 ;  /* 0x0000000d0a001986 */ /* 0x0001e2000c101106 */
[----:B------:R-:W-:Y:S01]  /*200e0*/  ISETP.LT.AND P4, PT, R29, UR8, !P2 ;  /* 0x000000081d007c0c */ /* 0x000fe2000d781270 */
[----:B------:R-:W-:Y:S01]  /*200f0*/  ULDC UR8, c[0x0][0x22c] ;  /* 0x00008b0000087ab9 */ /* 0x000fe20000000800 */
[----:B------:R-:W-:Y:S01]  /*20100*/  ISETP.LT.AND P1, PT, R26, UR10, !P2 ;  /* 0x0000000a1a007c0c */ /* 0x000fe2000d721270 */
[----:B------:R-:W-:Y:S01]  /*20110*/  ULDC UR10, c[0x0][0x228] ;  /* 0x00008a00000a7ab9 */ /* 0x000fe20000000800 */
[----:B0-----:R-:W-:Y:S01]  /*20120*/  VIADD R10, R4, UR4 ;  /* 0x00000004040a7c36 */ /* 0x001fe20008000000 */
[----:B------:R-:W-:Y:S01]  /*20130*/  ISETP.LT.AND P5, PT, R27, UR12, !P2 ;  /* 0x0000000c1b007c0c */ /* 0x000fe2000d7a1270 */
[----:B------:R-:W-:Y:S01]  /*20140*/  VIADD R9, R22, 0x14 ;  /* 0x0000001416097836 */ /* 0x000fe20000000000 */
[----:B------:R-:W-:-:S02]  /*20150*/  ULDC UR4, c[0x0][0x22c] ;  /* 0x00008b0000047ab9 */ /* 0x000fc40000000800 */
[----:B------:R-:W-:Y:S01]  /*20160*/  SHF.R.S32.HI R11, RZ, 0x1f, R10 ;  /* 0x0000001fff0b7819 */ /* 0x000fe2000001140a */
[----:B------:R-:W-:Y:S01]  /*20170*/  ULDC UR12, c[0x0][0x228] ;  /* 0x00008a00000c7ab9 */ /* 0x000fe20000000800 */
[C---:B------:R-:W-:Y:S02]  /*20180*/  IADD3 R4, P6, R10.reuse, R0, RZ ;  /* 0x000000000a047210 */ /* 0x040fe40007fde0ff */
[----:B------:R-:W-:-:S03]  /*20190*/  IADD3 R6, P3, R10, R17, RZ ;  /* 0x000000110a067210 */ /* 0x000fc60007f7e0ff */
[C---:B------:R-:W-:Y:S01]  /*201a0*/  IMAD.X R5, R11.reuse, 0x1, R16, P6 ;  /* 0x000000010b057824 */ /* 0x040fe200030e0610 */
[----:B------:R-:W-:Y:S01]  /*201b0*/  IADD3 R8, P6, R10, R19, RZ ;  /* 0x000000130a087210 */ /* 0x000fe20007fde0ff */
[----:B------:R-:W-:Y:S01]  /*201c0*/  IMAD.X R7, R11, 0x1, R20, P3 ;  /* 0x000000010b077824 */ /* 0x000fe200018e0614 */
[----:B------:R-:W-:Y:S01]  /*201d0*/  ISETP.GE.AND P3, PT, R9, UR4, PT ;  /* 0x0000000409007c0c */ /* 0x000fe2000bf66270 */
[----:B------:R-:W-:Y:S01]  /*201e0*/  ULDC UR4, c[0x0][0x248] ;  /* 0x0000920000047ab9 */ /* 0x000fe20000000800 */
[----:B------:R-:W-:Y:S01]  /*201f0*/  ISETP.LT.AND P2, PT, R28, UR10, !P2 ;  /* 0x0000000a1c007c0c */ /* 0x000fe2000d741270 */
[----:B------:R-:W-:Y:S01]  /*20200*/  IMAD.X R9, R11, 0x1, R3, P6 ;  /* 0x000000010b097824 */ /* 0x000fe200030e0603 */
[----:B------:R-:W-:Y:S01]  /*20210*/  ULDC UR10, c[0x0][0x228] ;  /* 0x00008a00000a7ab9 */ /* 0x000fe20000000800 */
[C---:B--2---:R-:W-:Y:S02]  /*20220*/  PRMT R12, R21.reuse, 0x7770, RZ ;  /* 0x00007770150c7816 */ /* 0x044fe400000000ff */
[----:B------:R-:W-:-:S02]  /*20230*/  PRMT R13, R21, 0x7771, RZ ;  /* 0x00007771150d7816 */ /* 0x000fc400000000ff */
[----:B------:R-:W-:Y:S01]  /*20240*/  PRMT R14, R21, 0x7772, RZ ;  /* 0x00007772150e7816 */ /* 0x000fe200000000ff */
[----:B------:R0:W-:Y:S01]  /*20250*/  @P4 STG.E.U8 desc[UR6][R4.64], R12 ;  /* 0x0000000c04004986 */ /* 0x0001e2000c101106 */
[----:B------:R-:W-:Y:S01]  /*20260*/  ISETP.LT.AND P4, PT, R29, UR12, !P3 ;  /* 0x0000000c1d007c0c */ /* 0x000fe2000df81270 */
[----:B------:R-:W-:Y:S02]  /*20270*/  ULDC UR12, c[0x0][0x228] ;  /* 0x00008a00000c7ab9 */ /* 0x000fe40000000800 */
[----:B------:R1:W-:Y:S04]  /*20280*/  @P1 STG.E.U8 desc[UR6][R6.64], R13 ;  /* 0x0000000d06001986 */ /* 0x0003e8000c101106 */
[----:B------:R2:W-:Y:S01]  /*20290*/  @P5 STG.E.U8 desc[UR6][R8.64], R14 ;  /* 0x0000000e08005986 */ /* 0x0005e2000c101106 */
[C---:B0-----:R-:W-:Y:S01]  /*202a0*/  VIADD R12, R10.reuse, UR4 ;  /* 0x000000040a0c7c36 */ /* 0x041fe20008000000 */
[----:B------:R-:W-:Y:S01]  /*202b0*/  IADD3 R4, P6, R10, R18, RZ ;  /* 0x000000120a047210 */ /* 0x000fe20007fde0ff */
[----:B------:R-:W-:Y:S01]  /*202c0*/  ULDC UR4, c[0x0][0x248] ;  /* 0x0000920000047ab9 */ /* 0x000fe20000000800 */
[----:B------:R-:W-:Y:S01]  /*202d0*/  ISETP.LT.AND P5, PT, R26, UR14, !P3 ;  /* 0x0000000e1a007c0c */ /* 0x000fe2000dfa1270 */
[----:B------:R-:W-:Y:S01]  /*202e0*/  ULDC UR14, c[0x0][0x228] ;  /* 0x00008a00000e7ab9 */ /* 0x000fe20000000800 */
[----:B------:R-:W-:-:S02]  /*202f0*/  SHF.R.S32.HI R10, RZ, 0x1f, R12 ;  /* 0x0000001fff0a7819 */ /* 0x000fc4000001140c */
[----:B-1----:R-:W-:Y:S01]  /*20300*/  IADD3 R6, P1, R12, R0, RZ ;  /* 0x000000000c067210 */ /* 0x002fe20007f3e0ff */
[----:B--2---:R-:W-:Y:S02]  /*20310*/  VIADD R9, R22, 0x15 ;  /* 0x0000001516097836 */ /* 0x004fe40000000000 */
[----:B------:R-:W-:Y:S01]  /*20320*/  IMAD.X R5, R11, 0x1, R2, P6 ;  /* 0x000000010b057824 */ /* 0x000fe200030e0602 */
[----:B------:R-:W-:Y:S02]  /*20330*/  IADD3 R8, P6, R12, R17, RZ ;  /* 0x000000110c087210 */ /* 0x000fe40007fde0ff */
[----:B------:R-:W-:Y:S01]  /*20340*/  PRMT R11, R21, 0x7773, RZ ;  /* 0x00007773150b7816 */ /* 0x000fe200000000ff */
[C---:B------:R-:W-:Y:S01]  /*20350*/  IMAD.X R7, R10.reuse, 0x1, R16, P1 ;  /* 0x000000010a077824 */ /* 0x040fe200008e0610 */
[----:B------:R-:W-:Y:S01]  /*20360*/  ISETP.GE.AND P1, PT, R9, UR8, PT ;  /* 0x0000000809007c0c */ /* 0x000fe2000bf26270 */
[----:B------:R-:W-:Y:S01]  /*20370*/  ULDC UR8, c[0x0][0x228] ;  /* 0x00008a0000087ab9 */ /* 0x000fe20000000800 */
[----:B------:R-:W-:Y:S01]  /*20380*/  IMAD.X R9, R10, 0x1, R20, P6 ;  /* 0x000000010a097824 */ /* 0x000fe200030e0614 */
[----:B------:R0:W-:Y:S01]  /*20390*/  @P2 STG.E.U8 desc[UR6][R4.64], R11 ;  /* 0x0000000b04002986 */ /* 0x0001e2000c101106 */
[----:B------:R-:W-:Y:S01]  /*203a0*/  ISETP.LT.AND P2, PT, R27, UR8, !P3 ;  /* 0x000000081b007c0c */ /* 0x000fe2000df41270 */
[----:B------:R-:W-:Y:S01]  /*203b0*/  ULDC UR8, c[0x0][0x228] ;  /* 0x00008a0000087ab9 */ /* 0x000fe20000000800 */
[----:B---3--:R-:W-:-:S02]  /*203c0*/  PRMT R13, R24, 0x7770, RZ ;  /* 0x00007770180d7816 */ /* 0x008fc400000000ff */
[----:B------:R-:W-:Y:S01]  /*203d0*/  PRMT R14, R24, 0x7771, RZ ;  /* 0x00007771180e7816 */ /* 0x000fe200000000ff */
[C---:B0-----:R-:W-:Y:S01]  /*203e0*/  VIADD R11, R12.reuse, UR4 ;  /* 0x000000040c0b7c36 */ /* 0x041fe20008000000 */
[----:B------:R-:W-:Y:S01]  /*203f0*/  IADD3 R4, P6, R12, R19, RZ ;  /* 0x000000130c047210 */ /* 0x000fe20007fde0ff */
[----:B------:R0:W-:Y:S01]  /*20400*/  @P4 STG.E.U8 desc[UR6][R6.64], R13 ;  /* 0x0000000d06004986 */ /* 0x0001e2000c101106 */
[----:B------:R-:W-:Y:S01]  /*20410*/  ISETP.LT.AND P3, PT, R28, UR10, !P3 ;  /* 0x0000000a1c007c0c */ /* 0x000fe2000df61270 */
[----:B------:R-:W-:Y:S01]  /*20420*/  ULDC UR4, c[0x0][0x22c] ;  /* 0x00008b0000047ab9 */ /* 0x000fe20000000800 */
[----:B------:R-:W-:Y:S01]  /*20430*/  ISETP.LT.AND P4, PT, R29, UR8, !P1 ;  /* 0x000000081d007c0c */ /* 0x000fe2000cf81270 */
[----:B------:R1:W-:Y:S01]  /*20440*/  @P5 STG.E.U8 desc[UR6][R8.64], R14 ;  /* 0x0000000e08005986 */ /* 0x0003e2000c101106 */
[----:B------:R-:W-:Y:S01]  /*20450*/  IMAD.X R5, R10, 0x1, R3, P6 ;  /* 0x000000010a057824 */ /* 0x000fe200030e0603 */
[----:B------:R-:W-:Y:S01]  /*20460*/  ULDC UR8, c[0x0][0x228] ;  /* 0x00008a0000087ab9 */ /* 0x000fe20000000800 */
[----:B------:R-:W-:Y:S01]  /*20470*/  ULDC UR10, c[0x0][0x228] ;  /* 0x00008a00000a7ab9 */ /* 0x000fe20000000800 */
[----:B0-----:R-:W-:-:S02]  /*20480*/  IADD3 R6, P5, R12, R18, RZ ;  /* 0x000000120c067210 */ /* 0x001fc40007fbe0ff */
[----:B------:R-:W-:Y:S02]  /*20490*/  SHF.R.S32.HI R12, RZ, 0x1f, R11 ;  /* 0x0000001fff0c7819 */ /* 0x000fe4000001140b */
[----:B-1----:R-:W-:Y:S01]  /*204a0*/  PRMT R9, R24, 0x7772, RZ ;  /* 0x0000777218097816 */ /* 0x002fe200000000ff */
[----:B------:R-:W-:Y:S01]  /*204b0*/  IMAD.X R7, R10, 0x1, R2, P5 ;  /* 0x000000010a077824 */ /* 0x000fe200028e0602 */
[----:B------:R-:W-:Y:S02]  /*204c0*/  IADD3 R8, P6, R11, R0, RZ ;  /* 0x000000000b087210 */ /* 0x000fe40007fde0ff */
[----:B------:R-:W-:Y:S01]  /*204d0*/  PRMT R10, R24, 0x7773, RZ ;  /* 0x00007773180a7816 */ /* 0x000fe200000000ff */
[----:B------:R0:W-:Y:S04]  /*204e0*/  @P2 STG.E.U8 desc[UR6][R4.64], R9 ;  /* 0x0000000904002986 */ /* 0x0001e8000c101106 */
[----:B------:R-:W2:Y:S04]  /*204f0*/  LDL.LU R24, [R1+0x2c] ;  /* 0x00002c0001187983 */ /* 0x000ea80000300800 */
[----:B------:R1:W-:Y:S01]  /*20500*/  @P3 STG.E.U8 desc[UR6][R6.64], R10 ;  /* 0x0000000a06003986 */ /* 0x0003e2000c101106 */
[----:B0-----:R-:W-:Y:S01]  /*20510*/  IMAD.X R9, R12, 0x1, R16, P6 ;  /* 0x000000010c097824 */ /* 0x001fe200030e0610 */
[----:B------:R-:W-:-:S05]  /*20520*/  PRMT R4, R25, 0x7770, RZ ;  /* 0x0000777019047816 */ /* 0x000fca00000000ff */
[----:B------:R0:W-:Y:S01]  /*20530*/  @P4 STG.E.U8 desc[UR6][R8.64], R4 ;  /* 0x0000000408004986 */ /* 0x0001e2000c101106 */
[----:B-1----:R-:W-:Y:S01]  /*20540*/  VIADD R7, R22, 0x16 ;  /* 0x0000001616077836 */ /* 0x002fe20000000000 */
[C---:B------:R-:W-:Y:S02]  /*20550*/  IADD3 R6, P5, R11.reuse, R19, RZ ;  /* 0x000000130b067210 */ /* 0x040fe40007fbe0ff */
[C---:B0-----:R-:W-:Y:S02]  /*20560*/  IADD3 R4, P2, R11.reuse, R17, RZ ;  /* 0x000000110b047210 */ /* 0x041fe40007f5e0ff */
[----:B------:R-:W-:-:S03]  /*20570*/  IADD3 R8, P6, R11, R18, RZ ;  /* 0x000000120b087210 */ /* 0x000fc60007fde0ff */
[C---:B------:R-:W-:Y:S01]  /*20580*/  IMAD.X R5, R12.reuse, 0x1, R20, P2 ;  /* 0x000000010c057824 */ /* 0x040fe200010e0614 */
[----:B------:R-:W-:Y:S01]  /*20590*/  ISETP.GE.AND P2, PT, R7, UR4, PT ;  /* 0x0000000407007c0c */ /* 0x000fe2000bf46270 */
[C---:B------:R-:W-:Y:S01]  /*205a0*/  IMAD.X R7, R12.reuse, 0x1, R3, P5 ;  /* 0x000000010c077824 */ /* 0x040fe200028e0603 */
[C---:B------:R-:W-:Y:S01]  /*205b0*/  PRMT R10, R25.reuse, 0x7771, RZ ;  /* 0x00007771190a7816 */ /* 0x040fe200000000ff */
[----:B------:R-:W-:Y:S01]  /*205c0*/  IMAD.X R9, R12, 0x1, R2, P6 ;  /* 0x000000010c097824 */ /* 0x000fe200030e0602 */
[C---:B------:R-:W-:Y:S01]  /*205d0*/  PRMT R12, R25.reuse, 0x7772, RZ ;  /* 0x00007772190c7816 */ /* 0x040fe200000000ff */
[----:B------:R-:W-:Y:S01]  /*205e0*/  ULDC UR4, c[0x0][0x248] ;  /* 0x0000920000047ab9 */ /* 0x000fe20000000800 */
[----:B------:R-:W-:Y:S02]  /*205f0*/  PRMT R13, R25, 0x7773, RZ ;  /* 0x00007773190d7816 */ /* 0x000fe400000000ff */
[----:B------:R-:W3:Y:S01]  /*20600*/  LDL.LU R25, [R1+0x3c] ;  /* 0x00003c0001197983 */ /* 0x000ee20000300800 */
[----:B------:R-:W-:Y:S01]  /*20610*/  ISETP.LT.AND P3, PT, R26, UR8, !P1 ;  /* 0x000000081a007c0c */ /* 0x000fe2000cf61270 */
[----:B------:R-:W-:Y:S01]  /*20620*/  ULDC UR8, c[0x0][0x228] ;  /* 0x00008a0000087ab9 */ /* 0x000fe20000000800 */
[----:B------:R-:W-:Y:S01]  /*20630*/  ISETP.LT.AND P4, PT, R27, UR10, !P1 ;  /* 0x0000000a1b007c0c */ /* 0x000fe2000cf81270 */
[----:B------:R-:W-:Y:S01]  /*20640*/  ULDC UR10, c[0x0][0x228] ;  /* 0x00008a00000a7ab9 */ /* 0x000fe20000000800 */
[----:B------:R-:W-:Y:S01]  /*20650*/  ISETP.LT.AND P1, PT, R28, UR12, !P1 ;  /* 0x0000000c1c007c0c */ /* 0x000fe2000cf21270 */
[----:B------:R-:W-:Y:S01]  /*20660*/  ULDC UR12, c[0x0][0x228] ;  /* 0x00008a00000c7ab9 */ /* 0x000fe20000000800 */
[----:B------:R-:W4:Y:S07]  /*20670*/  LDL.LU R21, [R1+0x40] ;  /* 0x0000400001157983 */ /* 0x000f2e0000300800 */
[----:B------:R0:W-:Y:S04]  /*20680*/  @P3 STG.E.U8 desc[UR6][R4.64], R10 ;  /* 0x0000000a04003986 */ /* 0x0001e8000c101106 */
[----:B------:R1:W-:Y:S01]  /*20690*/  @P4 STG.E.U8 desc[UR6][R6.64], R12 ;  /* 0x0000000c06004986 */ /* 0x0003e2000c101106 */
[----:B0-----:R-:W-:-:S03]  /*206a0*/  VIADD R10, R11, UR4 ;  /* 0x000000040b0a7c36 */ /* 0x001fc60008000000 */
[----:B------:R0:W-:Y:S01]  /*206b0*/  @P1 STG.E.U8 desc[UR6][R8.64], R13 ;  /* 0x0000000d08001986 */ /* 0x0001e2000c101106 */
[----:B------:R-:W-:Y:S01]  /*206c0*/  ISETP.LT.AND P1, PT, R29, UR8, !P2 ;  /* 0x000000081d007c0c */ /* 0x000fe2000d721270 */
[----:B------:R-:W-:Y:S01]  /*206d0*/  ULDC UR4, c[0x0][0x22c] ;  /* 0x00008b0000047ab9 */ /* 0x000fe20000000800 */
[----:B-1----:R-:W-:Y:S01]  /*206e0*/  VIADD R7, R22, 0x17 ;  /* 0x0000001716077836 */ /* 0x002fe20000000000 */
[----:B------:R-:W-:Y:S01]  /*206f0*/  SHF.R.S32.HI R11, RZ, 0x1f, R10 ;  /* 0x0000001fff0b7819 */ /* 0x000fe2000001140a */
[----:B------:R-:W-:Y:S01]  /*20700*/  ULDC UR8, c[0x0][0x22c] ;  /* 0x00008b0000087ab9 */ /* 0x000fe20000000800 */
[C---:B------:R-:W-:Y:S02]  /*20710*/  IADD3 R4, P3, R10.reuse, R0, RZ ;  /* 0x000000000a047210 */ /* 0x040fe40007f7e0ff */
[----:B------:R-:W-:Y:S02]  /*20720*/  IADD3 R6, P5, R10, R17, RZ ;  /* 0x000000110a067210 */ /* 0x000fe40007fbe0ff */
[----:B------:R-:W-:Y:S01]  /*20730*/  ISETP.LT.AND P4, PT, R26, UR10, !P2 ;  /* 0x0000000a1a007c0c */ /* 0x000fe2000d781270 */
[----:B------:R-:W-:Y:S01]  /*20740*/  IMAD.X R5, R11, 0x1, R16, P3 ;  /* 0x000000010b057824 */ /* 0x000fe200018e0610 */
[----:B------:R-:W-:Y:S01]  /*20750*/  ISETP.LT.AND P6, PT, R27, UR12, !P2 ;  /* 0x0000000c1b007c0c */ /* 0x000fe2000d7c1270 */
[----:B------:R-:W-:Y:S01]  /*20760*/  ULDC UR10, c[0x0][0x228] ;  /* 0x00008a00000a7ab9 */ /* 0x000fe20000000800 */
[----:B------:R-:W-:Y:S01]  /*20770*/  ISETP.GE.AND P3, PT, R7, UR4, PT ;  /* 0x0000000407007c0c */ /* 0x000fe2000bf66270 */
[----:B------:R-:W-:Y:S01]  /*20780*/  IMAD.X R7, R11, 0x1, R20, P5 ;  /* 0x000000010b077824 */ /* 0x000fe200028e0614 */
[----:B0-----:R-:W-:Y:S01]  /*20790*/  IADD3 R8, P5, R10, R19, RZ ;  /* 0x000000130a087210 */ /* 0x001fe20007fbe0ff */
[----:B------:R-:W-:Y:S01]  /*207a0*/  ULDC UR4, c[0x0][0x248] ;  /* 0x0000920000047ab9 */ /* 0x000fe20000000800 */
[----:B------:R-:W-:-:S03]  /*207b0*/  ULDC UR12, c[0x0][0x228] ;  /* 0x00008a00000c7ab9 */ /* 0x000fc60000000800 */
[----:B------:R-:W-:Y:S01]  /*207c0*/  IMAD.X R9, R11, 0x1, R3, P5 ;  /* 0x000000010b097824 */ /* 0x000fe200028e0603 */
[----:B------:R-:W-:Y:S01]  /*207d0*/  ISETP.LT.AND P2, PT, R28, UR10, !P2 ;  /* 0x0000000a1c007c0c */ /* 0x000fe2000d741270 */
[----:B------:R-:W-:Y:S01]  /*207e0*/  ULDC UR10, c[0x0][0x228] ;  /* 0x00008a00000a7ab9 */ /* 0x000fe20000000800 */
[----:B------:R-:W-:Y:S01]  /*207f0*/  ISETP.LT.AND P5, PT, R26, UR14, !P3 ;  /* 0x0000000e1a007c0c */ /* 0x000fe2000dfa1270 */
[----:B------:R-:W-:Y:S01]  /*20800*/  ULDC UR14, c[0x0][0x228] ;  /* 0x00008a00000e7ab9 */ /* 0x000fe20000000800 */
[C---:B--2---:R-:W-:Y:S02]  /*20810*/  PRMT R12, R24.reuse, 0x7770, RZ ;  /* 0x00007770180c7816 */ /* 0x044fe400000000ff */
[C---:B------:R-:W-:Y:S02]  /*20820*/  PRMT R14, R24.reuse, 0x7771, RZ ;  /* 0x00007771180e7816 */ /* 0x040fe400000000ff */
[----:B------:R-:W-:Y:S01]  /*20830*/  PRMT R13, R24, 0x7772, RZ ;  /* 0x00007772180d7816 */ /* 0x000fe200000000ff */
[----:B------:R0:W-:Y:S04]  /*20840*/  @P1 STG.E.U8 desc[UR6][R4.64], R12 ;  /* 0x0000000c04001986 */ /* 0x0001e8000c101106 */
[----:B------:R1:W-:Y:S01]  /*20850*/  @P4 STG.E.U8 desc[UR6][R6.64], R14 ;  /* 0x0000000e06004986 */ /* 0x0003e2000c101106 */
[----:B------:R-:W-:Y:S01]  /*20860*/  ISETP.LT.AND P4, PT, R29, UR12, !P3 ;  /* 0x0000000c1d007c0c */ /* 0x000fe2000df81270 */
[----:B------:R-:W-:-:S02]  /*20870*/  ULDC UR12, c[0x0][0x228] ;  /* 0x00008a00000c7ab9 */ /* 0x000fc40000000800 */
[----:B------:R2:W-:Y:S01]  /*20880*/  @P6 STG.E.U8 desc[UR6][R8.64], R13 ;  /* 0x0000000d08006986 */ /* 0x0005e2000c101106 */
[C---:B0-----:R-:W-:Y:S01]  /*20890*/  VIADD R12, R10.reuse, UR4 ;  /* 0x000000040a0c7c36 */ /* 0x041fe20008000000 */
[----:B------:R-:W-:Y:S01]  /*208a0*/  IADD3 R4, P6, R10, R18, RZ ;  /* 0x000000120a047210 */ /* 0x000fe20007fde0ff */
[----:B------:R-:W-:-:S03]  /*208b0*/  ULDC UR4, c[0x0][0x248] ;  /* 0x0000920000047ab9 */ /* 0x000fc60000000800 */
[----:B------:R-:W-:Y:S02]  /*208c0*/  SHF.R.S32.HI R10, RZ, 0x1f, R12 ;  /* 0x0000001fff0a7819 */ /* 0x000fe4000001140c */
[----:B-1----:R-:W-:Y:S01]  /*208d0*/  IADD3 R6, P1, R12, R0, RZ ;  /* 0x000000000c067210 */ /* 0x002fe20007f3e0ff */
[----:B--2---:R-:W-:Y:S02]  /*208e0*/  VIADD R9, R22, 0x18 ;  /* 0x0000001816097836 */ /* 0x004fe40000000000 */
[----:B------:R-:W-:Y:S01]  /*208f0*/  IMAD.X R5, R11, 0x1, R2, P6 ;  /* 0x000000010b057824 */ /* 0x000fe200030e0602 */
[----:B------:R-:W-:Y:S01]  /*20900*/  PRMT R11, R24, 0x7773, RZ ;  /* 0x00007773180b7816 */ /* 0x000fe200000000ff */
[----:B------:R-:W-:Y:S01]  /*20910*/  IMAD.X R7, R10, 0x1, R16, P1 ;  /* 0x000000010a077824 */ /* 0x000fe200008e0610 */
[----:B------:R-:W-:Y:S02]  /*20920*/  IADD3 R8, P6, R12, R17, RZ ;  /* 0x000000110c087210 */ /* 0x000fe40007fde0ff */
[----:B------:R-:W-:Y:S01]  /*20930*/  ISETP.GE.AND P1, PT, R9, UR8, PT ;  /* 0x0000000809007c0c */ /* 0x000fe2000bf26270 */
[----:B------:R-:W-:Y:S01]  /*20940*/  ULDC UR8, c[0x0][0x228] ;  /* 0x00008a0000087ab9 */ /* 0x000fe20000000800 */
[----:B------:R0:W-:Y:S01]  /*20950*/  @P2 STG.E.U8 desc[UR6][R4.64], R11 ;  /* 0x0000000b04002986 */ /* 0x0001e2000c101106 */
[----:B------:R-:W-:Y:S01]  /*20960*/  ISETP.LT.AND P2, PT, R27, UR8, !P3 ;  /* 0x000000081b007c0c */ /* 0x000fe2000df41270 */
[----:B------:R-:W-:Y:S01]  /*20970*/  IMAD.X R9, R10, 0x1, R20, P6 ;  /* 0x000000010a097824 */ /* 0x000fe200030e0614 */
[----:B------:R-:W-:Y:S01]  /*20980*/  ULDC UR8, c[0x0][0x228] ;  /* 0x00008a0000087ab9 */ /* 0x000fe20000000800 */
[----:B---3--:R-:W-:-:S02]  /*20990*/  PRMT R13, R25, 0x7770, RZ ;  /* 0x00007770190d7816 */ /* 0x008fc400000000ff */
[----:B------:R-:W-:-:S03]  /*209a0*/  PRMT R14, R25, 0x7771, RZ ;  /* 0x00007771190e7816 */ /* 0x000fc600000000ff */
[----:B------:R1:W-:Y:S01]  /*209b0*/  @P4 STG.E.U8 desc[UR6][R6.64], R13 ;  /* 0x0000000d06004986 */ /* 0x0003e2000c101106 */
[----:B------:R-:W-:Y:S01]  /*209c0*/  ISETP.LT.AND P3, PT, R28, UR10, !P3 ;  /* 0x0000000a1c007c0c */ /* 0x000fe2000df61270 */
[C---:B0-----:R-:W-:Y:S01]  /*209d0*/  VIADD R11, R12.reuse, UR4 ;  /* 0x000000040c0b7c36 */ /* 0x041fe20008000000 */
[----:B------:R-:W-:Y:S01]  /*209e0*/  ISETP.LT.AND P4, PT, R29, UR8, !P1 ;  /* 0x000000081d007c0c */ /* 0x000fe2000cf81270 */
[----:B------:R0:W-:Y:S01]  /*209f0*/  @P5 STG.E.U8 desc[UR6][R8.64], R14 ;  /* 0x0000000e08005986 */ /* 0x0001e2000c101106 */
[C---:B------:R-:W-:Y:S01]  /*20a00*/  IADD3 R4, P5, R12.reuse, R18, RZ ;  /* 0x000000120c047210 */ /* 0x040fe20007fbe0ff */
[----:B------:R-:W-:Y:S01]  /*20a10*/  ULDC UR4, c[0x0][0x22c] ;  /* 0x00008b0000047ab9 */ /* 0x000fe20000000800 */
[----:B------:R-:W-:Y:S01]  /*20a20*/  ULDC UR8, c[0x0][0x228] ;  /* 0x00008a0000087ab9 */ /* 0x000fe20000000800 */
[----:B------:R-:W-:Y:S01]  /*20a30*/  ULDC UR10, c[0x0][0x228] ;  /* 0x00008a00000a7ab9 */ /* 0x000fe20000000800 */
[----:B-1----:R-:W-:Y:S02]  /*20a40*/  IADD3 R6, P6, R12, R19, RZ ;  /* 0x000000130c067210 */ /* 0x002fe40007fde0ff */
[----:B------:R-:W-:-:S02]  /*20a50*/  SHF.R.S32.HI R12, RZ, 0x1f, R11 ;  /* 0x0000001fff0c7819 */ /* 0x000fc4000001140b */
[----:B0-----:R-:W-:Y:S01]  /*20a60*/  PRMT R9, R25, 0x7772, RZ ;  /* 0x0000777219097816 */ /* 0x001fe200000000ff */
[C---:B------:R-:W-:Y:S01]  /*20a70*/  IMAD.X R7, R10.reuse, 0x1, R3, P6 ;  /* 0x000000010a077824 */ /* 0x040fe200030e0603 */
[----:B------:R-:W-:Y:S01]  /*20a80*/  IADD3 R8, P6, R11, R0, RZ ;  /* 0x000000000b087210 */ /* 0x000fe20007fde0ff */
[----:B------:R-:W-:Y:S01]  /*20a90*/  IMAD.X R5, R10, 0x1, R2, P5 ;  /* 0x000000010a057824 */ /* 0x000fe200028e0602 */
[----:B------:R-:W-:Y:S02]  /*20aa0*/  PRMT R13, R25, 0x7773, RZ ;  /* 0x00007773190d7816 */ /* 0x000fe400000000ff */
[----:B------:R0:W-:Y:S04]  /*20ab0*/  @P2 STG.E.U8 desc[UR6][R6.64], R9 ;  /* 0x0000000906002986 */ /* 0x0001e8000c101106 */
[----:B------:R1:W-:Y:S01]  /*20ac0*/  @P3 STG.E.U8 desc[UR6][R4.64], R13 ;  /* 0x0000000d04003986 */ /* 0x0003e2000c101106 */
[----:B------:R-:W-:-:S03]  /*20ad0*/  PRMT R10, R23, 0x7771, RZ ;  /* 0x00007771170a7816 */ /* 0x000fc600000000ff */
[----:B------:R-:W2:Y:S01]  /*20ae0*/  LDL.LU R25, [R1+0x44] ;  /* 0x0000440001197983 */ /* 0x000ea20000300800 */
[----:B0-----:R-:W-:Y:S01]  /*20af0*/  IMAD.X R9, R12, 0x1, R16, P6 ;  /* 0x000000010c097824 */ /* 0x001fe200030e0610 */
[----:B------:R-:W-:Y:S01]  /*20b00*/  PRMT R6, R23, 0x7770, RZ ;  /* 0x0000777017067816 */ /* 0x000fe200000000ff */
[----:B------:R-:W-:Y:S01]  /*20b10*/  VIADD R7, R22, 0x19 ;  /* 0x0000001916077836 */ /* 0x000fe20000000000 */
[----:B------:R-:W3:Y:S01]  /*20b20*/  LDL.LU R24, [R1+0xc] ;  /* 0x00000c0001187983 */ /* 0x000ee20000300800 */
[----:B-1----:R-:W-:-:S03]  /*20b30*/  IADD3 R4, P2, R11, R17, RZ ;  /* 0x000000110b047210 */ /* 0x002fc60007f5e0ff */
[----:B------:R0:W-:Y:S02]  /*20b40*/  @P4 STG.E.U8 desc[UR6][R8.64], R6 ;  /* 0x0000000608004986 */ /* 0x0001e4000c101106 */
[----:B------:R-:W-:Y:S01]  /*20b50*/  IMAD.X R5, R12, 0x1, R20, P2 ;  /* 0x000000010c057824 */ /* 0x000fe200010e0614 */
[----:B------:R-:W-:Y:S01]  /*20b60*/  ISETP.GE.AND P2, PT, R7, UR4, PT ;  /* 0x0000000407007c0c */ /* 0x000fe2000bf46270 */
[----:B------:R-:W-:Y:S01]  /*20b70*/  ULDC UR4, c[0x0][0x248] ;  /* 0x0000920000047ab9 */ /* 0x000fe20000000800 */
[----:B------:R-:W-:Y:S02]  /*20b80*/  PRMT R13, R23, 0x7773, RZ ;  /* 0x00007773170d7816 */ /* 0x000fe400000000ff */
[C---:B0-----:R-:W-:Y:S02]  /*20b90*/  IADD3 R6, P5, R11.reuse, R19, RZ ;  /* 0x000000130b067210 */ /* 0x041fe40007fbe0ff */
[----:B------:R-:W-:-:S03]  /*20ba0*/  IADD3 R8, P6, R11, R18, RZ ;  /* 0x000000120b087210 */ /* 0x000fc60007fde0ff */
[C---:B------:R-:W-:Y:S02]  /*20bb0*/  IMAD.X R7, R12.reuse, 0x1, R3, P5 ;  /* 0x000000010c077824 */ /* 0x040fe400028e0603 */
[----:B------:R-:W-:Y:S01]  /*20bc0*/  IMAD.X R9, R12, 0x1, R2, P6 ;  /* 0x000000010c097824 */ /* 0x000fe200030e0602 */
[----:B------:R-:W-:Y:S02]  /*20bd0*/  PRMT R12, R23, 0x7772, RZ ;  /* 0x00007772170c7816 */ /* 0x000fe400000000ff */
[----:B------:R-:W5:Y:S01]  /*20be0*/  LDL.LU R23, [R1+0x4] ;  /* 0x0000040001177983 */ /* 0x000f620000300800 */
[----:B------:R-:W-:Y:S01]  /*20bf0*/  ISETP.LT.AND P3, PT, R26, UR8, !P1 ;  /* 0x000000081a007c0c */ /* 0x000fe2000cf61270 */
[----:B------:R-:W-:Y:S01]  /*20c00*/  ULDC UR8, c[0x0][0x228] ;  /* 0x00008a0000087ab9 */ /* 0x000fe20000000800 */
[----:B------:R-:W-:Y:S01]  /*20c10*/  ISETP.LT.AND P4, PT, R27, UR10, !P1 ;  /* 0x0000000a1b007c0c */ /* 0x000fe2000cf81270 */
[----:B------:R-:W-:Y:S01]  /*20c20*/  ULDC UR10, c[0x0][0x228] ;  /* 0x00008a00000a7ab9 */ /* 0x000fe20000000800 */
[----:B------:R-:W-:Y:S01]  /*20c30*/  ISETP.LT.AND P1, PT, R28, UR12, !P1 ;  /* 0x0000000c1c007c0c */ /* 0x000fe2000cf21270 */
[----:B------:R-:W-:-:S08]  /*20c40*/  ULDC UR12, c[0x0][0x228] ;  /* 0x00008a00000c7ab9 */ /* 0x000fd00000000800 */
[----:B------:R0:W-:Y:S04]  /*20c50*/  @P3 STG.E.U8 desc[UR6][R4.64], R10 ;  /* 0x0000000a04003986 */ /* 0x0001e8000c101106 */
        /* <DEDUP_REMOVED lines=10> */
[----:B------:R-:W-:Y:S01]  /*20d00*/  ULDC UR12, c[0x0][0x228] ;  /* 0x00008a00000c7ab9 */ /* 0x000fe20000000800 */
[----:B------:R-:W-:-:S02]  /*20d10*/  IADD3 R4, P6, R10, R0, RZ ;  /* 0x000000000a047210 */ /* 0x000fc40007fde0ff */
[----:B-1----:R-:W-:Y:S01]  /*20d20*/  IADD3 R6, P3, R10, R17, RZ ;  /* 0x000000110a067210 */ /* 0x002fe20007f7e0ff */
[----:B0-----:R-:W-:Y:S01]  /*20d30*/  VIADD R9, R22, 0x1a ;  /* 0x0000001a16097836 */ /* 0x001fe20000000000 */
[----:B----4-:R-:W-:Y:S01]  /*20d40*/  PRMT R12, R21, 0x7770, RZ ;  /* 0x00007770150c7816 */ /* 0x010fe200000000ff */
[C---:B------:R-:W-:Y:S01]  /*20d50*/  IMAD.X R5, R11.reuse, 0x1, R16, P6 ;  /* 0x000000010b057824 */ /* 0x040fe200030e0610 */
[----:B------:R-:W-:Y:S01]  /*20d60*/  IADD3 R8, P6, R10, R19, RZ ;  /* 0x000000130a087210 */ /* 0x000fe20007fde0ff */
[----:B------:R-:W-:Y:S01]  /*20d70*/  IMAD.X R7, R11, 0x1, R20, P3 ;  /* 0x000000010b077824 */ /* 0x000fe200018e0614 */
[----:B------:R-:W-:Y:S01]  /*20d80*/  ISETP.GE.AND P3, PT, R9, UR4, PT ;  /* 0x0000000409007c0c */ /* 0x000fe2000bf66270 */
[----:B------:R-:W-:Y:S01]  /*20d90*/  ULDC UR4, c[0x0][0x248] ;  /* 0x0000920000047ab9 */ /* 0x000fe20000000800 */
[----:B------:R-:W-:Y:S01]  /*20da0*/  PRMT R13, R21, 0x7771, RZ ;  /* 0x00007771150d7816 */ /* 0x000fe200000000ff */
[----:B------:R0:W-:Y:S01]  /*20db0*/  @P4 STG.E.U8 desc[UR6][R4.64], R12 ;  /* 0x0000000c04004986 */ /* 0x0001e2000c101106 */
[----:B------:R-:W-:Y:S01]  /*20dc0*/  IMAD.X R9, R11, 0x1, R3, P6 ;  /* 0x000000010b097824 */ /* 0x000fe200030e0603 */
[----:B------:R-:W-:-:S02]  /*20dd0*/  PRMT R14, R21, 0x7772, RZ ;  /* 0x00007772150e7816 */ /* 0x000fc400000000ff */
[----:B------:R-:W-:Y:S01]  /*20de0*/  ISETP.LT.AND P2, PT, R28, UR10, !P2 ;  /* 0x0000000a1c007c0c */ /* 0x000fe2000d741270 */
[----:B------:R1:W-:Y:S01]  /*20df0*/  @P1 STG.E.U8 desc[UR6][R6.64], R13 ;  /* 0x0000000d06001986 */ /* 0x0003e2000c101106 */
[----:B------:R-:W-:Y:S01]  /*20e00*/  ISETP.LT.AND P4, PT, R29, UR12, !P3 ;  /* 0x0000000c1d007c0c */ /* 0x000fe2000df81270 */
[----:B------:R-:W-:Y:S01]  /*20e10*/  ULDC UR10, c[0x0][0x228] ;  /* 0x00008a00000a7ab9 */ /* 0x000fe20000000800 */
[----:B------:R-:W-:Y:S01]  /*20e20*/  ULDC UR12, c[0x0][0x228] ;  /* 0x00008a00000c7ab9 */ /* 0x000fe20000000800 */
[C---:B0-----:R-:W-:Y:S01]  /*20e30*/  VIADD R12, R10.reuse, UR4 ;  /* 0x000000040a0c7c36 */ /* 0x041fe20008000000 */
[----:B------:R-:W-:Y:S01]  /*20e40*/  IADD3 R4, P6, R10, R18, RZ ;  /* 0x000000120a047210 */ /* 0x000fe20007fde0ff */
[----:B------:R0:W-:Y:S01]  /*20e50*/  @P5 STG.E.U8 desc[UR6][R8.64], R14 ;  /* 0x0000000e08005986 */ /* 0x0001e2000c101106 */
[----:B------:R-:W-:Y:S01]  /*20e60*/  ISETP.LT.AND P5, PT, R26, UR14, !P3 ;  /* 0x0000000e1a007c0c */ /* 0x000fe2000dfa1270 */
[----:B------:R-:W-:Y:S01]  /*20e70*/  ULDC UR4, c[0x0][0x248] ;  /* 0x0000920000047ab9 */ /* 0x000fe20000000800 */
[----:B------:R-:W-:-:S02]  /*20e80*/  SHF.R.S32.HI R10, RZ, 0x1f, R12 ;  /* 0x0000001fff0a7819 */ /* 0x000fc4000001140c */
[----:B-1----:R-:W-:Y:S01]  /*20e90*/  IADD3 R6, P1, R12, R0, RZ ;  /* 0x000000000c067210 */ /* 0x002fe20007f3e0ff */
[----:B------:R-:W-:Y:S01]  /*20ea0*/  IMAD.X R5, R11, 0x1, R2, P6 ;  /* 0x000000010b057824 */ /* 0x000fe200030e0602 */
[----:B------:R-:W-:Y:S01]  /*20eb0*/  PRMT R11, R21, 0x7773, RZ ;  /* 0x00007773150b7816 */ /* 0x000fe200000000ff */
[----:B------:R-:W-:Y:S01]  /*20ec0*/  ULDC UR14, c[0x0][0x228] ;  /* 0x00008a00000e7ab9 */ /* 0x000fe20000000800 */
[----:B0-----:R-:W-:Y:S01]  /*20ed0*/  VIADD R9, R22, 0x1b ;  /* 0x0000001b16097836 */ /* 0x001fe20000000000 */
[----:B------:R-:W-:Y:S01]  /*20ee0*/  IADD3 R8, P6, R12, R17, RZ ;  /* 0x000000110c087210 */ /* 0x000fe20007fde0ff */
[C---:B------:R-:W-:Y:S01]  /*20ef0*/  IMAD.X R7, R10.reuse, 0x1, R16, P1 ;  /* 0x000000010a077824 */ /* 0x040fe200008e0610 */
[----:B------:R0:W-:Y:S02]  /*20f00*/  @P2 STG.E.U8 desc[UR6][R4.64], R11 ;  /* 0x0000000b04002986 */ /* 0x0001e4000c101106 */
[----:B------:R-:W-:Y:S01]  /*20f10*/  ISETP.GE.AND P1, PT, R9, UR8, PT ;  /* 0x0000000809007c0c */ /* 0x000fe2000bf26270 */
[----:B------:R-:W-:Y:S01]  /*20f20*/  ULDC UR8, c[0x0][0x228] ;  /* 0x00008a0000087ab9 */ /* 0x000fe20000000800 */
[----:B------:R-:W-:Y:S01]  /*20f30*/  IMAD.X R9, R10, 0x1, R20, P6 ;  /* 0x000000010a097824 */ /* 0x000fe200030e0614 */
[----:B------:R-:W-:Y:S01]  /*20f40*/  ISETP.LT.AND P2, PT, R27, UR8, !P3 ;  /* 0x000000081b007c0c */ /* 0x000fe2000df41270 */
[----:B------:R-:W-:-:S02]  /*20f50*/  ULDC UR8, c[0x0][0x228] ;  /* 0x00008a0000087ab9 */ /* 0x000fc40000000800 */
[----:B------:R-:W-:Y:S01]  /*20f60*/  ISETP.LT.AND P3, PT, R28, UR8, !P3 ;  /* 0x000000081c007c0c */ /* 0x000fe2000df61270 */
[----:B------:R-:W-:Y:S01]  /*20f70*/  ULDC UR8, c[0x0][0x228] ;  /* 0x00008a0000087ab9 */ /* 0x000fe20000000800 */
[C---:B0-----:R-:W-:Y:S01]  /*20f80*/  IADD3 R4, P6, R12.reuse, R19, RZ ;  /* 0x000000130c047210 */ /* 0x041fe20007fde0ff */
[----:B------:R-:W-:Y:S01]  /*20f90*/  VIADD R11, R12, UR4 ;  /* 0x000000040c0b7c36 */ /* 0x000fe20008000000 */
[----:B------:R-:W-:-:S03]  /*20fa0*/  ULDC UR4, c[0x0][0x22c] ;  /* 0x00008b0000047ab9 */ /* 0x000fc60000000800 */
[----:B------:R-:W-:Y:S01]  /*20fb0*/  IMAD.X R5, R10, 0x1, R3, P6 ;  /* 0x000000010a057824 */ /* 0x000fe200030e0603 */
[C---:B-----5:R-:W-:Y:S02]  /*20fc0*/  PRMT R13, R23.reuse, 0x7770, RZ ;  /* 0x00007770170d7816 */ /* 0x060fe400000000ff */
[----:B------:R-:W-:-:S03]  /*20fd0*/  PRMT R14, R23, 0x7771, RZ ;  /* 0x00007771170e7816 */ /* 0x000fc600000000ff */
[----:B------:R0:W-:Y:S01]  /*20fe0*/  @P4 STG.E.U8 desc[UR6][R6.64], R13 ;  /* 0x0000000d06004986 */ /* 0x0001e2000c101106 */
[----:B------:R-:W-:Y:S01]  /*20ff0*/  ISETP.LT.AND P4, PT, R29, UR10, !P1 ;  /* 0x0000000a1d007c0c */ /* 0x000fe2000cf81270 */
[----:B------:R-:W-:Y:S02]  /*21000*/  ULDC UR10, c[0x0][0x228] ;  /* 0x00008a00000a7ab9 */ /* 0x000fe40000000800 */
[----:B------:R1:W-:Y:S01]  /*21010*/  @P5 STG.E.U8 desc[UR6][R8.64], R14 ;  /* 0x0000000e08005986 */ /* 0x0003e2000c101106 */
[----:B0-----:R-:W-:Y:S02]  /*21020*/  IADD3 R6, P5, R12, R18, RZ ;  /* 0x000000120c067210 */ /* 0x001fe40007fbe0ff */
[----:B------:R-:W-:Y:S02]  /*21030*/  SHF.R.S32.HI R12, RZ, 0x1f, R11 ;  /* 0x0000001fff0c7819 */ /* 0x000fe4000001140b */
[----:B-1----:R-:W-:Y:S02]  /*21040*/  PRMT R9, R23, 0x7772, RZ ;  /* 0x0000777217097816 */ /* 0x002fe400000000ff */
[----:B------:R-:W-:Y:S01]  /*21050*/  IADD3 R8, P6, R11, R0, RZ ;  /* 0x000000000b087210 */ /* 0x000fe20007fde0ff */
[----:B------:R-:W-:Y:S01]  /*21060*/  IMAD.X R7, R10, 0x1, R2, P5 ;  /* 0x000000010a077824 */ /* 0x000fe200028e0602 */
[----:B------:R-:W-:Y:S01]  /*21070*/  PRMT R10, R23, 0x7773, RZ ;  /* 0x00007773170a7816 */ /* 0x000fe200000000ff */
[----:B------:R0:W-:Y:S04]  /*21080*/  @P2 STG.E.U8 desc[UR6][R4.64], R9 ;  /* 0x0000000904002986 */ /* 0x0001e8000c101106 */
[----:B------:R-:W4:Y:S04]  /*21090*/  LDL.LU R23, [R1+0x8] ;  /* 0x0000080001177983 */ /* 0x000f280000300800 */
[----:B------:R1:W-:Y:S01]  /*210a0*/  @P3 STG.E.U8 desc[UR6][R6.64], R10 ;  /* 0x0000000a06003986 */ /* 0x0003e2000c101106 */
[----:B0-----:R-:W-:Y:S01]  /*210b0*/  IMAD.X R9, R12, 0x1, R16, P6 ;  /* 0x000000010c097824 */ /* 0x001fe200030e0610 */
[----:B--2---:R-:W-:-:S05]  /*210c0*/  PRMT R4, R25, 0x7770, RZ ;  /* 0x0000777019047816 */ /* 0x004fca00000000ff */
        /* <DEDUP_REMOVED lines=13> */
[----:B------:R-:W2:Y:S01]  /*211a0*/  LDL.LU R25, [R1+0x48] ;  /* 0x0000480001197983 */ /* 0x000ea20000300800 */
[----:B------:R-:W-:Y:S01]  /*211b0*/  ISETP.LT.AND P3, PT, R26, UR8, !P1 ;  /* 0x000000081a007c0c */ /* 0x000fe2000cf61270 */
[----:B------:R-:W-:Y:S01]  /*211c0*/  ULDC UR8, c[0x0][0x228] ;  /* 0x00008a0000087ab9 */ /* 0x000fe20000000800 */
[----:B------:R-:W-:Y:S01]  /*211d0*/  ISETP.LT.AND P4, PT, R27, UR10, !P1 ;  /* 0x0000000a1b007c0c */ /* 0x000fe2000cf81270 */
[----:B------:R-:W-:Y:S01]  /*211e0*/  ULDC UR10, c[0x0][0x228] ;  /* 0x00008a00000a7ab9 */ /* 0x000fe20000000800 */
[----:B------:R-:W-:Y:S01]  /*211f0*/  ISETP.LT.AND P1, PT, R28, UR12, !P1 ;  /* 0x0000000c1c007c0c */ /* 0x000fe2000cf21270 */
[----:B------:R-:W-:-:S08]  /*21200*/  ULDC UR12, c[0x0][0x228] ;  /* 0x00008a00000c7ab9 */ /* 0x000fd00000000800 */
[----:B------:R-:W-:Y:S04]  /*21210*/  @P3 STG.E.U8 desc[UR6][R4.64], R10 ;  /* 0x0000000a04003986 */ /* 0x000fe8000c101106 */
[----:B------:R0:W-:Y:S01]  /*21220*/  @P4 STG.E.U8 desc[UR6][R6.64], R12 ;  /* 0x0000000c06004986 */ /* 0x0001e2000c101106 */
        /* <DEDUP_REMOVED lines=9> */
[----:B------:R-:W-:Y:S02]  /*212c0*/  SHF.R.S32.HI R10, RZ, 0x1f, R12 ;  /* 0x0000001fff0a7819 */ /* 0x000fe4000001140c */
[C---:B------:R-:W-:Y:S02]  /*212d0*/  IADD3 R4, P6, R12.reuse, R0, RZ ;  /* 0x000000000c047210 */ /* 0x040fe40007fde0ff */
[----:B------:R-:W-:Y:S01]  /*212e0*/  IADD3 R6, P1, R12, R17, RZ ;  /* 0x000000110c067210 */ /* 0x000fe20007f3e0ff */
[----:B-1----:R-:W-:Y:S02]  /*212f0*/  VIADD R9, R22, 0x1d ;  /* 0x0000001d16097836 */ /* 0x002fe40000000000 */
[C---:B------:R-:W-:Y:S02]  /*21300*/  IMAD.X R5, R10.reuse, 0x1, R16, P6 ;  /* 0x000000010a057824 */ /* 0x040fe400030e0610 */
[----:B------:R-:W-:Y:S01]  /*21310*/  IMAD.X R7, R10, 0x1, R20, P1 ;  /* 0x000000010a077824 */ /* 0x000fe200008e0614 */
[----:B------:R-:W-:-:S02]  /*21320*/  IADD3 R8, P6, R12, R19, RZ ;  /* 0x000000130c087210 */ /* 0x000fc40007fde0ff */
[----:B------:R-:W-:Y:S01]  /*21330*/  ISETP.GE.AND P1, PT, R9, UR4, PT ;  /* 0x0000000409007c0c */ /* 0x000fe2000bf26270 */
[----:B------:R-:W-:Y:S02]  /*21340*/  ULDC UR4, c[0x0][0x248] ;  /* 0x0000920000047ab9 */ /* 0x000fe40000000800 */
[----:B------:R-:W-:Y:S01]  /*21350*/  IMAD.X R9, R10, 0x1, R3, P6 ;  /* 0x000000010a097824 */ /* 0x000fe200030e0603 */
[C---:B----4-:R-:W-:Y:S02]  /*21360*/  PRMT R11, R23.reuse, 0x7770, RZ ;  /* 0x00007770170b7816 */ /* 0x050fe400000000ff */
[----:B------:R-:W-:-:S03]  /*21370*/  PRMT R13, R23, 0x7771, RZ ;  /* 0x00007771170d7816 */ /* 0x000fc600000000ff */
[----:B------:R0:W-:Y:S01]  /*21380*/  @P4 STG.E.U8 desc[UR6][R4.64], R11 ;  /* 0x0000000b04004986 */ /* 0x0001e2000c101106 */
[----:B------:R-:W-:Y:S01]  /*21390*/  ISETP.LT.AND P4, PT, R29, UR12, !P1 ;  /* 0x0000000c1d007c0c */ /* 0x000fe2000cf81270 */
[----:B------:R-:W-:Y:S02]  /*213a0*/  ULDC UR12, c[0x0][0x228] ;  /* 0x00008a00000c7ab9 */ /* 0x000fe40000000800 */
[----:B------:R1:W-:Y:S01]  /*213b0*/  @P3 STG.E.U8 desc[UR6][R6.64], R13 ;  /* 0x0000000d06003986 */ /* 0x0003e2000c101106 */
[----:B------:R-:W-:Y:S01]  /*213c0*/  ISETP.LT.AND P3, PT, R28, UR10, !P2 ;  /* 0x0000000a1c007c0c */ /* 0x000fe2000d761270 */
[----:B------:R-:W-:Y:S01]  /*213d0*/  ULDC UR10, c[0x0][0x228] ;  /* 0x00008a00000a7ab9 */ /* 0x000fe20000000800 */
[----:B------:R-:W-:Y:S01]  /*213e0*/  PRMT R14, R23, 0x7772, RZ ;  /* 0x00007772170e7816 */ /* 0x000fe200000000ff */
[C---:B0-----:R-:W-:Y:S01]  /*213f0*/  VIADD R11, R12.reuse, UR4 ;  /* 0x000000040c0b7c36 */ /* 0x041fe20008000000 */
[----:B------:R-:W-:-:S03]  /*21400*/  IADD3 R4, P6, R12, R18, RZ ;  /* 0x000000120c047210 */ /* 0x000fc60007fde0ff */
[----:B------:R0:W-:Y:S01]  /*21410*/  @P5 STG.E.U8 desc[UR6][R8.64], R14 ;  /* 0x0000000e08005986 */ /* 0x0001e2000c101106 */
[----:B------:R-:W-:Y:S01]  /*21420*/  ULDC UR4, c[0x0][0x248] ;  /* 0x0000920000047ab9 */ /* 0x000fe20000000800 */
[----:B------:R-:W-:Y:S02]  /*21430*/  SHF.R.S32.HI R12, RZ, 0x1f, R11 ;  /* 0x0000001fff0c7819 */ /* 0x000fe4000001140b */
[----:B-1----:R-:W-:Y:S01]  /*21440*/  IADD3 R6, P2, R11, R0, RZ ;  /* 0x000000000b067210 */ /* 0x002fe20007f5e0ff */
[----:B------:R-:W-:Y:S01]  /*21450*/  IMAD.X R5, R10, 0x1, R2, P6 ;  /* 0x000000010a057824 */ /* 0x000fe200030e0602 */
[----:B------:R-:W-:Y:S02]  /*21460*/  PRMT R10, R23, 0x7773, RZ ;  /* 0x00007773170a7816 */ /* 0x000fe400000000ff */
[----:B------:R-:W-:Y:S01]  /*21470*/  ISETP.LT.AND P5, PT, R26, UR14, !P1 ;  /* 0x0000000e1a007c0c */ /* 0x000fe2000cfa1270 */
[----:B------:R-:W-:Y:S01]  /*21480*/  IMAD.X R7, R12, 0x1, R16, P2 ;  /* 0x000000010c077824 */ /* 0x000fe200010e0610 */
[----:B------:R-:W-:Y:S01]  /*21490*/  ULDC UR14, c[0x0][0x228] ;  /* 0x00008a00000e7ab9 */ /* 0x000fe20000000800 */
[----:B0-----:R-:W-:Y:S01]  /*214a0*/  VIADD R9, R22, 0x1e ;  /* 0x0000001e16097836 */ /* 0x001fe20000000000 */
[----:B------:R-:W-:Y:S01]  /*214b0*/  IADD3 R8, P6, R11, R17, RZ ;  /* 0x000000110b087210 */ /* 0x000fe20007fde0ff */
[----:B------:R0:W-:Y:S01]  /*214c0*/  @P3 STG.E.U8 desc[UR6][R4.64], R10 ;  /* 0x0000000a04003986 */ /* 0x0001e2000c101106 */
[----:B------:R-:W-:Y:S01]  /*214d0*/  ISETP.LT.AND P3, PT, R28, UR12, !P1 ;  /* 0x0000000c1c007c0c */ /* 0x000fe2000cf61270 */
[----:B------:R-:W-:Y:S01]  /*214e0*/  ULDC UR12, c[0x0][0x228] ;  /* 0x00008a00000c7ab9 */ /* 0x000fe20000000800 */
[----:B--2---:R-:W-:-:S02]  /*214f0*/  PRMT R13, R25, 0x7770, RZ ;  /* 0x00007770190d7816 */ /* 0x004fc400000000ff */
[----:B------:R-:W-:-:S03]  /*21500*/  ISETP.GE.AND P2, PT, R9, UR8, PT ;  /* 0x0000000809007c0c */ /* 0x000fc6000bf46270 */
[----:B------:R1:W-:Y:S01]  /*21510*/  @P4 STG.E.U8 desc[UR6][R6.64], R13 ;  /* 0x0000000d06004986 */ /* 0x0003e2000c101106 */
[----:B------:R-:W-:Y:S01]  /*21520*/  ISETP.LT.AND P4, PT, R27, UR10, !P1 ;  /* 0x0000000a1b007c0c */ /* 0x000fe2000cf81270 */
[C---:B------:R-:W-:Y:S01]  /*21530*/  IMAD.X R9, R12.reuse, 0x1, R20, P6 ;  /* 0x000000010c097824 */ /* 0x040fe200030e0614 */
[----:B0-----:R-:W-:Y:S01]  /*21540*/  IADD3 R4, P1, R11, R19, RZ ;  /* 0x000000130b047210 */ /* 0x001fe20007f3e0ff */
[----:B------:R-:W-:Y:S01]  /*21550*/  ULDC UR8, c[0x0][0x22c] ;  /* 0x00008b0000087ab9 */ /* 0x000fe20000000800 */
[----:B------:R-:W-:Y:S01]  /*21560*/  PRMT R14, R25, 0x7771, RZ ;  /* 0x00007771190e7816 */ /* 0x000fe200000000ff */
[C---:B------:R-:W-:Y:S01]  /*21570*/  VIADD R10, R11.reuse, UR4 ;  /* 0x000000040b0a7c36 */ /* 0x040fe20008000000 */
[----:B------:R-:W-:Y:S01]  /*21580*/  ULDC UR4, c[0x0][0x228] ;  /* 0x00008a0000047ab9 */ /* 0x000fe20000000800 */
[----:B------:R-:W-:Y:S01]  /*21590*/  IMAD.X R5, R12, 0x1, R3, P1 ;  /* 0x000000010c057824 */ /* 0x000fe200008e0603 */
[----:B------:R-:W-:Y:S01]  /*215a0*/  ULDC UR10, c[0x0][0x228] ;  /* 0x00008a00000a7ab9 */ /* 0x000fe20000000800 */
[----:B-1----:R-:W-:Y:S01]  /*215b0*/  VIADD R7, R22, 0x1f ;  /* 0x0000001f16077836 */ /* 0x002fe20000000000 */
[----:B------:R-:W-:Y:S01]  /*215c0*/  IADD3 R6, P6, R11, R18, RZ ;  /* 0x000000120b067210 */ /* 0x000fe20007fde0ff */
[----:B------:R0:W-:Y:S03]  /*215d0*/  @P5 STG.E.U8 desc[UR6][R8.64], R14 ;  /* 0x0000000e08005986 */ /* 0x0001e6000c101106 */
[----:B------:R-:W-:Y:S01]  /*215e0*/  ISETP.GE.AND P1, PT, R7, UR8, PT ;  /* 0x0000000807007c0c */ /* 0x000fe2000bf26270 */
[----:B------:R-:W-:Y:S01]  /*215f0*/  IMAD.X R7, R12, 0x1, R2, P6 ;  /* 0x000000010c077824 */ /* 0x000fe200030e0602 */
[C---:B------:R-:W-:Y:S01]  /*21600*/  PRMT R12, R25.reuse, 0x7772, RZ ;  /* 0x00007772190c7816 */ /* 0x040fe200000000ff */
[----:B------:R-:W-:Y:S01]  /*21610*/  ULDC UR8, c[0x0][0x228] ;  /* 0x00008a0000087ab9 */ /* 0x000fe20000000800 */
[----:B0-----:R-:W-:-:S02]  /*21620*/  PRMT R14, R25, 0x7773, RZ ;  /* 0x00007773190e7816 */ /* 0x001fc400000000ff */
[----:B------:R-:W2:Y:S04]  /*21630*/  LDL.LU R25, [R1+0x4c] ;  /* 0x00004c0001197983 */ /* 0x000ea80000300800 */
[----:B------:R-:W4:Y:S04]  /*21640*/  LDL.LU R21, [R1+0x50] ;  /* 0x0000500001157983 */ /* 0x000f280000300800 */
[----:B------:R-:W5:Y:S01]  /*21650*/  LDL.LU R23, [R1+0x60] ;  /* 0x0000600001177983 */ /* 0x000f620000300800 */
[----:B------:R-:W-:Y:S01]  /*21660*/  ISETP.LT.AND P5, PT, R29, UR14, !P2 ;  /* 0x0000000e1d007c0c */ /* 0x000fe2000d7a1270 */
[----:B------:R-:W-:Y:S01]  /*21670*/  ULDC UR14, c[0x0][0x228] ;  /* 0x00008a00000e7ab9 */ /* 0x000fe20000000800 */
[----:B------:R-:W-:-:S02]  /*21680*/  SHF.R.S32.HI R11, RZ, 0x1f, R10 ;  /* 0x0000001fff0b7819 */ /* 0x000fc4000001140a */
[----:B------:R-:W-:Y:S02]  /*21690*/  IADD3 R8, P6, R10, R0, RZ ;  /* 0x000000000a087210 */ /* 0x000fe40007fde0ff */
[----:B---3--:R-:W-:-:S03]  /*216a0*/  PRMT R13, R24, 0x7770, RZ ;  /* 0x00007770180d7816 */ /* 0x008fc600000000ff */
[----:B------:R-:W-:Y:S01]  /*216b0*/  IMAD.X R9, R11, 0x1, R16, P6 ;  /* 0x000000010b097824 */ /* 0x000fe200030e0610 */
[----:B------:R0:W-:Y:S01]  /*216c0*/  @P4 STG.E.U8 desc[UR6][R4.64], R12 ;  /* 0x0000000c04004986 */ /* 0x0001e2000c101106 */
[----:B------:R-:W-:Y:S01]  /*216d0*/  ISETP.LT.AND P4, PT, R26, UR4, !P2 ;  /* 0x000000041a007c0c */ /* 0x000fe2000d781270 */
[----:B------:R-:W-:Y:S02]  /*216e0*/  ULDC UR4, c[0x0][0x228] ;  /* 0x00008a0000047ab9 */ /* 0x000fe40000000800 */
[----:B------:R1:W-:Y:S01]  /*216f0*/  @P3 STG.E.U8 desc[UR6][R6.64], R14 ;  /* 0x0000000e06003986 */ /* 0x0003e2000c101106 */
[----:B------:R-:W-:Y:S01]  /*21700*/  ISETP.LT.AND P3, PT, R27, UR8, !P2 ;  /* 0x000000081b007c0c */ /* 0x000fe2000d761270 */
[----:B------:R-:W-:Y:S02]  /*21710*/  ULDC UR8, c[0x0][0x228] ;  /* 0x00008a0000087ab9 */ /* 0x000fe40000000800 */
[----:B------:R3:W-:Y:S01]  /*21720*/  @P5 STG.E.U8 desc[UR6][R8.64], R13 ;  /* 0x0000000d08005986 */ /* 0x0007e2000c101106 */
[----:B------:R-:W-:Y:S01]  /*21730*/  ISETP.LT.AND P2, PT, R28, UR4, !P2 ;  /* 0x000000041c007c0c */ /* 0x000fe2000d741270 */
[----:B------:R-:W-:Y:S01]  /*21740*/  ULDC UR4, c[0x0][0x248] ;  /* 0x0000920000047ab9 */ /* 0x000fe20000000800 */
[----:B0-----:R-:W-:-:S02]  /*21750*/  IADD3 R4, P5, R10, R17, RZ ;  /* 0x000000110a047210 */ /* 0x001fc40007fbe0ff */
[----:B-1----:R-:W-:-:S03]  /*21760*/  IADD3 R6, P6, R10, R19, RZ ;  /* 0x000000130a067210 */ /* 0x002fc60007fde0ff */
[C---:B------:R-:W-:Y:S01]  /*21770*/  IMAD.X R5, R11.reuse, 0x1, R20, P5 ;  /* 0x000000010b057824 */ /* 0x040fe200028e0614 */
[----:B------:R-:W-:Y:S02]  /*21780*/  PRMT R14, R24, 0x7772, RZ ;  /* 0x00007772180e7816 */ /* 0x000fe400000000ff */
[----:B---3--:R-:W-:Y:S01]  /*21790*/  IADD3 R8, P5, R10, R18, RZ ;  /* 0x000000120a087210 */ /* 0x008fe20007fbe0ff */
[C---:B------:R-:W-:Y:S01]  /*217a0*/  IMAD.X R7, R11.reuse, 0x1, R3, P6 ;  /* 0x000000010b077824 */ /* 0x040fe200030e0603 */
[----:B------:R-:W-:Y:S01]  /*217b0*/  PRMT R13, R24, 0x7771, RZ ;  /* 0x00007771180d7816 */ /* 0x000fe200000000ff */
[----:B------:R-:W-:Y:S01]  /*217c0*/  VIADD R10, R10, UR4 ;  /* 0x000000040a0a7c36 */ /* 0x000fe20008000000 */
[----:B------:R-:W-:Y:S01]  /*217d0*/  PRMT R12, R24, 0x7773, RZ ;  /* 0x00007773180c7816 */ /* 0x000fe200000000ff */
[----:B------:R-:W-:Y:S01]  /*217e0*/  IMAD.X R9, R11, 0x1, R2, P5 ;  /* 0x000000010b097824 */ /* 0x000fe200028e0602 */
[----:B------:R-:W-:Y:S01]  /*217f0*/  ULDC UR4, c[0x0][0x22c] ;  /* 0x00008b0000047ab9 */ /* 0x000fe20000000800 */
[----:B------:R0:W-:Y:S01]  /*21800*/  @P4 STG.E.U8 desc[UR6][R4.64], R13 ;  /* 0x0000000d04004986 */ /* 0x0001e2000c101106 */
[----:B------:R-:W-:Y:S01]  /*21810*/  ISETP.LT.AND P4, PT, R29, UR8, !P1 ;  /* 0x000000081d007c0c */ /* 0x000fe2000cf81270 */
[----:B------:R-:W-:-:S02]  /*21820*/  ULDC UR8, c[0x0][0x22c] ;  /* 0x00008b0000087ab9 */ /* 0x000fc40000000800 */
[----:B------:R1:W-:Y:S01]  /*21830*/  @P3 STG.E.U8 desc[UR6][R6.64], R14 ;  /* 0x0000000e06003986 */ /* 0x0003e2000c101106 */
[----:B------:R-:W-:Y:S01]  /*21840*/  ISETP.LT.AND P3, PT, R26, UR10, !P1 ;  /* 0x0000000a1a007c0c */ /* 0x000fe2000cf61270 */
[----:B------:R-:W-:Y:S01]  /*21850*/  ULDC UR10, c[0x0][0x228] ;  /* 0x00008a00000a7ab9 */ /* 0x000fe20000000800 */
[----:B------:R-:W-:Y:S01]  /*21860*/  SHF.R.S32.HI R11, RZ, 0x1f, R10 ;  /* 0x0000001fff0b7819 */ /* 0x000fe2000001140a */
[----:B------:R3:W-:Y:S01]  /*21870*/  @P2 STG.E.U8 desc[UR6][R8.64], R12 ;  /* 0x0000000c08002986 */ /* 0x0007e2000c101106 */
[----:B------:R-:W-:Y:S01]  /*21880*/  ISETP.LT.AND P5, PT, R27, UR12, !P1 ;  /* 0x0000000c1b007c0c */ /* 0x000fe2000cfa1270 */
[----:B------:R-:W-:Y:S01]  /*21890*/  ULDC UR12, c[0x0][0x228] ;  /* 0x00008a00000c7ab9 */ /* 0x000fe20000000800 */
[C---:B0-----:R-:W-:Y:S01]  /*218a0*/  IADD3 R4, P6, R10.reuse, R0, RZ ;  /* 0x000000000a047210 */ /* 0x041fe20007fde0ff */
[----:B------:R-:W5:Y:S01]  /*218b0*/  LDL.LU R24, [R1+0x58] ;  /* 0x0000580001187983 */ /* 0x000f620000300800 */
[----:B-1----:R-:W-:-:S03]  /*218c0*/  IADD3 R6, P2, R10, R17, RZ ;  /* 0x000000110a067210 */ /* 0x002fc60007f5e0ff */
[C---:B------:R-:W-:Y:S02]  /*218d0*/  IMAD.X R5, R11.reuse, 0x1, R16, P6 ;  /* 0x000000010b057824 */ /* 0x040fe400030e0610 */
[----:B---3--:R-:W-:Y:S01]  /*218e0*/  VIADD R9, R22, 0x20 ;  /* 0x0000002016097836 */ /* 0x008fe20000000000 */
        /* <DEDUP_REMOVED lines=8> */
[----:B------:R0:W-:Y:S04]  /*21970*/  @P4 STG.E.U8 desc[UR6][R4.64], R12 ;  /* 0x0000000c04004986 */ /* 0x0001e8000c101106 */
[----:B------:R1:W-:Y:S01]  /*21980*/  @P3 STG.E.U8 desc[UR6][R6.64], R13 ;  /* 0x0000000d06003986 */ /* 0x0003e2000c101106 */
[----:B------:R-:W-:Y:S01]  /*21990*/  ISETP.LT.AND P3, PT, R28, UR10, !P1 ;  /* 0x0000000a1c007c0c */ /* 0x000fe2000cf61270 */
[----:B------:R-:W-:Y:S01]  /*219a0*/  ULDC UR10, c[0x0][0x228] ;  /* 0x00008a00000a7ab9 */ /* 0x000fe20000000800 */
[----:B------:R-:W-:Y:S01]  /*219b0*/  ISETP.LT.AND P4, PT, R29, UR12, !P2 ;  /* 0x0000000c1d007c0c */ /* 0x000fe2000d781270 */
        /* <DEDUP_REMOVED lines=8> */
[----:B--2---:R-:W-:Y:S01]  /*21a40*/  VIADD R9, R22, 0x21 ;  /* 0x0000002116097836 */ /* 0x004fe20000000000 */
[----:B----4-:R-:W-:Y:S01]  /*21a50*/  PRMT R13, R21, 0x7770, RZ ;  /* 0x00007770150d7816 */ /* 0x010fe200000000ff */
[----:B------:R-:W-:Y:S01]  /*21a60*/  IMAD.X R5, R11, 0x1, R2, P6 ;  /* 0x000000010b057824 */ /* 0x000fe200030e0602 */
[----:B------:R-:W-:Y:S01]  /*21a70*/  IADD3 R8, P6, R12, R17, RZ ;  /* 0x000000110c087210 */ /* 0x000fe20007fde0ff */
[----:B------:R-:W-:Y:S01]  /*21a80*/  ULDC UR14, c[0x0][0x228] ;  /* 0x00008a00000e7ab9 */ /* 0x000fe20000000800 */
[----:B------:R-:W-:Y:S01]  /*21a90*/  PRMT R11, R25, 0x7773, RZ ;  /* 0x00007773190b7816 */ /* 0x000fe200000000ff */
[C---:B------:R-:W-:Y:S01]  /*21aa0*/  IMAD.X R7, R10.reuse, 0x1, R16, P1 ;  /* 0x000000010a077824 */ /* 0x040fe200008e0610 */
[----:B------:R-:W-:Y:S01]  /*21ab0*/  ISETP.GE.AND P1, PT, R9, UR8, PT ;  /* 0x0000000809007c0c */ /* 0x000fe2000bf26270 */
[----:B------:R-:W-:Y:S01]  /*21ac0*/  ULDC UR8, c[0x0][0x228] ;  /* 0x00008a0000087ab9 */ /* 0x000fe20000000800 */
[----:B------:R-:W-:Y:S01]  /*21ad0*/  IMAD.X R9, R10, 0x1, R20, P6 ;  /* 0x000000010a097824 */ /* 0x000fe200030e0614 */
[----:B------:R-:W-:Y:S01]  /*21ae0*/  PRMT R14, R21, 0x7771, RZ ;  /* 0x00007771150e7816 */ /* 0x000fe200000000ff */
[----:B------:R0:W-:Y:S01]  /*21af0*/  @P3 STG.E.U8 desc[UR6][R4.64], R11 ;  /* 0x0000000b04003986 */ /* 0x0001e2000c101106 */
[----:B------:R-:W-:Y:S01]  /*21b00*/  ISETP.LT.AND P3, PT, R27, UR8, !P2 ;  /* 0x000000081b007c0c */ /* 0x000fe2000d761270 */
[----:B------:R-:W-:-:S02]  /*21b10*/  ULDC UR8, c[0x0][0x228] ;  /* 0x00008a0000087ab9 */ /* 0x000fc40000000800 */
[----:B------:R1:W-:Y:S01]  /*21b20*/  @P4 STG.E.U8 desc[UR6][R6.64], R13 ;  /* 0x0000000d06004986 */ /* 0x0003e2000c101106 */
[----:B------:R-:W-:Y:S01]  /*21b30*/  ISETP.LT.AND P2, PT, R28, UR8, !P2 ;  /* 0x000000081c007c0c */ /* 0x000fe2000d741270 */
[----:B------:R-:W-:Y:S02]  /*21b40*/  ULDC UR8, c[0x0][0x228] ;  /* 0x00008a0000087ab9 */ /* 0x000fe40000000800 */
[----:B------:R2:W-:Y:S01]  /*21b50*/  @P5 STG.E.U8 desc[UR6][R8.64], R14 ;  /* 0x0000000e08005986 */ /* 0x0005e2000c101106 */
[----:B------:R-:W-:Y:S01]  /*21b60*/  ISETP.LT.AND P4, PT, R29, UR10, !P1 ;  /* 0x0000000a1d007c0c */ /* 0x000fe2000cf81270 */
[----:B------:R-:W-:Y:S01]  /*21b70*/  ULDC UR10, c[0x0][0x228] ;  /* 0x00008a00000a7ab9 */ /* 0x000fe20000000800 */
[C---:B0-----:R-:W-:Y:S01]  /*21b80*/  IADD3 R4, P6, R12.reuse, R19, RZ ;  /* 0x000000130c047210 */ /* 0x041fe20007fde0ff */
[C---:B------:R-:W-:Y:S01]  /*21b90*/  VIADD R11, R12.reuse, UR4 ;  /* 0x000000040c0b7c36 */ /* 0x040fe20008000000 */
[----:B------:R-:W3:Y:S01]  /*21ba0*/  LDL.LU R25, [R1+0x6c] ;  /* 0x00006c0001197983 */ /* 0x000ee20000300800 */
[----:B------:R-:W-:Y:S01]  /*21bb0*/  ULDC UR4, c[0x0][0x22c] ;  /* 0x00008b0000047ab9 */ /* 0x000fe20000000800 */
[----:B-1----:R-:W-:Y:S01]  /*21bc0*/  IADD3 R6, P5, R12, R18, RZ ;  /* 0x000000120c067210 */ /* 0x002fe20007fbe0ff */
[----:B------:R-:W-:Y:S01]  /*21bd0*/  IMAD.X R5, R10, 0x1, R3, P6 ;  /* 0x000000010a057824 */ /* 0x000fe200030e0603 */
[----:B------:R-:W-:-:S02]  /*21be0*/  SHF.R.S32.HI R12, RZ, 0x1f, R11 ;  /* 0x0000001fff0c7819 */ /* 0x000fc4000001140b */
[----:B--2---:R-:W-:Y:S01]  /*21bf0*/  PRMT R9, R21, 0x7772, RZ ;  /* 0x0000777215097816 */ /* 0x004fe200000000ff */
[----:B------:R-:W-:Y:S01]  /*21c00*/  IMAD.X R7, R10, 0x1, R2, P5 ;  /* 0x000000010a077824 */ /* 0x000fe200028e0602 */
[----:B------:R-:W-:Y:S02]  /*21c10*/  IADD3 R8, P6, R11, R0, RZ ;  /* 0x000000000b087210 */ /* 0x000fe40007fde0ff */
[----:B------:R-:W-:Y:S01]  /*21c20*/  PRMT R10, R21, 0x7773, RZ ;  /* 0x00007773150a7816 */ /* 0x000fe200000000ff */
[----:B------:R0:W-:Y:S04]  /*21c30*/  @P3 STG.E.U8 desc[UR6][R4.64], R9 ;  /* 0x0000000904003986 */ /* 0x0001e8000c101106 */
[----:B------:R-:W2:Y:S04]  /*21c40*/  LDL.LU R21, [R1+0x54] ;  /* 0x0000540001157983 */ /* 0x000ea80000300800 */
[----:B------:R1:W-:Y:S01]  /*21c50*/  @P2 STG.E.U8 desc[UR6][R6.64], R10 ;  /* 0x0000000a06002986 */ /* 0x0003e2000c101106 */
[----:B0-----:R-:W-:Y:S01]  /*21c60*/  IMAD.X R9, R12, 0x1, R16, P6 ;  /* 0x000000010c097824 */ /* 0x001fe200030e0610 */
[----:B-----5:R-:W-:-:S05]  /*21c70*/  PRMT R4, R23, 0x7770, RZ ;  /* 0x0000777017047816 */ /* 0x020fca00000000ff */
        /* <DEDUP_REMOVED lines=13> */
[----:B------:R-:W4:Y:S01]  /*21d50*/  LDL.LU R23, [R1+0x64] ;  /* 0x0000640001177983 */ /* 0x000f220000300800 */
        /* <DEDUP_REMOVED lines=20> */
[----:B0-----:R-:W-:Y:S02]  /*21ea0*/  VIADD R9, R22, 0x23 ;  /* 0x0000002316097836 */ /* 0x001fe40000000000 */
[C---:B------:R-:W-:Y:S01]  /*21eb0*/  IMAD.X R5, R11.reuse, 0x1, R16, P6 ;  /* 0x000000010b057824 */ /* 0x040fe200030e0610 */
[----:B------:R-:W-:Y:S01]  /*21ec0*/  IADD3 R8, P6, R10, R19, RZ ;  /* 0x000000130a087210 */ /* 0x000fe20007fde0ff */
[----:B------:R-:W-:Y:S01]  /*21ed0*/  IMAD.X R7, R11, 0x1, R20, P3 ;  /* 0x000000010b077824 */ /* 0x000fe200018e0614 */
[----:B------:R-:W-:Y:S01]  /*21ee0*/  ISETP.GE.AND P3, PT, R9, UR4, PT ;  /* 0x0000000409007c0c */ /* 0x000fe2000bf66270 */
[----:B------:R-:W-:Y:S02]  /*21ef0*/  ULDC UR4, c[0x0][0x248] ;  /* 0x0000920000047ab9 */ /* 0x000fe40000000800 */
[----:B------:R-:W-:Y:S01]  /*21f00*/  IMAD.X R9, R11, 0x1, R3, P6 ;  /* 0x000000010b097824 */ /* 0x000fe200030e0603 */
[----:B------:R-:W-:Y:S01]  /*21f10*/  ISETP.LT.AND P2, PT, R28, UR10, !P2 ;  /* 0x0000000a1c007c0c */ /* 0x000fe2000d741270 */
[----:B------:R-:W-:Y:S01]  /*21f20*/  ULDC UR10, c[0x0][0x228] ;  /* 0x00008a00000a7ab9 */ /* 0x000fe20000000800 */
[----:B--2---:R-:W-:-:S02]  /*21f30*/  PRMT R12, R21, 0x7770, RZ ;  /* 0x00007770150c7816 */ /* 0x004fc400000000ff */
[C---:B------:R-:W-:Y:S02]  /*21f40*/  PRMT R13, R21.reuse, 0x7771, RZ ;  /* 0x00007771150d7816 */ /* 0x040fe400000000ff */
        /* <DEDUP_REMOVED lines=11> */
[----:B------:R-:W-:Y:S01]  /*22000*/  SHF.R.S32.HI R10, RZ, 0x1f, R12 ;  /* 0x0000001fff0a7819 */ /* 0x000fe2000001140c */
[----:B------:R-:W-:Y:S01]  /*22010*/  IMAD.X R5, R11, 0x1, R2, P6 ;  /* 0x000000010b057824 */ /* 0x000fe200030e0602 */
[----:B-1----:R-:W-:Y:S01]  /*22020*/  IADD3 R6, P1, R12, R0, RZ ;  /* 0x000000000c067210 */ /* 0x002fe20007f3e0ff */
[----:B--2---:R-:W-:Y:S01]  /*22030*/  VIADD R9, R22, 0x24 ;  /* 0x0000002416097836 */ /* 0x004fe20000000000 */
[----:B------:R-:W-:-:S02]  /*22040*/  IADD3 R8, P6, R12, R17, RZ ;  /* 0x000000110c087210 */ /* 0x000fc40007fde0ff */
[----:B------:R-:W-:Y:S01]  /*22050*/  PRMT R11, R21, 0x7773, RZ ;  /* 0x00007773150b7816 */ /* 0x000fe200000000ff */
[C---:B------:R-:W-:Y:S01]  /*22060*/  IMAD.X R7, R10.reuse, 0x1, R16, P1 ;  /* 0x000000010a077824 */ /* 0x040fe200008e0610 */
[----:B------:R-:W-:Y:S01]  /*22070*/  ISETP.GE.AND P1, PT, R9, UR8, PT ;  /* 0x0000000809007c0c */ /* 0x000fe2000bf26270 */
[----:B------:R-:W-:Y:S01]  /*22080*/  IMAD.X R9, R10, 0x1, R20, P6 ;  /* 0x000000010a097824 */ /* 0x000fe200030e0614 */
[----:B------:R-:W-:Y:S01]  /*22090*/  ULDC UR8, c[0x0][0x228] ;  /* 0x00008a0000087ab9 */ /* 0x000fe20000000800 */
[----:B------:R0:W-:Y:S01]  /*220a0*/  @P2 STG.E.U8 desc[UR6][R4.64], R11 ;  /* 0x0000000b04002986 */ /* 0x0001e2000c101106 */
[C---:B----4-:R-:W-:Y:S02]  /*220b0*/  PRMT R13, R23.reuse, 0x7770, RZ ;  /* 0x00007770170d7816 */ /* 0x050fe400000000ff */
[----:B------:R-:W-:-:S03]  /*220c0*/  PRMT R14, R23, 0x7771, RZ ;  /* 0x00007771170e7816 */ /* 0x000fc600000000ff */
[----:B------:R1:W-:Y:S01]  /*220d0*/  @P4 STG.E.U8 desc[UR6][R6.64], R13 ;  /* 0x0000000d06004986 */ /* 0x0003e2000c101106 */
[----:B0-----:R-:W-:-:S03]  /*220e0*/  IADD3 R4, P6, R12, R19, RZ ;  /* 0x000000130c047210 */ /* 0x001fc60007fde0ff */
[----:B------:R0:W-:Y:S02]  /*220f0*/  @P5 STG.E.U8 desc[UR6][R8.64], R14 ;  /* 0x0000000e08005986 */ /* 0x0001e4000c101106 */
[----:B------:R-:W-:Y:S01]  /*22100*/  IMAD.X R5, R10, 0x1, R3, P6 ;  /* 0x000000010a057824 */ /* 0x000fe200030e0603 */
[----:B-1----:R-:W-:Y:S02]  /*22110*/  IADD3 R6, P5, R12, R18, RZ ;  /* 0x000000120c067210 */ /* 0x002fe40007fbe0ff */
[----:B0-----:R-:W-:-:S03]  /*22120*/  PRMT R9, R23, 0x7772, RZ ;  /* 0x0000777217097816 */ /* 0x001fc600000000ff */
[----:B------:R-:W-:Y:S01]  /*22130*/  IMAD.X R7, R10, 0x1, R2, P5 ;  /* 0x000000010a077824 */ /* 0x000fe200028e0602 */
[----:B------:R-:W-:Y:S02]  /*22140*/  PRMT R10, R23, 0x7773, RZ ;  /* 0x00007773170a7816 */ /* 0x000fe400000000ff */
[----:B------:R-:W2:Y:S01]  /*22150*/  LDL.LU R23, [R1+0x68] ;  /* 0x0000680001177983 */ /* 0x000ea20000300800 */
        /* <DEDUP_REMOVED lines=12> */
[----:B0-----:R-:W-:Y:S01]  /*22220*/  IMAD.X R9, R12, 0x1, R16, P6 ;  /* 0x000000010c097824 */ /* 0x001fe200030e0610 */
[----:B------:R-:W-:Y:S01]  /*22230*/  PRMT R4, R24, 0x7770, RZ ;  /* 0x0000777018047816 */ /* 0x000fe200000000ff */
[----:B-1----:R-:W-:-:S04]  /*22240*/  VIADD R7, R22, 0x25 ;  /* 0x0000002516077836 */ /* 0x002fc80000000000 */
[----:B------:R0:W-:Y:S01]  /*22250*/  @P4 STG.E.U8 desc[UR6][R8.64], R4 ;  /* 0x0000000408004986 */ /* 0x0001e2000c101106 */
[C---:B------:R-:W-:Y:S02]  /*22260*/  IADD3 R6, P5, R11.reuse, R19, RZ ;  /* 0x000000130b067210 */ /* 0x040fe40007fbe0ff */
[----:B------:R-:W-:Y:S02]  /*22270*/  PRMT R10, R24, 0x7771, RZ ;  /* 0x00007771180a7816 */ /* 0x000fe400000000ff */
[C---:B0-----:R-:W-:Y:S02]  /*22280*/  IADD3 R4, P2, R11.reuse, R17, RZ ;  /* 0x000000110b047210 */ /* 0x041fe40007f5e0ff */
[----:B------:R-:W-:-:S03]  /*22290*/  IADD3 R8, P6, R11, R18, RZ ;  /* 0x000000120b087210 */ /* 0x000fc60007fde0ff */
[C---:B------:R-:W-:Y:S01]  /*222a0*/  IMAD.X R5, R12.reuse, 0x1, R20, P2 ;  /* 0x000000010c057824 */ /* 0x040fe200010e0614 */
[----:B------:R-:W-:Y:S01]  /*222b0*/  ISETP.GE.AND P2, PT, R7, UR4, PT ;  /* 0x0000000407007c0c */ /* 0x000fe2000bf46270 */
[----:B------:R-:W-:Y:S01]  /*222c0*/  IMAD.X R7, R12, 0x1, R3, P5 ;  /* 0x000000010c077824 */ /* 0x000fe200028e0603 */
[----:B------:R-:W-:Y:S01]  /*222d0*/  PRMT R13, R24, 0x7773, RZ ;  /* 0x00007773180d7816 */ /* 0x000fe200000000ff */
[----:B------:R-:W-:Y:S01]  /*222e0*/  IMAD.X R9, R12, 0x1, R2, P6 ;  /* 0x000000010c097824 */ /* 0x000fe200030e0602 */
[----:B------:R-:W-:Y:S01]  /*222f0*/  PRMT R12, R24, 0x7772, RZ ;  /* 0x00007772180c7816 */ /* 0x000fe200000000ff */
[----:B------:R-:W-:Y:S01]  /*22300*/  ULDC UR4, c[0x0][0x248] ;  /* 0x0000920000047ab9 */ /* 0x000fe20000000800 */
[----:B------:R-:W4:Y:S01]  /*22310*/  LDL.LU R24, [R1+0x5c] ;  /* 0x00005c0001187983 */ /* 0x000f220000300800 */
[----:B------:R-:W-:Y:S01]  /*22320*/  ISETP.LT.AND P3, PT, R26, UR8, !P1 ;  /* 0x000000081a007c0c */ /* 0x000fe2000cf61270 */
[----:B------:R-:W-:Y:S01]  /*22330*/  ULDC UR8, c[0x0][0x228] ;  /* 0x00008a0000087ab9 */ /* 0x000fe20000000800 */
[----:B------:R-:W-:Y:S01]  /*22340*/  ISETP.LT.AND P4, PT, R27, UR10, !P1 ;  /* 0x0000000a1b007c0c */ /* 0x000fe2000cf81270 */
[----:B------:R-:W5:Y:S01]  /*22350*/  LDL.LU R15, [R1+0x80] ;  /* 0x00008000010f7983 */ /* 0x000f620000300800 */
[----:B------:R-:W-:Y:S01]  /*22360*/  ISETP.LT.AND P1, PT, R28, UR12, !P1 ;  /* 0x0000000c1c007c0c */ /* 0x000fe2000cf21270 */
[----:B------:R-:W-:Y:S01]  /*22370*/  ULDC UR10, c[0x0][0x228] ;  /* 0x00008a00000a7ab9 */ /* 0x000fe20000000800 */
[----:B------:R-:W-:Y:S01]  /*22380*/  ULDC UR12, c[0x0][0x228] ;  /* 0x00008a00000c7ab9 */ /* 0x000fe20000000800 */
[----:B------:R-:W5:Y:S06]  /*22390*/  LDL.LU R21, [R1+0x70] ;  /* 0x0000700001157983 */ /* 0x000f6c0000300800 */
[----:B------:R0:W-:Y:S01]  /*223a0*/  @P3 STG.E.U8 desc[UR6][R4.64], R10 ;  /* 0x0000000a04003986 */ /* 0x0001e2000c101106 */
[----:B------:R-:W-:Y:S01]  /*223b0*/  ISETP.LT.AND P3, PT, R26, UR10, !P2 ;  /* 0x0000000a1a007c0c */ /* 0x000fe2000d761270 */
[----:B------:R-:W-:-:S02]  /*223c0*/  ULDC UR10, c[0x0][0x228] ;  /* 0x00008a00000a7ab9 */ /* 0x000fc40000000800 */
[----:B------:R1:W-:Y:S01]  /*223d0*/  @P4 STG.E.U8 desc[UR6][R6.64], R12 ;  /* 0x0000000c06004986 */ /* 0x0003e2000c101106 */
[----:B------:R-:W-:Y:S01]  /*223e0*/  ISETP.LT.AND P4, PT, R29, UR8, !P2 ;  /* 0x000000081d007c0c */ /* 0x000fe2000d781270 */
[----:B------:R-:W-:Y:S01]  /*223f0*/  ULDC UR8, c[0x0][0x22c] ;  /* 0x00008b0000087ab9 */ /* 0x000fe20000000800 */
[----:B0-----:R-:W-:Y:S01]  /*22400*/  VIADD R10, R11, UR4 ;  /* 0x000000040b0a7c36 */ /* 0x001fe20008000000 */
[----:B------:R0:W-:Y:S01]  /*22410*/  @P1 STG.E.U8 desc[UR6][R8.64], R13 ;  /* 0x0000000d08001986 */ /* 0x0001e2000c101106 */
[----:B------:R-:W-:Y:S01]  /*22420*/  ISETP.LT.AND P5, PT, R27, UR12, !P2 ;  /* 0x0000000c1b007c0c */ /* 0x000fe2000d7a1270 */
[----:B------:R-:W-:Y:S01]  /*22430*/  ULDC UR4, c[0x0][0x22c] ;  /* 0x00008b0000047ab9 */ /* 0x000fe20000000800 */
[----:B------:R-:W-:Y:S01]  /*22440*/  ULDC UR12, c[0x0][0x228] ;  /* 0x00008a00000c7ab9 */ /* 0x000fe20000000800 */
[----:B------:R-:W-:Y:S02]  /*22450*/  SHF.R.S32.HI R11, RZ, 0x1f, R10 ;  /* 0x0000001fff0b7819 */ /* 0x000fe4000001140a */
[----:B------:R-:W-:-:S02]  /*22460*/  IADD3 R4, P6, R10, R0, RZ ;  /* 0x000000000a047210 */ /* 0x000fc40007fde0ff */
[----:B-1----:R-:W-:-:S03]  /*22470*/  IADD3 R6, P1, R10, R17, RZ ;  /* 0x000000110a067210 */ /* 0x002fc60007f3e0ff */
[C---:B------:R-:W-:Y:S02]  /*22480*/  IMAD.X R5, R11.reuse, 0x1, R16, P6 ;  /* 0x000000010b057824 */ /* 0x040fe400030e0610 */
[----:B------:R-:W-:Y:S01]  /*22490*/  IMAD.X R7, R11, 0x1, R20, P1 ;  /* 0x000000010b077824 */ /* 0x000fe200008e0614 */
[----:B0-----:R-:W-:Y:S01]  /*224a0*/  IADD3 R8, P6, R10, R19, RZ ;  /* 0x000000130a087210 */ /* 0x001fe20007fde0ff */
[----:B------:R-:W-:-:S05]  /*224b0*/  VIADD R9, R22, 0x26 ;  /* 0x0000002616097836 */ /* 0x000fca0000000000 */
[----:B------:R-:W-:Y:S01]  /*224c0*/  ISETP.GE.AND P1, PT, R9, UR4, PT ;  /* 0x0000000409007c0c */ /* 0x000fe2000bf26270 */
[----:B------:R-:W-:Y:S01]  /*224d0*/  IMAD.X R9, R11, 0x1, R3, P6 ;  /* 0x000000010b097824 */ /* 0x000fe200030e0603 */
[----:B------:R-:W-:Y:S01]  /*224e0*/  ULDC UR4, c[0x0][0x248] ;  /* 0x0000920000047ab9 */ /* 0x000fe20000000800 */
[C---:B--2---:R-:W-:Y:S02]  /*224f0*/  PRMT R12, R23.reuse, 0x7770, RZ ;  /* 0x00007770170c7816 */ /* 0x044fe400000000ff */
[----:B------:R-:W-:-:S03]  /*22500*/  PRMT R13, R23, 0x7771, RZ ;  /* 0x00007771170d7816 */ /* 0x000fc600000000ff */
[----:B------:R0:W-:Y:S04]  /*22510*/  @P4 STG.E.U8 desc[UR6][R4.64], R12 ;  /* 0x0000000c04004986 */ /* 0x0001e8000c101106 */
[----:B------:R1:W-:Y:S01]  /*22520*/  @P3 STG.E.U8 desc[UR6][R6.64], R13 ;  /* 0x0000000d06003986 */ /* 0x0003e2000c101106 */
[----:B------:R-:W-:Y:S01]  /*22530*/  ISETP.LT.AND P3, PT, R28, UR10, !P2 ;  /* 0x0000000a1c007c0c */ /* 0x000fe2000d761270 */
[----:B------:R-:W-:Y:S01]  /*22540*/  ULDC UR10, c[0x0][0x228] ;  /* 0x00008a00000a7ab9 */ /* 0x000fe20000000800 */
[----:B0-----:R-:W-:Y:S02]  /*22550*/  IADD3 R4, P2, R10, R18, RZ ;  /* 0x000000120a047210 */ /* 0x001fe40007f5e0ff */
[----:B------:R-:W-:-:S03]  /*22560*/  PRMT R14, R23, 0x7772, RZ ;  /* 0x00007772170e7816 */ /* 0x000fc600000000ff */
[----:B------:R-:W-:Y:S01]  /*22570*/  IMAD.X R5, R11, 0x1, R2, P2 ;  /* 0x000000010b057824 */ /* 0x000fe200010e0602 */
[----:B------:R-:W-:Y:S02]  /*22580*/  PRMT R11, R23, 0x7773, RZ ;  /* 0x00007773170b7816 */ /* 0x000fe400000000ff */
[----:B------:R-:W2:Y:S01]  /*22590*/  LDL.LU R23, [R1+0x84] ;  /* 0x0000840001177983 */ /* 0x000ea20000300800 */
[----:B------:R-:W-:Y:S01]  /*225a0*/  VIADD R12, R10, UR4 ;  /* 0x000000040a0c7c36 */ /* 0x000fe20008000000 */
[----:B------:R-:W-:Y:S01]  /*225b0*/  ISETP.LT.AND P4, PT, R29, UR12, !P1 ;  /* 0x0000000c1d007c0c */ /* 0x000fe2000cf81270 */
[----:B-1----:R-:W-:Y:S01]  /*225c0*/  VIADD R7, R22, 0x27 ;  /* 0x0000002716077836 */ /* 0x002fe20000000000 */
[----:B------:R0:W-:Y:S01]  /*225d0*/  @P5 STG.E.U8 desc[UR6][R8.64], R14 ;  /* 0x0000000e08005986 */ /* 0x0001e2000c101106 */
[----:B------:R-:W-:Y:S01]  /*225e0*/  ISETP.LT.AND P6, PT, R26, UR14, !P1 ;  /* 0x0000000e1a007c0c */ /* 0x000fe2000cfc1270 */
[----:B------:R-:W-:Y:S01]  /*225f0*/  ULDC UR4, c[0x0][0x248] ;  /* 0x0000920000047ab9 */ /* 0x000fe20000000800 */
[----:B------:R-:W-:Y:S01]  /*22600*/  SHF.R.S32.HI R10, RZ, 0x1f, R12 ;  /* 0x0000001fff0a7819 */ /* 0x000fe2000001140c */
[----:B------:R-:W-:Y:S01]  /*22610*/  ULDC UR12, c[0x0][0x228] ;  /* 0x00008a00000c7ab9 */ /* 0x000fe20000000800 */
[----:B------:R-:W-:-:S02]  /*22620*/  IADD3 R6, P5, R12, R0, RZ ;  /* 0x000000000c067210 */ /* 0x000fc40007fbe0ff */
[----:B------:R-:W-:Y:S01]  /*22630*/  ISETP.GE.AND P2, PT, R7, UR8, PT ;  /* 0x0000000807007c0c */ /* 0x000fe2000bf46270 */
[----:B------:R-:W-:Y:S01]  /*22640*/  ULDC UR8, c[0x0][0x228] ;  /* 0x00008a0000087ab9 */ /* 0x000fe20000000800 */
[----:B------:R1:W-:Y:S01]  /*22650*/  @P3 STG.E.U8 desc[UR6][R4.64], R11 ;  /* 0x0000000b04003986 */ /* 0x0003e2000c101106 */
[----:B------:R-:W-:Y:S01]  /*22660*/  IMAD.X R7, R10, 0x1, R16, P5 ;  /* 0x000000010a077824 */ /* 0x000fe200028e0610 */
[----:B------:R-:W-:Y:S01]  /*22670*/  ULDC UR14, c[0x0][0x228] ;  /* 0x00008a00000e7ab9 */ /* 0x000fe20000000800 */
[----:B0-----:R-:W-:Y:S02]  /*22680*/  IADD3 R8, P5, R12, R17, RZ ;  /* 0x000000110c087210 */ /* 0x001fe40007fbe0ff */
[----:B------:R-:W-:Y:S01]  /*22690*/  ISETP.LT.AND P3, PT, R27, UR8, !P1 ;  /* 0x000000081b007c0c */ /* 0x000fe2000cf61270 */
[----:B------:R-:W-:Y:S02]  /*226a0*/  ULDC UR8, c[0x0][0x228] ;  /* 0x00008a0000087ab9 */ /* 0x000fe40000000800 */
[----:B------:R-:W-:Y:S01]  /*226b0*/  IMAD.X R9, R10, 0x1, R20, P5 ;  /* 0x000000010a097824 */ /* 0x000fe200028e0614 */
[----:B------:R-:W-:Y:S01]  /*226c0*/  ISETP.LT.AND P1, PT, R28, UR10, !P1 ;  /* 0x0000000a1c007c0c */ /* 0x000fe2000cf21270 */
[----:B------:R-:W-:Y:S01]  /*226d0*/  ULDC UR10, c[0x0][0x228] ;  /* 0x00008a00000a7ab9 */ /* 0x000fe20000000800 */
[----:B----4-:R-:W-:-:S02]  /*226e0*/  PRMT R14, R24, 0x7770, RZ ;  /* 0x00007770180e7816 */ /* 0x010fc400000000ff */
[----:B------:R-:W-:-:S03]  /*226f0*/  PRMT R13, R24, 0x7771, RZ ;  /* 0x00007771180d7816 */ /* 0x000fc600000000ff */
[----:B------:R0:W-:Y:S01]  /*22700*/  @P4 STG.E.U8 desc[UR6][R6.64], R14 ;  /* 0x0000000e06004986 */ /* 0x0001e2000c101106 */
[C---:B-1----:R-:W-:Y:S01]  /*22710*/  VIADD R11, R12.reuse, UR4 ;  /* 0x000000040c0b7c36 */ /* 0x042fe20008000000 */
[----:B------:R-:W-:Y:S01]  /*22720*/  ISETP.LT.AND P4, PT, R29, UR8, !P2 ;  /* 0x000000081d007c0c */ /* 0x000fe2000d781270 */
[----:B------:R-:W-:Y:S01]  /*22730*/  ULDC UR8, c[0x0][0x228] ;  /* 0x00008a0000087ab9 */ /* 0x000fe20000000800 */
[----:B------:R1:W-:Y:S01]  /*22740*/  @P6 STG.E.U8 desc[UR6][R8.64], R13 ;  /* 0x0000000d08006986 */ /* 0x0003e2000c101106 */
[----:B------:R-:W-:Y:S01]  /*22750*/  IADD3 R4, P6, R12, R19, RZ ;  /* 0x000000130c047210 */ /* 0x000fe20007fde0ff */
[----:B------:R-:W-:-:S04]  /*22760*/  ULDC UR4, c[0x0][0x22c] ;  /* 0x00008b0000047ab9 */ /* 0x000fc80000000800 */
[----:B------:R-:W-:Y:S01]  /*22770*/  IMAD.X R5, R10, 0x1, R3, P6 ;  /* 0x000000010a057824 */ /* 0x000fe200030e0603 */
[----:B0-----:R-:W-:Y:S02]  /*22780*/  IADD3 R6, P5, R12, R18, RZ ;  /* 0x000000120c067210 */ /* 0x001fe40007fbe0ff */
[----:B------:R-:W-:Y:S02]  /*22790*/  SHF.R.S32.HI R12, RZ, 0x1f, R11 ;  /* 0x0000001fff0c7819 */ /* 0x000fe4000001140b */
[----:B-1----:R-:W-:Y:S02]  /*227a0*/  PRMT R9, R24, 0x7772, RZ ;  /* 0x0000777218097816 */ /* 0x002fe400000000ff */
[----:B------:R-:W-:Y:S01]  /*227b0*/  IADD3 R8, P6, R11, R0, RZ ;  /* 0x000000000b087210 */ /* 0x000fe20007fde0ff */
[----:B------:R-:W-:Y:S01]  /*227c0*/  IMAD.X R7, R10, 0x1, R2, P5 ;  /* 0x000000010a077824 */ /* 0x000fe200028e0602 */
[----:B------:R-:W-:Y:S01]  /*227d0*/  PRMT R13, R24, 0x7773, RZ ;  /* 0x00007773180d7816 */ /* 0x000fe200000000ff */
[----:B------:R0:W-:Y:S01]  /*227e0*/  @P3 STG.E.U8 desc[UR6][R4.64], R9 ;  /* 0x0000000904003986 */ /* 0x0001e2000c101106 */
[----:B------:R-:W-:Y:S01]  /*227f0*/  ISETP.LT.AND P5, PT, R26, UR8, !P2 ;  /* 0x000000081a007c0c */ /* 0x000fe2000d7a1270 */
[----:B------:R-:W-:-:S02]  /*22800*/  ULDC UR8, c[0x0][0x228] ;  /* 0x00008a0000087ab9 */ /* 0x000fc40000000800 */
[----:B------:R1:W-:Y:S01]  /*22810*/  @P1 STG.E.U8 desc[UR6][R6.64], R13 ;  /* 0x0000000d06001986 */ /* 0x0003e2000c101106 */
[C---:B---3--:R-:W-:Y:S02]  /*22820*/  PRMT R10, R25.reuse, 0x7771, RZ ;  /* 0x00007771190a7816 */ /* 0x048fe400000000ff */
[C---:B------:R-:W-:Y:S01]  /*22830*/  PRMT R14, R25.reuse, 0x7772, RZ ;  /* 0x00007772190e7816 */ /* 0x040fe200000000ff */
[----:B------:R-:W3:Y:S01]  /*22840*/  LDL.LU R24, [R1+0x78] ;  /* 0x0000780001187983 */ /* 0x000ee20000300800 */
[----:B0-----:R-:W-:Y:S01]  /*22850*/  IMAD.X R9, R12, 0x1, R16, P6 ;  /* 0x000000010c097824 */ /* 0x001fe200030e0610 */
[----:B------:R-:W-:Y:S01]  /*22860*/  PRMT R4, R25, 0x7770, RZ ;  /* 0x0000777019047816 */ /* 0x000fe200000000ff */
[----:B------:R-:W-:-:S04]  /*22870*/  VIADD R5, R22, 0x28 ;  /* 0x0000002816057836 */ /* 0x000fc80000000000 */
[----:B------:R0:W-:Y:S01]  /*22880*/  @P4 STG.E.U8 desc[UR6][R8.64], R4 ;  /* 0x0000000408004986 */ /* 0x0001e2000c101106 */
[----:B------:R-:W-:Y:S01]  /*22890*/  ISETP.LT.AND P4, PT, R27, UR10, !P2 ;  /* 0x0000000a1b007c0c */ /* 0x000fe2000d781270 */
[----:B------:R-:W-:Y:S01]  /*228a0*/  ULDC UR10, c[0x0][0x228] ;  /* 0x00008a00000a7ab9 */ /* 0x000fe20000000800 */
[----:B-1----:R-:W-:Y:S02]  /*228b0*/  IADD3 R6, P6, R11, R19, RZ ;  /* 0x000000130b067210 */ /* 0x002fe40007fde0ff */
[----:B------:R-:W-:Y:S01]  /*228c0*/  ISETP.GE.AND P1, PT, R5, UR4, PT ;  /* 0x0000000405007c0c */ /* 0x000fe2000bf26270 */
[----:B------:R-:W-:Y:S01]  /*228d0*/  ULDC UR4, c[0x0][0x248] ;  /* 0x0000920000047ab9 */ /* 0x000fe20000000800 */
[----:B------:R-:W-:Y:S02]  /*228e0*/  ISETP.LT.AND P2, PT, R28, UR12, !P2 ;  /* 0x0000000c1c007c0c */ /* 0x000fe4000d741270 */
[----:B0-----:R-:W-:Y:S01]  /*228f0*/  IADD3 R4, P3, R11, R17, RZ ;  /* 0x000000110b047210 */ /* 0x001fe20007f7e0ff */
[C---:B------:R-:W-:Y:S01]  /*22900*/  IMAD.X R7, R12.reuse, 0x1, R3, P6 ;  /* 0x000000010c077824 */ /* 0x040fe200030e0603 */
[----:B------:R-:W-:Y:S01]  /*22910*/  PRMT R13, R25, 0x7773, RZ ;  /* 0x00007773190d7816 */ /* 0x000fe200000000ff */
[----:B------:R-:W-:Y:S01]  /*22920*/  ULDC UR12, c[0x0][0x228] ;  /* 0x00008a00000c7ab9 */ /* 0x000fe20000000800 */
[----:B------:R-:W4:Y:S01]  /*22930*/  LDL.LU R25, [R1+0xa0] ;  /* 0x0000a00001197983 */ /* 0x000f220000300800 */
[----:B------:R-:W-:Y:S01]  /*22940*/  IMAD.X R5, R12, 0x1, R20, P3 ;  /* 0x000000010c057824 */ /* 0x000fe200018e0614 */
[----:B------:R-:W-:-:S04]  /*22950*/  IADD3 R8, P3, R11, R18, RZ ;  /* 0x000000120b087210 */ /* 0x000fc80007f7e0ff */
[----:B------:R0:W-:Y:S01]  /*22960*/  @P5 STG.E.U8 desc[UR6][R4.64], R10 ;  /* 0x0000000a04005986 */ /* 0x0001e2000c101106 */
[----:B------:R-:W-:Y:S01]  /*22970*/  IMAD.X R9, R12, 0x1, R2, P3 ;  /* 0x000000010c097824 */ /* 0x000fe200018e0602 */
[----:B------:R-:W-:Y:S01]  /*22980*/  ISETP.LT.AND P3, PT, R26, UR10, !P1 ;  /* 0x0000000a1a007c0c */ /* 0x000fe2000cf61270 */
[----:B------:R-:W-:Y:S01]  /*22990*/  ULDC UR10, c[0x0][0x228] ;  /* 0x00008a00000a7ab9 */ /* 0x000fe20000000800 */
[----:B------:R1:W-:Y:S01]  /*229a0*/  @P4 STG.E.U8 desc[UR6][R6.64], R14 ;  /* 0x0000000e06004986 */ /* 0x0003e2000c101106 */
[----:B------:R-:W-:Y:S01]  /*229b0*/  ISETP.LT.AND P4, PT, R29, UR8, !P1 ;  /* 0x000000081d007c0c */ /* 0x000fe2000cf81270 */
[----:B------:R-:W-:Y:S01]  /*229c0*/  ULDC UR8, c[0x0][0x22c] ;  /* 0x00008b0000087ab9 */ /* 0x000fe20000000800 */
[----:B0-----:R-:W-:Y:S01]  /*229d0*/  VIADD R10, R11, UR4 ;  /* 0x000000040b0a7c36 */ /* 0x001fe20008000000 */
[----:B------:R0:W-:Y:S01]  /*229e0*/  @P2 STG.E.U8 desc[UR6][R8.64], R13 ;  /* 0x0000000d08002986 */ /* 0x0001e2000c101106 */
[----:B------:R-:W-:Y:S01]  /*229f0*/  ISETP.LT.AND P5, PT, R27, UR12, !P1 ;  /* 0x0000000c1b007c0c */ /* 0x000fe2000cfa1270 */
[----:B------:R-:W-:Y:S01]  /*22a00*/  ULDC UR4, c[0x0][0x22c] ;  /* 0x00008b0000047ab9 */ /* 0x000fe20000000800 */
[----:B-----5:R-:W-:Y:S01]  /*22a10*/  PRMT R12, R15, 0x7770, RZ ;  /* 0x000077700f0c7816 */ /* 0x020fe200000000ff */
[----:B------:R-:W-:Y:S01]  /*22a20*/  ULDC UR12, c[0x0][0x228] ;  /* 0x00008a00000c7ab9 */ /* 0x000fe20000000800 */
[----:B------:R-:W-:-:S02]  /*22a30*/  SHF.R.S32.HI R11, RZ, 0x1f, R10 ;  /* 0x0000001fff0b7819 */ /* 0x000fc4000001140a */
[C---:B------:R-:W-:Y:S02]  /*22a40*/  IADD3 R4, P6, R10.reuse, R0, RZ ;  /* 0x000000000a047210 */ /* 0x040fe40007fde0ff */
[----:B-1----:R-:W-:Y:S01]  /*22a50*/  IADD3 R6, P2, R10, R17, RZ ;  /* 0x000000110a067210 */ /* 0x002fe20007f5e0ff */
[----:B0-----:R-:W-:Y:S02]  /*22a60*/  VIADD R9, R22, 0x29 ;  /* 0x0000002916097836 */ /* 0x001fe40000000000 */
[C---:B------:R-:W-:Y:S01]  /*22a70*/  IMAD.X R5, R11.reuse, 0x1, R16, P6 ;  /* 0x000000010b057824 */ /* 0x040fe200030e0610 */
[----:B------:R-:W-:Y:S01]  /*22a80*/  IADD3 R8, P6, R10, R19, RZ ;  /* 0x000000130a087210 */ /* 0x000fe20007fde0ff */
[----:B------:R-:W-:Y:S01]  /*22a90*/  IMAD.X R7, R11, 0x1, R20, P2 ;  /* 0x000000010b077824 */ /* 0x000fe200010e0614 */
[----:B------:R-:W-:Y:S02]  /*22aa0*/  PRMT R13, R15, 0x7771, RZ ;  /* 0x000077710f0d7816 */ /* 0x000fe400000000ff */
[----:B------:R-:W-:Y:S01]  /*22ab0*/  ISETP.GE.AND P2, PT, R9, UR4, PT ;  /* 0x0000000409007c0c */ /* 0x000fe2000bf46270 */
[----:B------:R-:W-:Y:S01]  /*22ac0*/  IMAD.X R9, R11, 0x1, R3, P6 ;  /* 0x000000010b097824 */ /* 0x000fe200030e0603 */
[----:B------:R-:W-:Y:S01]  /*22ad0*/  PRMT R14, R15, 0x7772, RZ ;  /* 0x000077720f0e7816 */ /* 0x000fe200000000ff */
[----:B------:R-:W-:Y:S01]  /*22ae0*/  ULDC UR4, c[0x0][0x248] ;  /* 0x0000920000047ab9 */ /* 0x000fe20000000800 */
[----:B------:R0:W-:Y:S01]  /*22af0*/  @P4 STG.E.U8 desc[UR6][R4.64], R12 ;  /* 0x0000000c04004986 */ /* 0x0001e2000c101106 */
[----:B------:R-:W-:Y:S01]  /*22b00*/  ISETP.LT.AND P4, PT, R29, UR12, !P2 ;  /* 0x0000000c1d007c0c */ /* 0x000fe2000d781270 */
[----:B------:R-:W-:-:S02]  /*22b10*/  ULDC UR12, c[0x0][0x228] ;  /* 0x00008a00000c7ab9 */ /* 0x000fc40000000800 */
[----:B------:R1:W-:Y:S01]  /*22b20*/  @P3 STG.E.U8 desc[UR6][R6.64], R13 ;  /* 0x0000000d06003986 */ /* 0x0003e2000c101106 */
[----:B------:R-:W-:Y:S01]  /*22b30*/  ISETP.LT.AND P3, PT, R28, UR10, !P1 ;  /* 0x0000000a1c007c0c */ /* 0x000fe2000cf61270 */
[----:B------:R-:W-:Y:S02]  /*22b40*/  ULDC UR10, c[0x0][0x228] ;  /* 0x00008a00000a7ab9 */ /* 0x000fe40000000800 */
        /* <DEDUP_REMOVED lines=9> */
[----:B-----5:R-:W-:Y:S01]  /*22be0*/  VIADD R9, R22, 0x2a ;  /* 0x0000002a16097836 */ /* 0x020fe20000000000 */
[----:B------:R-:W-:-:S02]  /*22bf0*/  IADD3 R8, P6, R12, R17, RZ ;  /* 0x000000110c087210 */ /* 0x000fc40007fde0ff */
[----:B------:R-:W-:Y:S01]  /*22c00*/  PRMT R11, R15, 0x7773, RZ ;  /* 0x000077730f0b7816 */ /* 0x000fe200000000ff */
[C---:B------:R-:W-:Y:S01]  /*22c10*/  IMAD.X R7, R10.reuse, 0x1, R16, P1 ;  /* 0x000000010a077824 */ /* 0x040fe200008e0610 */
[----:B------:R-:W-:Y:S01]  /*22c20*/  ISETP.GE.AND P1, PT, R9, UR8, PT ;  /* 0x0000000809007c0c */ /* 0x000fe2000bf26270 */
[----:B------:R-:W-:Y:S01]  /*22c30*/  IMAD.X R9, R10, 0x1, R20, P6 ;  /* 0x000000010a097824 */ /* 0x000fe200030e0614 */
[C---:B------:R-:W-:Y:S01]  /*22c40*/  PRMT R13, R21.reuse, 0x7770, RZ ;  /* 0x00007770150d7816 */ /* 0x040fe200000000ff */
[----:B------:R-:W-:Y:S01]  /*22c50*/  ULDC UR8, c[0x0][0x228] ;  /* 0x00008a0000087ab9 */ /* 0x000fe20000000800 */
        /* <DEDUP_REMOVED lines=8> */
[----:B------:R-:W-:Y:S01]  /*22ce0*/  ISETP.LT.AND P4, PT, R29, UR10, !P1 ;  /* 0x0000000a1d007c0c */ /* 0x000fe2000cf81270 */
[----:B------:R-:W-:Y:S01]  /*22cf0*/  ULDC UR10, c[0x0][0x228] ;  /* 0x00008a00000a7ab9 */ /* 0x000fe20000000800 */
[C---:B0-----:R-:W-:Y:S01]  /*22d00*/  IADD3 R4, P6, R12.reuse, R19, RZ ;  /* 0x000000130c047210 */ /* 0x041fe20007fde0ff */
[C---:B------:R-:W-:Y:S01]  /*22d10*/  VIADD R11, R12.reuse, UR4 ;  /* 0x000000040c0b7c36 */ /* 0x040fe20008000000 */
[----:B------:R-:W-:Y:S01]  /*22d20*/  ULDC UR4, c[0x0][0x22c] ;  /* 0x00008b0000047ab9 */ /* 0x000fe20000000800 */
[----:B-1----:R-:W-:Y:S02]  /*22d30*/  IADD3 R6, P5, R12, R18, RZ ;  /* 0x000000120c067210 */ /* 0x002fe40007fbe0ff */
[C---:B------:R-:W-:Y:S01]  /*22d40*/  IMAD.X R5, R10.reuse, 0x1, R3, P6 ;  /* 0x000000010a057824 */ /* 0x040fe200030e0603 */
[----:B------:R-:W-:Y:S02]  /*22d50*/  SHF.R.S32.HI R12, RZ, 0x1f, R11 ;  /* 0x0000001fff0c7819 */ /* 0x000fe4000001140b */
[----:B-----5:R-:W-:Y:S01]  /*22d60*/  PRMT R9, R21, 0x7772, RZ ;  /* 0x0000777215097816 */ /* 0x020fe200000000ff */
[----:B------:R-:W-:Y:S01]  /*22d70*/  IMAD.X R7, R10, 0x1, R2, P5 ;  /* 0x000000010a077824 */ /* 0x000fe200028e0602 */
[----:B------:R-:W-:-:S02]  /*22d80*/  IADD3 R8, P6, R11, R0, RZ ;  /* 0x000000000b087210 */ /* 0x000fc40007fde0ff */
[----:B------:R-:W-:Y:S02]  /*22d90*/  PRMT R10, R21, 0x7773, RZ ;  /* 0x00007773150a7816 */ /* 0x000fe400000000ff */
[----:B------:R-:W5:Y:S04]  /*22da0*/  LDL.LU R21, [R1+0x74] ;  /* 0x0000740001157983 */ /* 0x000f680000300800 */
[----:B------:R0:W-:Y:S04]  /*22db0*/  @P3 STG.E.U8 desc[UR6][R4.64], R9 ;  /* 0x0000000904003986 */ /* 0x0001e8000c101106 */
[----:B------:R1:W-:Y:S01]  /*22dc0*/  @P2 STG.E.U8 desc[UR6][R6.64], R10 ;  /* 0x0000000a06002986 */ /* 0x0003e2000c101106 */
[----:B0-----:R-:W-:-:S02]  /*22dd0*/  IMAD.X R9, R12, 0x1, R16, P6 ;  /* 0x000000010c097824 */ /* 0x001fc400030e0610 */
[----:B-1----:R-:W-:Y:S01]  /*22de0*/  VIADD R7, R22, 0x2b ;  /* 0x0000002b16077836 */ /* 0x002fe20000000000 */
[----:B------:R-:W-:Y:S02]  /*22df0*/  IADD3 R6, P5, R11, R19, RZ ;  /* 0x000000130b067210 */ /* 0x000fe40007fbe0ff */
[----:B--2---:R-:W-:-:S05]  /*22e00*/  PRMT R4, R23, 0x7770, RZ ;  /* 0x0000777017047816 */ /* 0x004fca00000000ff */
[----:B------:R0:W-:Y:S01]  /*22e10*/  @P4 STG.E.U8 desc[UR6][R8.64], R4 ;  /* 0x0000000408004986 */ /* 0x0001e2000c101106 */
[C---:B------:R-:W-:Y:S02]  /*22e20*/  PRMT R10, R23.reuse, 0x7771, RZ ;  /* 0x00007771170a7816 */ /* 0x040fe400000000ff */
[----:B------:R-:W-:Y:S02]  /*22e30*/  PRMT R13, R23, 0x7773, RZ ;  /* 0x00007773170d7816 */ /* 0x000fe400000000ff */
[C---:B0-----:R-:W-:Y:S02]  /*22e40*/  IADD3 R4, P2, R11.reuse, R17, RZ ;  /* 0x000000110b047210 */ /* 0x041fe40007f5e0ff */
[----:B------:R-:W-:-:S03]  /*22e50*/  IADD3 R8, P6, R11, R18, RZ ;  /* 0x000000120b087210 */ /* 0x000fc60007fde0ff */
[C---:B------:R-:W-:Y:S01]  /*22e60*/  IMAD.X R5, R12.reuse, 0x1, R20, P2 ;  /* 0x000000010c057824 */ /* 0x040fe200010e0614 */
[----:B------:R-:W-:Y:S01]  /*22e70*/  ISETP.GE.AND P2, PT, R7, UR4, PT ;  /* 0x0000000407007c0c */ /* 0x000fe2000bf46270 */
[----:B------:R-:W-:Y:S01]  /*22e80*/  IMAD.X R7, R12, 0x1, R3, P5 ;  /* 0x000000010c077824 */ /* 0x000fe200028e0603 */
[----:B------:R-:W-:Y:S01]  /*22e90*/  ISETP.LT.AND P3, PT, R26, UR8, !P1 ;  /* 0x000000081a007c0c */ /* 0x000fe2000cf61270 */
[----:B------:R-:W-:Y:S01]  /*22ea0*/  IMAD.X R9, R12, 0x1, R2, P6 ;  /* 0x000000010c097824 */ /* 0x000fe200030e0602 */
[----:B------:R-:W-:Y:S01]  /*22eb0*/  PRMT R12, R23, 0x7772, RZ ;  /* 0x00007772170c7816 */ /* 0x000fe200000000ff */
[----:B------:R-:W-:Y:S01]  /*22ec0*/  ULDC UR4, c[0x0][0x248] ;  /* 0x0000920000047ab9 */ /* 0x000fe20000000800 */
[----:B------:R-:W2:Y:S01]  /*22ed0*/  LDL.LU R23, [R1+0x88] ;  /* 0x0000880001177983 */ /* 0x000ea20000300800 */
[----:B------:R-:W-:Y:S01]  /*22ee0*/  ISETP.LT.AND P4, PT, R27, UR10, !P1 ;  /* 0x0000000a1b007c0c */ /* 0x000fe2000cf81270 */
[----:B------:R-:W-:Y:S01]  /*22ef0*/  ULDC UR8, c[0x0][0x228] ;  /* 0x00008a0000087ab9 */ /* 0x000fe20000000800 */
[----:B------:R-:W-:Y:S01]  /*22f00*/  ISETP.LT.AND P1, PT, R28, UR12, !P1 ;  /* 0x0000000c1c007c0c */ /* 0x000fe2000cf21270 */
[----:B------:R-:W-:Y:S01]  /*22f10*/  ULDC UR10, c[0x0][0x228] ;  /* 0x00008a00000a7ab9 */ /* 0x000fe20000000800 */
[----:B------:R-:W-:-:S04]  /*22f20*/  ULDC UR12, c[0x0][0x228] ;  /* 0x00008a00000c7ab9 */ /* 0x000fc80000000800 */
[----:B------:R0:W-:Y:S05]  /*22f30*/  @P3 STG.E.U8 desc[UR6][R4.64], R10 ;  /* 0x0000000a04003986 */ /* 0x0001ea000c101106 */
        /* <DEDUP_REMOVED lines=22> */
[----:B-----5:R-:W-:-:S02]  /*230a0*/  PRMT R12, R21, 0x7770, RZ ;  /* 0x00007770150c7816 */ /* 0x020fc400000000ff */
[C---:B------:R-:W-:Y:S02]  /*230b0*/  PRMT R13, R21.reuse, 0x7771, RZ ;  /* 0x00007771150d7816 */ /* 0x040fe400000000ff */
[----:B------:R-:W-:Y:S01]  /*230c0*/  PRMT R14, R21, 0x7772, RZ ;  /* 0x00007772150e7816 */ /* 0x000fe200000000ff */
[----:B------:R0:W-:Y:S01]  /*230d0*/  @P4 STG.E.U8 desc[UR6][R4.64], R12 ;  /* 0x0000000c04004986 */ /* 0x0001e2000c101106 */
[----:B------:R-:W-:Y:S01]  /*230e0*/  ISETP.LT.AND P4, PT, R29, UR12, !P3 ;  /* 0x0000000c1d007c0c */ /* 0x000fe2000df81270 */
[----:B------:R-:W-:Y:S02]  /*230f0*/  ULDC UR12, c[0x0][0x228] ;  /* 0x00008a00000c7ab9 */ /* 0x000fe40000000800 */
[----:B------:R1:W-:Y:S01]  /*23100*/  @P1 STG.E.U8 desc[UR6][R6.64], R13 ;  /* 0x0000000d06001986 */ /* 0x0003e2000c101106 */
[C---:B0-----:R-:W-:Y:S01]  /*23110*/  VIADD R12, R10.reuse, UR4 ;  /* 0x000000040a0c7c36 */ /* 0x041fe20008000000 */
[----:B------:R-:W-:Y:S02]  /*23120*/  IADD3 R4, P6, R10, R18, RZ ;  /* 0x000000120a047210 */ /* 0x000fe40007fde0ff */
        /* <DEDUP_REMOVED lines=16> */
[----:B------:R-:W-:Y:S01]  /*23230*/  ULDC UR8, c[0x0][0x228] ;  /* 0x00008a0000087ab9 */ /* 0x000fe20000000800 */
[----:B------:R-:W-:Y:S01]  /*23240*/  ISETP.LT.AND P3, PT, R28, UR10, !P3 ;  /* 0x0000000a1c007c0c */ /* 0x000fe2000df61270 */
[----:B------:R-:W-:Y:S01]  /*23250*/  ULDC UR10, c[0x0][0x228] ;  /* 0x00008a00000a7ab9 */ /* 0x000fe20000000800 */
[C---:B0-----:R-:W-:Y:S01]  /*23260*/  IADD3 R4, P6, R12.reuse, R19, RZ ;  /* 0x000000130c047210 */ /* 0x041fe20007fde0ff */
[----:B------:R-:W-:Y:S01]  /*23270*/  VIADD R11, R12, UR4 ;  /* 0x000000040c0b7c36 */ /* 0x000fe20008000000 */
[----:B------:R-:W-:-:S03]  /*23280*/  ULDC UR4, c[0x0][0x22c] ;  /* 0x00008b0000047ab9 */ /* 0x000fc60000000800 */
[----:B------:R-:W-:Y:S01]  /*23290*/  IMAD.X R5, R10, 0x1, R3, P6 ;  /* 0x000000010a057824 */ /* 0x000fe200030e0603 */
[C---:B--2---:R-:W-:Y:S02]  /*232a0*/  PRMT R13, R23.reuse, 0x7770, RZ ;  /* 0x00007770170d7816 */ /* 0x044fe400000000ff */
        /* <DEDUP_REMOVED lines=12> */
[----:B------:R-:W2:Y:S04]  /*23370*/  LDL.LU R23, [R1+0x8c] ;  /* 0x00008c0001177983 */ /* 0x000ea80000300800 */
[----:B------:R1:W-:Y:S01]  /*23380*/  @P3 STG.E.U8 desc[UR6][R6.64], R10 ;  /* 0x0000000a06003986 */ /* 0x0003e2000c101106 */
[----:B0-----:R-:W-:Y:S01]  /*23390*/  IMAD.X R9, R12, 0x1, R16, P6 ;  /* 0x000000010c097824 */ /* 0x001fe200030e0610 */
[----:B---3--:R-:W-:-:S05]  /*233a0*/  PRMT R4, R24, 0x7770, RZ ;  /* 0x0000777018047816 */ /* 0x008fca00000000ff */
[----:B------:R0:W-:Y:S01]  /*233b0*/  @P4 STG.E.U8 desc[UR6][R8.64], R4 ;  /* 0x0000000408004986 */ /* 0x0001e2000c101106 */
[----:B-1----:R-:W-:Y:S01]  /*233c0*/  VIADD R7, R22, 0x2e ;  /* 0x0000002e16077836 */ /* 0x002fe20000000000 */
[C---:B------:R-:W-:Y:S02]  /*233d0*/  IADD3 R6, P5, R11.reuse, R19, RZ ;  /* 0x000000130b067210 */ /* 0x040fe40007fbe0ff */
[C---:B0-----:R-:W-:Y:S02]  /*233e0*/  IADD3 R4, P2, R11.reuse, R17, RZ ;  /* 0x000000110b047210 */ /* 0x041fe40007f5e0ff */
[----:B------:R-:W-:-:S03]  /*233f0*/  IADD3 R8, P6, R11, R18, RZ ;  /* 0x000000120b087210 */ /* 0x000fc60007fde0ff */
[C---:B------:R-:W-:Y:S01]  /*23400*/  IMAD.X R5, R12.reuse, 0x1, R20, P2 ;  /* 0x000000010c057824 */ /* 0x040fe200010e0614 */
[----:B------:R-:W-:Y:S01]  /*23410*/  ISETP.GE.AND P2, PT, R7, UR4, PT ;  /* 0x0000000407007c0c */ /* 0x000fe2000bf46270 */
[----:B------:R-:W-:Y:S01]  /*23420*/  IMAD.X R7, R12, 0x1, R3, P5 ;  /* 0x000000010c077824 */ /* 0x000fe200028e0603 */
[----:B------:R-:W-:Y:S01]  /*23430*/  PRMT R10, R24, 0x7771, RZ ;  /* 0x00007771180a7816 */ /* 0x000fe200000000ff */
        /* <DEDUP_REMOVED lines=14> */
[----:B------:R-:W-:Y:S02]  /*23520*/  ULDC UR8, c[0x0][0x22c] ;  /* 0x00008b0000087ab9 */ /* 0x000fe40000000800 */
[----:B------:R5:W-:Y:S01]  /*23530*/  @P1 STG.E.U8 desc[UR6][R8.64], R13 ;  /* 0x0000000d08001986 */ /* 0x000be2000c101106 */
[----:B0-----:R-:W-:Y:S01]  /*23540*/  VIADD R10, R11, UR4 ;  /* 0x000000040b0a7c36 */ /* 0x001fe20008000000 */
[----:B------:R-:W-:Y:S01]  /*23550*/  ULDC UR4, c[0x0][0x22c] ;  /* 0x00008b0000047ab9 */ /* 0x000fe20000000800 */
[----:B-1----:R-:W-:-:S03]  /*23560*/  VIADD R7, R22, 0x2f ;  /* 0x0000002f16077836 */ /* 0x002fc60000000000 */
[----:B------:R-:W-:Y:S02]  /*23570*/  SHF.R.S32.HI R11, RZ, 0x1f, R10 ;  /* 0x0000001fff0b7819 */ /* 0x000fe4000001140a */
        /* <DEDUP_REMOVED lines=8> */
[----:B-----5:R-:W-:Y:S01]  /*23600*/  IADD3 R8, P5, R10, R19, RZ ;  /* 0x000000130a087210 */ /* 0x020fe20007fbe0ff */
[----:B------:R-:W-:Y:S01]  /*23610*/  ULDC UR4, c[0x0][0x248] ;  /* 0x0000920000047ab9 */ /* 0x000fe20000000800 */
[----:B------:R-:W-:-:S03]  /*23620*/  ULDC UR12, c[0x0][0x228] ;  /* 0x00008a00000c7ab9 */ /* 0x000fc60000000800 */
[----:B------:R-:W-:Y:S01]  /*23630*/  IMAD.X R9, R11, 0x1, R3, P5 ;  /* 0x000000010b097824 */ /* 0x000fe200028e0603 */
[----:B------:R-:W-:Y:S01]  /*23640*/  ISETP.LT.AND P5, PT, R26, UR14, !P1 ;  /* 0x0000000e1a007c0c */ /* 0x000fe2000cfa1270 */
[----:B------:R-:W-:Y:S01]  /*23650*/  ULDC UR14, c[0x0][0x228] ;  /* 0x00008a00000e7ab9 */ /* 0x000fe20000000800 */
[C---:B--2---:R-:W-:Y:S02]  /*23660*/  PRMT R12, R23.reuse, 0x7770, RZ ;  /* 0x00007770170c7816 */ /* 0x044fe400000000ff */
[C---:B------:R-:W-:Y:S02]  /*23670*/  PRMT R14, R23.reuse, 0x7771, RZ ;  /* 0x00007771170e7816 */ /* 0x040fe400000000ff */
        /* <DEDUP_REMOVED lines=10> */
[----:B------:R-:W-:-:S03]  /*23720*/  ULDC UR4, c[0x0][0x248] ;  /* 0x0000920000047ab9 */ /* 0x000fc60000000800 */
[----:B------:R-:W-:Y:S02]  /*23730*/  SHF.R.S32.HI R10, RZ, 0x1f, R12 ;  /* 0x0000001fff0a7819 */ /* 0x000fe4000001140c */
[----:B-1----:R-:W-:Y:S01]  /*23740*/  IADD3 R6, P2, R12, R0, RZ ;  /* 0x000000000c067210 */ /* 0x002fe20007f5e0ff */
[----:B------:R-:W-:Y:S01]  /*23750*/  IMAD.X R5, R11, 0x1, R2, P6 ;  /* 0x000000010b057824 */ /* 0x000fe200030e0602 */
[----:B------:R-:W-:Y:S01]  /*23760*/  PRMT R11, R23, 0x7773, RZ ;  /* 0x00007773170b7816 */ /* 0x000fe200000000ff */
[----:B--2---:R-:W-:Y:S01]  /*23770*/  VIADD R9, R22, 0x30 ;  /* 0x0000003016097836 */ /* 0x004fe20000000000 */
[----:B------:R-:W-:Y:S01]  /*23780*/  IADD3 R8, P6, R12, R17, RZ ;  /* 0x000000110c087210 */ /* 0x000fe20007fde0ff */
[C---:B------:R-:W-:Y:S02]  /*23790*/  IMAD.X R7, R10.reuse, 0x1, R16, P2 ;  /* 0x000000010a077824 */ /* 0x040fe400010e0610 */
[----:B------:R0:W-:Y:S01]  /*237a0*/  @P3 STG.E.U8 desc[UR6][R4.64], R11 ;  /* 0x0000000b04003986 */ /* 0x0001e2000c101106 */
[----:B------:R-:W-:Y:S01]  /*237b0*/  ISETP.GE.AND P2, PT, R9, UR8, PT ;  /* 0x0000000809007c0c */ /* 0x000fe2000bf46270 */
[----:B------:R-:W-:Y:S01]  /*237c0*/  IMAD.X R9, R10, 0x1, R20, P6 ;  /* 0x000000010a097824 */ /* 0x000fe200030e0614 */
[----:B------:R-:W-:Y:S01]  /*237d0*/  ISETP.LT.AND P3, PT, R28, UR12, !P1 ;  /* 0x0000000c1c007c0c */ /* 0x000fe2000cf61270 */
[----:B------:R-:W-:Y:S01]  /*237e0*/  ULDC UR8, c[0x0][0x22c] ;  /* 0x00008b0000087ab9 */ /* 0x000fe20000000800 */
[----:B------:R-:W-:Y:S01]  /*237f0*/  ULDC UR12, c[0x0][0x228] ;  /* 0x00008a00000c7ab9 */ /* 0x000fe20000000800 */
[----:B---3--:R-:W-:-:S02]  /*23800*/  PRMT R13, R24, 0x7770, RZ ;  /* 0x00007770180d7816 */ /* 0x008fc400000000ff */
[----:B0-----:R-:W-:-:S03]  /*23810*/  IADD3 R4, P6, R12, R19, RZ ;  /* 0x000000130c047210 */ /* 0x001fc60007fde0ff */
[----:B------:R0:W-:Y:S01]  /*23820*/  @P4 STG.E.U8 desc[UR6][R6.64], R13 ;  /* 0x0000000d06004986 */ /* 0x0001e2000c101106 */
[----:B------:R-:W-:Y:S02]  /*23830*/  ISETP.LT.AND P4, PT, R27, UR10, !P1 ;  /* 0x0000000a1b007c0c */ /* 0x000fe4000cf81270 */
[----:B------:R-:W-:Y:S01]  /*23840*/  PRMT R14, R24, 0x7771, RZ ;  /* 0x00007771180e7816 */ /* 0x000fe200000000ff */
[----:B------:R-:W-:Y:S01]  /*23850*/  IMAD.X R5, R10, 0x1, R3, P6 ;  /* 0x000000010a057824 */ /* 0x000fe200030e0603 */
[----:B------:R-:W-:Y:S01]  /*23860*/  ULDC UR10, c[0x0][0x228] ;  /* 0x00008a00000a7ab9 */ /* 0x000fe20000000800 */
[----:B0-----:R-:W-:Y:S02]  /*23870*/  IADD3 R6, P1, R12, R18, RZ ;  /* 0x000000120c067210 */ /* 0x001fe40007f3e0ff */
[----:B------:R-:W-:-:S03]  /*23880*/  PRMT R13, R24, 0x7773, RZ ;  /* 0x00007773180d7816 */ /* 0x000fc600000000ff */
[----:B------:R-:W-:Y:S01]  /*23890*/  IMAD.X R7, R10, 0x1, R2, P1 ;  /* 0x000000010a077824 */ /* 0x000fe200008e0602 */
[----:B------:R-:W-:Y:S02]  /*238a0*/  PRMT R10, R24, 0x7772, RZ ;  /* 0x00007772180a7816 */ /* 0x000fe400000000ff */
[----:B------:R-:W2:Y:S01]  /*238b0*/  LDL.LU R24, [R1+0xb0] ;  /* 0x0000b00001187983 */ /* 0x000ea20000300800 */
[----:B------:R-:W-:Y:S01]  /*238c0*/  VIADD R11, R12, UR4 ;  /* 0x000000040c0b7c36 */ /* 0x000fe20008000000 */
[----:B------:R-:W-:Y:S02]  /*238d0*/  ULDC UR4, c[0x0][0x22c] ;  /* 0x00008b0000047ab9 */ /* 0x000fe40000000800 */
[----:B------:R0:W-:Y:S01]  /*238e0*/  @P5 STG.E.U8 desc[UR6][R8.64], R14 ;  /* 0x0000000e08005986 */ /* 0x0001e2000c101106 */
[----:B------:R-:W-:Y:S02]  /*238f0*/  ISETP.LT.AND P5, PT, R29, UR14, !P2 ;  /* 0x0000000e1d007c0c */ /* 0x000fe4000d7a1270 */
[----:B------:R-:W-:Y:S01]  /*23900*/  SHF.R.S32.HI R12, RZ, 0x1f, R11 ;  /* 0x0000001fff0c7819 */ /* 0x000fe2000001140b */
[----:B------:R1:W-:Y:S01]  /*23910*/  @P4 STG.E.U8 desc[UR6][R4.64], R10 ;  /* 0x0000000a04004986 */ /* 0x0003e2000c101106 */
[----:B0-----:R-:W-:Y:S01]  /*23920*/  VIADD R9, R22, 0x31 ;  /* 0x0000003116097836 */ /* 0x001fe20000000000 */
[----:B------:R-:W-:-:S02]  /*23930*/  IADD3 R8, P6, R11, R0, RZ ;  /* 0x000000000b087210 */ /* 0x000fc40007fde0ff */
[----:B----4-:R-:W-:Y:S02]  /*23940*/  PRMT R14, R25, 0x7770, RZ ;  /* 0x00007770190e7816 */ /* 0x010fe400000000ff */
[----:B------:R-:W-:Y:S01]  /*23950*/  ISETP.GE.AND P1, PT, R9, UR8, PT ;  /* 0x0000000809007c0c */ /* 0x000fe2000bf26270 */
[C---:B------:R-:W-:Y:S01]  /*23960*/  IMAD.X R9, R12.reuse, 0x1, R16, P6 ;  /* 0x000000010c097824 */ /* 0x040fe200030e0610 */
[----:B-1----:R-:W-:Y:S01]  /*23970*/  IADD3 R4, P6, R11, R17, RZ ;  /* 0x000000110b047210 */ /* 0x002fe20007fde0ff */
[----:B------:R0:W-:Y:S01]  /*23980*/  @P3 STG.E.U8 desc[UR6][R6.64], R13 ;  /* 0x0000000d06003986 */ /* 0x0001e2000c101106 */
[----:B------:R-:W-:Y:S01]  /*23990*/  PRMT R10, R25, 0x7771, RZ ;  /* 0x00007771190a7816 */ /* 0x000fe200000000ff */
[----:B------:R-:W-:Y:S02]  /*239a0*/  ULDC UR8, c[0x0][0x228] ;  /* 0x00008a0000087ab9 */ /* 0x000fe40000000800 */
[----:B------:R1:W-:Y:S01]  /*239b0*/  @P5 STG.E.U8 desc[UR6][R8.64], R14 ;  /* 0x0000000e08005986 */ /* 0x0003e2000c101106 */
[----:B------:R-:W-:Y:S01]  /*239c0*/  IMAD.X R5, R12, 0x1, R20, P6 ;  /* 0x000000010c057824 */ /* 0x000fe200030e0614 */
[C---:B0-----:R-:W-:Y:S01]  /*239d0*/  IADD3 R6, P3, R11.reuse, R19, RZ ;  /* 0x000000130b067210 */ /* 0x041fe20007f7e0ff */
[----:B-1----:R-:W-:Y:S01]  /*239e0*/  VIADD R9, R22, 0x32 ;  /* 0x0000003216097836 */ /* 0x002fe20000000000 */
[----:B------:R-:W-:-:S03]  /*239f0*/  IADD3 R8, P6, R11, R18, RZ ;  /* 0x000000120b087210 */ /* 0x000fc60007fde0ff */
[C---:B------:R-:W-:Y:S01]  /*23a00*/  IMAD.X R7, R12.reuse, 0x1, R3, P3 ;  /* 0x000000010c077824 */ /* 0x040fe200018e0603 */
[----:B------:R-:W-:Y:S02]  /*23a10*/  PRMT R13, R25, 0x7773, RZ ;  /* 0x00007773190d7816 */ /* 0x000fe400000000ff */
[----:B------:R-:W-:Y:S01]  /*23a20*/  ISETP.GE.AND P3, PT, R9, UR4, PT ;  /* 0x0000000409007c0c */ /* 0x000fe2000bf66270 */
[----:B------:R-:W-:Y:S01]  /*23a30*/  IMAD.X R9, R12, 0x1, R2, P6 ;  /* 0x000000010c097824 */ /* 0x000fe200030e0602 */
[----:B------:R-:W-:Y:S01]  /*23a40*/  PRMT R12, R25, 0x7772, RZ ;  /* 0x00007772190c7816 */ /* 0x000fe200000000ff */
[----:B------:R-:W-:Y:S01]  /*23a50*/  ULDC UR4, c[0x0][0x248] ;  /* 0x0000920000047ab9 */ /* 0x000fe20000000800 */
[----:B------:R-:W3:Y:S01]  /*23a60*/  LDL.LU R25, [R1+0xa4] ;  /* 0x0000a40001197983 */ /* 0x000ee20000300800 */
[----:B------:R-:W-:Y:S01]  /*23a70*/  ISETP.LT.AND P5, PT, R26, UR8, !P2 ;  /* 0x000000081a007c0c */ /* 0x000fe2000d7a1270 */
[----:B------:R-:W-:Y:S01]  /*23a80*/  ULDC UR8, c[0x0][0x228] ;  /* 0x00008a0000087ab9 */ /* 0x000fe20000000800 */
[----:B------:R-:W-:-:S02]  /*23a90*/  ISETP.LT.AND P4, PT, R27, UR10, !P2 ;  /* 0x0000000a1b007c0c */ /* 0x000fc4000d781270 */
[----:B------:R-:W-:-:S09]  /*23aa0*/  ISETP.LT.AND P2, PT, R28, UR12, !P2 ;  /* 0x0000000c1c007c0c */ /* 0x000fd2000d741270 */
[----:B------:R-:W-:Y:S04]  /*23ab0*/  @P5 STG.E.U8 desc[UR6][R4.64], R10 ;  /* 0x0000000a04005986 */ /* 0x000fe8000c101106 */
[----:B------:R-:W-:Y:S04]  /*23ac0*/  @P4 STG.E.U8 desc[UR6][R6.64], R12 ;  /* 0x0000000c06004986 */ /* 0x000fe8000c101106 */
[----:B------:R0:W-:Y:S01]  /*23ad0*/  @P2 STG.E.U8 desc[UR6][R8.64], R13 ;  /* 0x0000000d08002986 */ /* 0x0001e2000c101106 */
[----:B------:R-:W-:Y:S01]  /*23ae0*/  ISETP.LT.AND P4, PT, R29, UR8, !P1 ;  /* 0x000000081d007c0c */ /* 0x000fe2000cf81270 */
[----:B------:R-:W-:Y:S01]  /*23af0*/  ULDC UR8, c[0x0][0x228] ;  /* 0x00008a0000087ab9 */ /* 0x000fe20000000800 */
[----:B0-----:R-:W-:Y:S01]  /*23b00*/  VIADD R8, R11, UR4 ;  /* 0x000000040b087c36 */ /* 0x001fe20008000000 */
[----:B------:R-:W-:-:S02]  /*23b10*/  ULDC UR4, c[0x0][0x228] ;  /* 0x00008a0000047ab9 */ /* 0x000fc40000000800 */
[----:B------:R-:W-:Y:S01]  /*23b20*/  ISETP.LT.AND P5, PT, R26, UR4, !P1 ;  /* 0x000000041a007c0c */ /* 0x000fe2000cfa1270 */
[----:B------:R-:W-:Y:S01]  /*23b30*/  VIADD R7, R22, 0x33 ;  /* 0x0000003316077836 */ /* 0x000fe20000000000 */
[----:B------:R-:W-:Y:S01]  /*23b40*/  SHF.R.S32.HI R9, RZ, 0x1f, R8 ;  /* 0x0000001fff097819 */ /* 0x000fe20000011408 */
[----:B------:R-:W-:Y:S01]  /*23b50*/  ULDC UR4, c[0x0][0x22c] ;  /* 0x00008b0000047ab9 */ /* 0x000fe20000000800 */
[C---:B------:R-:W-:Y:S02]  /*23b60*/  IADD3 R4, P2, R8.reuse, R0, RZ ;  /* 0x0000000008047210 */ /* 0x040fe40007f5e0ff */
[----:B------:R-:W-:-:S03]  /*23b70*/  IADD3 R6, P6, R8, R17, RZ ;  /* 0x0000001108067210 */ /* 0x000fc60007fde0ff */
[----:B------:R-:W-:Y:S01]  /*23b80*/  IMAD.X R5, R9, 0x1, R16, P2 ;  /* 0x0000000109057824 */ /* 0x000fe200010e0610 */
[----:B------:R-:W-:Y:S01]  /*23b90*/  ISETP.GE.AND P2, PT, R7, UR4, PT ;  /* 0x0000000407007c0c */ /* 0x000fe2000bf46270 */
[----:B------:R-:W-:Y:S01]  /*23ba0*/  IMAD.X R7, R9, 0x1, R20, P6 ;  /* 0x0000000109077824 */ /* 0x000fe200030e0614 */
[----:B------:R-:W-:Y:S01]  /*23bb0*/  ULDC UR4, c[0x0][0x228] ;  /* 0x00008a0000047ab9 */ /* 0x000fe20000000800 */
[C---:B--2---:R-:W-:Y:S02]  /*23bc0*/  PRMT R10, R24.reuse, 0x7770, RZ ;  /* 0x00007770180a7816 */ /* 0x044fe400000000ff */
[----:B------:R-:W-:-:S03]  /*23bd0*/  PRMT R11, R24, 0x7771, RZ ;  /* 0x00007771180b7816 */ /* 0x000fc600000000ff */
[----:B------:R0:W-:Y:S04]  /*23be0*/  @P4 STG.E.U8 desc[UR6][R4.64], R10 ;  /* 0x0000000a04004986 */ /* 0x0001e8000c101106 */
[----:B------:R1:W-:Y:S01]  /*23bf0*/  @P5 STG.E.U8 desc[UR6][R6.64], R11 ;  /* 0x0000000b06005986 */ /* 0x0003e2000c101106 */
[C---:B0-----:R-:W-:Y:S02]  /*23c00*/  PRMT R10, R24.reuse, 0x7773, RZ ;  /* 0x00007773180a7816 */ /* 0x041fe400000000ff */
[----:B-1----:R-:W-:Y:S02]  /*23c10*/  PRMT R11, R24, 0x7772, RZ ;  /* 0x00007772180b7816 */ /* 0x002fe400000000ff */
[----:B------:R-:W2:Y:S01]  /*23c20*/  LDL.LU R24, [R1+0xb4] ;  /* 0x0000b40001187983 */ /* 0x000ea20000300800 */
[----:B------:R-:W-:Y:S01]  /*23c30*/  ISETP.LT.AND P4, PT, R27, UR4, !P1 ;  /* 0x000000041b007c0c */ /* 0x000fe2000cf81270 */
[----:B------:R-:W-:Y:S01]  /*23c40*/  ULDC UR4, c[0x0][0x248] ;  /* 0x0000920000047ab9 */ /* 0x000fe20000000800 */
[----:B------:R-:W-:-:S02]  /*23c50*/  IADD3 R6, P5, R8, R19, RZ ;  /* 0x0000001308067210 */ /* 0x000fc40007fbe0ff */
[----:B------:R-:W-:Y:S01]  /*23c60*/  ISETP.LT.AND P1, PT, R28, UR8, !P1 ;  /* 0x000000081c007c0c */ /* 0x000fe2000cf21270 */
[----:B------:R-:W-:Y:S01]  /*23c70*/  ULDC UR8, c[0x0][0x228] ;  /* 0x00008a0000087ab9 */ /* 0x000fe20000000800 */
[C---:B------:R-:W-:Y:S01]  /*23c80*/  IADD3 R4, P6, R8.reuse, R18, RZ ;  /* 0x0000001208047210 */ /* 0x040fe20007fde0ff */
[C---:B------:R-:W-:Y:S02]  /*23c90*/  IMAD.X R7, R9.reuse, 0x1, R3, P5 ;  /* 0x0000000109077824 */ /* 0x040fe400028e0603 */
[----:B------:R-:W-:Y:S01]  /*23ca0*/  VIADD R8, R8, UR4 ;  /* 0x0000000408087c36 */ /* 0x000fe20008000000 */
[----:B------:R-:W-:Y:S01]  /*23cb0*/  ULDC UR4, c[0x0][0x228] ;  /* 0x00008a0000047ab9 */ /* 0x000fe20000000800 */
[----:B------:R-:W-:Y:S02]  /*23cc0*/  IMAD.X R5, R9, 0x1, R2, P6 ;  /* 0x0000000109057824 */ /* 0x000fe400030e0602 */
[----:B------:R0:W-:Y:S01]  /*23cd0*/  @P4 STG.E.U8 desc[UR6][R6.64], R11 ;  /* 0x0000000b06004986 */ /* 0x0001e2000c101106 */
[----:B------:R-:W-:-:S02]  /*23ce0*/  SHF.R.S32.HI R9, RZ, 0x1f, R8 ;  /* 0x0000001fff097819 */ /* 0x000fc40000011408 */
[----:B------:R-:W-:Y:S01]  /*23cf0*/  ISETP.LT.AND P5, PT, R29, UR8, !P3 ;  /* 0x000000081d007c0c */ /* 0x000fe2000dfa1270 */
[----:B------:R1:W-:Y:S01]  /*23d00*/  @P1 STG.E.U8 desc[UR6][R4.64], R10 ;  /* 0x0000000a04001986 */ /* 0x0003e2000c101106 */
[----:B------:R-:W-:Y:S01]  /*23d10*/  ISETP.LT.AND P1, PT, R26, UR4, !P3 ;  /* 0x000000041a007c0c */ /* 0x000fe2000df21270 */
[----:B------:R-:W-:Y:S01]  /*23d20*/  ULDC UR8, c[0x0][0x228] ;  /* 0x00008a0000087ab9 */ /* 0x000fe20000000800 */
[----:B------:R-:W-:Y:S01]  /*23d30*/  ULDC UR4, c[0x0][0x22c] ;  /* 0x00008b0000047ab9 */ /* 0x000fe20000000800 */
[----:B0-----:R-:W-:-:S05]  /*23d40*/  IADD3 R6, P4, R8, R0, RZ ;  /* 0x0000000008067210 */ /* 0x001fca0007f9e0ff */
[----:B------:R-:W-:Y:S01]  /*23d50*/  IMAD.X R7, R9, 0x1, R16, P4 ;  /* 0x0000000109077824 */ /* 0x000fe200020e0610 */
[----:B-1----:R-:W-:Y:S02]  /*23d60*/  IADD3 R4, P4, R8, R17, RZ ;  /* 0x0000001108047210 */ /* 0x002fe40007f9e0ff */
[C---:B---3--:R-:W-:Y:S02]  /*23d70*/  PRMT R13, R25.reuse, 0x7770, RZ ;  /* 0x00007770190d7816 */ /* 0x048fe400000000ff */
[----:B------:R-:W-:Y:S01]  /*23d80*/  PRMT R11, R25, 0x7771, RZ ;  /* 0x00007771190b7816 */ /* 0x000fe200000000ff */
[----:B------:R-:W-:Y:S02]  /*23d90*/  IMAD.X R5, R9, 0x1, R20, P4 ;  /* 0x0000000109057824 */ /* 0x000fe400020e0614 */
[----:B------:R-:W-:Y:S01]  /*23da0*/  @P5 STG.E.U8 desc[UR6][R6.64], R13 ;  /* 0x0000000d06005986 */ /* 0x000fe2000c101106 */
[----:B------:R-:W-:-:S03]  /*23db0*/  PRMT R12, R25, 0x7772, RZ ;  /* 0x00007772190c7816 */ /* 0x000fc600000000ff */
[----:B------:R0:W-:Y:S02]  /*23dc0*/  @P1 STG.E.U8 desc[UR6][R4.64], R11 ;  /* 0x0000000b04001986 */ /* 0x0001e4000c101106 */
[----:B0-----:R-:W-:Y:S02]  /*23dd0*/  PRMT R11, R25, 0x7773, RZ ;  /* 0x00007773190b7816 */ /* 0x001fe400000000ff */
[----:B------:R-:W3:Y:S01]  /*23de0*/  LDL.LU R25, [R1+0xa8] ;  /* 0x0000a80001197983 */ /* 0x000ee20000300800 */
[----:B------:R-:W-:Y:S01]  /*23df0*/  ISETP.LT.AND P6, PT, R27, UR8, !P3 ;  /* 0x000000081b007c0c */ /* 0x000fe2000dfc1270 */
[----:B------:R-:W-:Y:S01]  /*23e00*/  VIADD R10, R22, 0x34 ;  /* 0x00000034160a7836 */ /* 0x000fe20000000000 */
[----:B------:R-:W-:Y:S01]  /*23e10*/  IADD3 R6, P5, R8, R19, RZ ;  /* 0x0000001308067210 */ /* 0x000fe20007fbe0ff */
[----:B------:R-:W-:-:S03]  /*23e20*/  ULDC UR8, c[0x0][0x228] ;  /* 0x00008a0000087ab9 */ /* 0x000fc60000000800 */
[----:B------:R-:W-:Y:S01]  /*23e30*/  ISETP.GE.AND P4, PT, R10, UR4, PT ;  /* 0x000000040a007c0c */ /* 0x000fe2000bf86270 */
[----:B------:R-:W-:Y:S01]  /*23e40*/  IMAD.X R7, R9, 0x1, R3, P5 ;  /* 0x0000000109077824 */ /* 0x000fe200028e0603 */
[----:B------:R-:W-:Y:S01]  /*23e50*/  ULDC UR4, c[0x0][0x248] ;  /* 0x0000920000047ab9 */ /* 0x000fe20000000800 */
[----:B------:R-:W-:Y:S01]  /*23e60*/  ISETP.LT.AND P3, PT, R28, UR8, !P3 ;  /* 0x000000081c007c0c */ /* 0x000fe2000df61270 */
[----:B------:R-:W-:Y:S01]  /*23e70*/  ULDC UR8, c[0x0][0x228] ;  /* 0x00008a0000087ab9 */ /* 0x000fe20000000800 */
[----:B------:R-:W-:Y:S01]  /*23e80*/  VIADD R10, R8, UR4 ;  /* 0x00000004080a7c36 */ /* 0x000fe20008000000 */
[----:B------:R-:W-:Y:S01]  /*23e90*/  ISETP.LT.AND P5, PT, R29, UR8, !P2 ;  /* 0x000000081d007c0c */ /* 0x000fe2000d7a1270 */
[----:B------:R0:W-:Y:S01]  /*23ea0*/  @P6 STG.E.U8 desc[UR6][R6.64], R12 ;  /* 0x0000000c06006986 */ /* 0x0001e2000c101106 */
[----:B------:R-:W-:Y:S01]  /*23eb0*/  ULDC UR4, c[0x0][0x228] ;  /* 0x00008a0000047ab9 */ /* 0x000fe20000000800 */
[----:B------:R-:W-:Y:S01]  /*23ec0*/  ULDC UR8, c[0x0][0x228] ;  /* 0x00008a0000087ab9 */ /* 0x000fe20000000800 */
[----:B------:R-:W-:-:S02]  /*23ed0*/  IADD3 R4, P6, R10, R0, RZ ;  /* 0x000000000a047210 */ /* 0x000fc40007fde0ff */
[----:B0-----:R-:W-:Y:S02]  /*23ee0*/  IADD3 R6, P1, R8, R18, RZ ;  /* 0x0000001208067210 */ /* 0x001fe40007f3e0ff */
[----:B------:R-:W-:-:S03]  /*23ef0*/  SHF.R.S32.HI R8, RZ, 0x1f, R10 ;  /* 0x0000001fff087819 */ /* 0x000fc6000001140a */
[----:B------:R-:W-:Y:S02]  /*23f00*/  IMAD.X R7, R9, 0x1, R2, P1 ;  /* 0x0000000109077824 */ /* 0x000fe400008e0602 */
[----:B------:R-:W-:Y:S01]  /*23f10*/  IMAD.X R5, R8, 0x1, R16, P6 ;  /* 0x0000000108057824 */ /* 0x000fe200030e0610 */
[----:B------:R-:W-:Y:S01]  /*23f20*/  ISETP.LT.AND P1, PT, R26, UR4, !P2 ;  /* 0x000000041a007c0c */ /* 0x000fe2000d721270 */
[----:B------:R-:W-:Y:S01]  /*23f30*/  ULDC UR4, c[0x0][0x248] ;  /* 0x0000920000047ab9 */ /* 0x000fe20000000800 */
[----:B------:R0:W-:Y:S01]  /*23f40*/  @P3 STG.E.U8 desc[UR6][R6.64], R11 ;  /* 0x0000000b06003986 */ /* 0x0001e2000c101106 */
[----:B------:R-:W-:Y:S01]  /*23f50*/  ISETP.LT.AND P3, PT, R27, UR8, !P2 ;  /* 0x000000081b007c0c */ /* 0x000fe2000d761270 */
[----:B------:R-:W-:Y:S01]  /*23f60*/  ULDC UR8, c[0x0][0x228] ;  /* 0x00008a0000087ab9 */ /* 0x000fe20000000800 */
[----:B0-----:R-:W-:-:S05]  /*23f70*/  IADD3 R6, P6, R10, R17, RZ ;  /* 0x000000110a067210 */ /* 0x001fca0007fde0ff */
[----:B------:R-:W-:Y:S01]  /*23f80*/  IMAD.X R7, R8, 0x1, R20, P6 ;  /* 0x0000000108077824 */ /* 0x000fe200030e0614 */
[----:B------:R-:W-:Y:S01]  /*23f90*/  ISETP.LT.AND P2, PT, R28, UR8, !P2 ;  /* 0x000000081c007c0c */ /* 0x000fe2000d741270 */
[----:B------:R-:W-:Y:S01]  /*23fa0*/  ULDC UR8, c[0x0][0x228] ;  /* 0x00008a0000087ab9 */ /* 0x000fe20000000800 */
[----:B--2---:R-:W-:-:S05]  /*23fb0*/  PRMT R9, R24, 0x7770, RZ ;  /* 0x0000777018097816 */ /* 0x004fca00000000ff */
[----:B------:R0:W-:Y:S01]  /*23fc0*/  @P5 STG.E.U8 desc[UR6][R4.64], R9 ;  /* 0x0000000904005986 */ /* 0x0001e2000c101106 */
[C---:B------:R-:W-:Y:S02]  /*23fd0*/  PRMT R11, R24.reuse, 0x7771, RZ ;  /* 0x00007771180b7816 */ /* 0x040fe400000000ff */
[----:B------:R-:W-:Y:S02]  /*23fe0*/  PRMT R12, R24, 0x7772, RZ ;  /* 0x00007772180c7816 */ /* 0x000fe400000000ff */
[----:B0-----:R-:W-:Y:S01]  /*23ff0*/  IADD3 R4, P5, R10, R19, RZ ;  /* 0x000000130a047210 */ /* 0x001fe20007fbe0ff */
[----:B------:R0:W-:Y:S04]  /*24000*/  @P1 STG.E.U8 desc[UR6][R6.64], R11 ;  /* 0x0000000b06001986 */ /* 0x0001e8000c101106 */
[----:B------:R-:W-:-:S05]  /*24010*/  IMAD.X R5, R8, 0x1, R3, P5 ;  /* 0x0000000108057824 */ /* 0x000fca00028e0603 */
[----:B------:R1:W-:Y:S01]  /*24020*/  @P3 STG.E.U8 desc[UR6][R4.64], R12 ;  /* 0x0000000c04003986 */ /* 0x0003e2000c101106 */
[C---:B0-----:R-:W-:Y:S01]  /*24030*/  VIADD R11, R10.reuse, UR4 ;  /* 0x000000040a0b7c36 */ /* 0x041fe20008000000 */
[----:B------:R-:W-:Y:S02]  /*24040*/  IADD3 R6, P3, R10, R18, RZ ;  /* 0x000000120a067210 */ /* 0x000fe40007f7e0ff */
[C---:B---3--:R-:W-:Y:S01]  /*24050*/  PRMT R13, R25.reuse, 0x7773, RZ ;  /* 0x00007773190d7816 */ /* 0x048fe200000000ff */
[----:B------:R-:W-:Y:S01]  /*24060*/  VIADD R9, R22, 0x35 ;  /* 0x0000003516097836 */ /* 0x000fe20000000000 */
[----:B------:R-:W-:Y:S01]  /*24070*/  PRMT R10, R24, 0x7773, RZ ;  /* 0x00007773180a7816 */ /* 0x000fe200000000ff */
[----:B------:R-:W-:Y:S01]  /*24080*/  ULDC UR4, c[0x0][0x228] ;  /* 0x00008a0000047ab9 */ /* 0x000fe20000000800 */
[----:B------:R-:W2:Y:S01]  /*24090*/  LDL.LU R24, [R1+0xb8] ;  /* 0x0000b80001187983 */ /* 0x000ea20000300800 */
[----:B------:R-:W-:Y:S01]  /*240a0*/  IMAD.X R7, R8, 0x1, R2, P3 ;  /* 0x0000000108077824 */ /* 0x000fe200018e0602 */
[----:B------:R-:W-:-:S02]  /*240b0*/  PRMT R8, R25, 0x7770, RZ ;  /* 0x0000777019087816 */ /* 0x000fc400000000ff */
[C---:B-1----:R-:W-:Y:S02]  /*240c0*/  PRMT R12, R25.reuse, 0x7772, RZ ;  /* 0x00007772190c7816 */ /* 0x042fe400000000ff */
[----:B------:R0:W-:Y:S02]  /*240d0*/  @P2 STG.E.U8 desc[UR6][R6.64], R10 ;  /* 0x0000000a06002986 */ /* 0x0001e4000c101106 */
[----:B0-----:R-:W-:Y:S02]  /*240e0*/  PRMT R10, R25, 0x7771, RZ ;  /* 0x00007771190a7816 */ /* 0x001fe400000000ff */
[----:B------:R-:W3:Y:S01]  /*240f0*/  LDL.LU R25, [R1+0xac] ;  /* 0x0000ac0001197983 */ /* 0x000ee20000300800 */
[----:B------:R-:W-:Y:S01]  /*24100*/  ISETP.LT.AND P1, PT, R29, UR8, !P4 ;  /* 0x000000081d007c0c */ /* 0x000fe2000e721270 */
[----:B------:R-:W-:Y:S01]  /*24110*/  ULDC UR8, c[0x0][0x228] ;  /* 0x00008a0000087ab9 */ /* 0x000fe20000000800 */
[----:B------:R-:W-:Y:S01]  /*24120*/  ISETP.GE.AND P5, PT, R9, UR9, PT ;  /* 0x0000000909007c0c */ /* 0x000fe2000bfa6270 */
[----:B------:R-:W4:Y:S01]  /*24130*/  LDL.LU R23, [R1+0xbc] ;  /* 0x0000bc0001177983 */ /* 0x000f220000300800 */
[----:B------:R-:W-:-:S02]  /*24140*/  SHF.R.S32.HI R9, RZ, 0x1f, R11 ;  /* 0x0000001fff097819 */ /* 0x000fc4000001140b */
[----:B------:R-:W-:Y:S02]  /*24150*/  IADD3 R4, P6, R11, R0, RZ ;  /* 0x000000000b047210 */ /* 0x000fe40007fde0ff */
[----:B------:R-:W-:Y:S01]  /*24160*/  ISETP.LT.AND P3, PT, R26, UR4, !P4 ;  /* 0x000000041a007c0c */ /* 0x000fe2000e761270 */
[----:B------:R-:W-:Y:S02]  /*24170*/  ULDC UR4, c[0x0][0x248] ;  /* 0x0000920000047ab9 */ /* 0x000fe40000000800 */
[----:B------:R-:W-:Y:S01]  /*24180*/  IMAD.X R5, R9, 0x1, R16, P6 ;  /* 0x0000000109057824 */ /* 0x000fe200030e0610 */
[----:B------:R-:W-:Y:S01]  /*24190*/  ISETP.LT.AND P2, PT, R27, UR8, !P4 ;  /* 0x000000081b007c0c */ /* 0x000fe2000e741270 */
[----:B------:R-:W-:Y:S01]  /*241a0*/  ULDC UR8, c[0x0][0x228] ;  /* 0x00008a0000087ab9 */ /* 0x000fe20000000800 */
[----:B------:R-:W-:Y:S02]  /*241b0*/  IADD3 R6, P6, R11, R17, RZ ;  /* 0x000000110b067210 */ /* 0x000fe40007fde0ff */
[----:B------:R0:W-:Y:S03]  /*241c0*/  @P1 STG.E.U8 desc[UR6][R4.64], R8 ;  /* 0x0000000804001986 */ /* 0x0001e6000c101106 */
[----:B------:R-:W-:Y:S01]  /*241d0*/  IMAD.X R7, R9, 0x1, R20, P6 ;  /* 0x0000000109077824 */ /* 0x000fe200030e0614 */
[----:B0-----:R-:W-:Y:S01]  /*241e0*/  IADD3 R4, P1, R11, R19, RZ ;  /* 0x000000130b047210 */ /* 0x001fe20007f3e0ff */
[----:B------:R-:W-:-:S04]  /*241f0*/  VIADD R8, R22, 0x36 ;  /* 0x0000003616087836 */ /* 0x000fc80000000000 */
[----:B------:R-:W-:Y:S01]  /*24200*/  IMAD.X R5, R9, 0x1, R3, P1 ;  /* 0x0000000109057824 */ /* 0x000fe200008e0603 */
[----:B------:R-:W-:Y:S01]  /*24210*/  ISETP.GE.AND P1, PT, R8, UR5, PT ;  /* 0x0000000508007c0c */ /* 0x000fe2000bf26270 */
[----:B------:R-:W-:Y:S01]  /*24220*/  ULDC UR5, c[0x0][0x228] ;  /* 0x00008a0000057ab9 */ /* 0x000fe20000000800 */
[----:B------:R0:W-:Y:S01]  /*24230*/  @P3 STG.E.U8 desc[UR6][R6.64], R10 ;  /* 0x0000000a06003986 */ /* 0x0001e2000c101106 */
[----:B------:R-:W-:Y:S01]  /*24240*/  ISETP.LT.AND P4, PT, R28, UR5, !P4 ;  /* 0x000000051c007c0c */ /* 0x000fe2000e781270 */
[----:B------:R-:W-:Y:S02]  /*24250*/  ULDC UR5, c[0x0][0x228] ;  /* 0x00008a0000057ab9 */ /* 0x000fe40000000800 */
[----:B------:R1:W-:Y:S01]  /*24260*/  @P2 STG.E.U8 desc[UR6][R4.64], R12 ;  /* 0x0000000c04002986 */ /* 0x0003e2000c101106 */
[----:B------:R-:W-:Y:S01]  /*24270*/  ISETP.LT.AND P3, PT, R29, UR5, !P5 ;  /* 0x000000051d007c0c */ /* 0x000fe2000ef61270 */
[----:B------:R-:W-:Y:S01]  /*24280*/  ULDC UR5, c[0x0][0x228] ;  /* 0x00008a0000057ab9 */ /* 0x000fe20000000800 */
[C---:B0-----:R-:W-:Y:S01]  /*24290*/  VIADD R10, R11.reuse, UR4 ;  /* 0x000000040b0a7c36 */ /* 0x041fe20008000000 */
[----:B------:R-:W-:Y:S01]  /*242a0*/  IADD3 R6, P2, R11, R18, RZ ;  /* 0x000000120b067210 */ /* 0x000fe20007f5e0ff */
[----:B------:R-:W-:-:S03]  /*242b0*/  ULDC UR4, c[0x0][0x228] ;  /* 0x00008a0000047ab9 */ /* 0x000fc60000000800 */
[----:B------:R-:W-:Y:S02]  /*242c0*/  SHF.R.S32.HI R8, RZ, 0x1f, R10 ;  /* 0x0000001fff087819 */ /* 0x000fe4000001140a */
[----:B-1----:R-:W-:Y:S01]  /*242d0*/  IADD3 R4, P6, R10, R0, RZ ;  /* 0x000000000a047210 */ /* 0x002fe20007fde0ff */
[----:B------:R-:W-:Y:S01]  /*242e0*/  IMAD.X R7, R9, 0x1, R2, P2 ;  /* 0x0000000109077824 */ /* 0x000fe200010e0602 */
[----:B------:R-:W-:Y:S01]  /*242f0*/  ISETP.LT.AND P2, PT, R26, UR4, !P5 ;  /* 0x000000041a007c0c */ /* 0x000fe2000ef41270 */
[----:B------:R-:W-:Y:S02]  /*24300*/  ULDC UR4, c[0x0][0x248] ;  /* 0x0000920000047ab9 */ /* 0x000fe40000000800 */
[----:B------:R-:W-:Y:S01]  /*24310*/  IMAD.X R5, R8, 0x1, R16, P6 ;  /* 0x0000000108057824 */ /* 0x000fe200030e0610 */
[----:B------:R0:W-:Y:S01]  /*24320*/  @P4 STG.E.U8 desc[UR6][R6.64], R13 ;  /* 0x0000000d06004986 */ /* 0x0001e2000c101106 */
[----:B------:R-:W-:Y:S01]  /*24330*/  ISETP.LT.AND P4, PT, R27, UR5, !P5 ;  /* 0x000000051b007c0c */ /* 0x000fe2000ef81270 */
[----:B------:R-:W-:Y:S01]  /*24340*/  ULDC UR5, c[0x0][0x228] ;  /* 0x00008a0000057ab9 */ /* 0x000fe20000000800 */
[----:B0-----:R-:W-:-:S05]  /*24350*/  IADD3 R6, P6, R10, R17, RZ ;  /* 0x000000110a067210 */ /* 0x001fca0007fde0ff */
[----:B------:R-:W-:Y:S02]  /*24360*/  IMAD.X R7, R8, 0x1, R20, P6 ;  /* 0x0000000108077824 */ /* 0x000fe400030e0614 */
[----:B------:R-:W-:Y:S01]  /*24370*/  VIADD R13, R22, 0x38 ;  /* 0x00000038160d7836 */ /* 0x000fe20000000000 */
        /* <DEDUP_REMOVED lines=8> */
[----:B------:R-:W-:Y:S02]  /*24400*/  PRMT R21, R24, 0x7773, RZ ;  /* 0x0000777318157816 */ /* 0x000fe400000000ff */
[C---:B---3--:R-:W-:Y:S01]  /*24410*/  PRMT R15, R25.reuse, 0x7770, RZ ;  /* 0x00007770190f7816 */ /* 0x048fe200000000ff */
[----:B------:R-:W2:Y:S01]  /*24420*/  LDL.LU R24, [R1+0x90] ;  /* 0x0000900001187983 */ /* 0x000ea20000300800 */
[----:B0-----:R-:W-:Y:S02]  /*24430*/  PRMT R11, R25, 0x7772, RZ ;  /* 0x00007772190b7816 */ /* 0x001fe400000000ff */
[----:B-1----:R-:W-:-:S05]  /*24440*/  IADD3 R4, P4, R10, R18, RZ ;  /* 0x000000120a047210 */ /* 0x002fca0007f9e0ff */
[----:B------:R-:W-:Y:S01]  /*24450*/  IMAD.X R5, R8, 0x1, R2, P4 ;  /* 0x0000000108057824 */ /* 0x000fe200020e0602 */
[----:B------:R-:W-:Y:S02]  /*24460*/  ISETP.GE.AND P4, PT, R13, UR11, PT ;  /* 0x0000000b0d007c0c */ /* 0x000fe4000bf86270 */
[C---:B------:R-:W-:Y:S02]  /*24470*/  PRMT R8, R25.reuse, 0x7773, RZ ;  /* 0x0000777319087816 */ /* 0x040fe400000000ff */
[----:B------:R-:W-:Y:S02]  /*24480*/  PRMT R13, R25, 0x7771, RZ ;  /* 0x00007771190d7816 */ /* 0x000fe400000000ff */
[----:B------:R-:W3:Y:S01]  /*24490*/  LDL.LU R25, [R1+0xc0] ;  /* 0x0000c00001197983 */ /* 0x000ee20000300800 */
[----:B------:R-:W-:Y:S01]  /*244a0*/  VIADD R9, R22, 0x37 ;  /* 0x0000003716097836 */ /* 0x000fe20000000000 */
[----:B------:R-:W-:Y:S01]  /*244b0*/  ISETP.LT.AND P5, PT, R28, UR5, !P5 ;  /* 0x000000051c007c0c */ /* 0x000fe2000efa1270 */
[----:B------:R-:W-:-:S03]  /*244c0*/  ULDC UR5, c[0x0][0x228] ;  /* 0x00008a0000057ab9 */ /* 0x000fc60000000800 */
[----:B------:R-:W-:Y:S01]  /*244d0*/  ISETP.GE.AND P3, PT, R9, UR13, PT ;  /* 0x0000000d09007c0c */ /* 0x000fe2000bf66270 */
[----:B------:R-:W-:Y:S01]  /*244e0*/  VIADD R9, R10, UR4 ;  /* 0x000000040a097c36 */ /* 0x000fe20008000000 */
[----:B------:R-:W-:Y:S01]  /*244f0*/  ISETP.LT.AND P2, PT, R29, UR8, !P1 ;  /* 0x000000081d007c0c */ /* 0x000fe2000cf41270 */
[----:B------:R-:W-:Y:S01]  /*24500*/  ULDC UR4, c[0x0][0x228] ;  /* 0x00008a0000047ab9 */ /* 0x000fe20000000800 */
[----:B------:R-:W-:Y:S01]  /*24510*/  VIADD R12, R22, 0x39 ;  /* 0x00000039160c7836 */ /* 0x000fe20000000000 */
[----:B------:R-:W-:Y:S01]  /*24520*/  ULDC UR8, c[0x0][0x228] ;  /* 0x00008a0000087ab9 */ /* 0x000fe20000000800 */
[----:B------:R-:W-:Y:S02]  /*24530*/  SHF.R.S32.HI R10, RZ, 0x1f, R9 ;  /* 0x0000001fff0a7819 */ /* 0x000fe40000011409 */
[----:B------:R-:W-:Y:S01]  /*24540*/  IADD3 R6, P6, R9, R0, RZ ;  /* 0x0000000009067210 */ /* 0x000fe20007fde0ff */
[----:B------:R-:W-:Y:S04]  /*24550*/  @P5 STG.E.U8 desc[UR6][R4.64], R21 ;  /* 0x0000001504005986 */ /* 0x000fe8000c101106 */
[----:B------:R-:W-:Y:S01]  /*24560*/  IMAD.X R7, R10, 0x1, R16, P6 ;  /* 0x000000010a077824 */ /* 0x000fe200030e0610 */
[----:B------:R-:W-:Y:S01]  /*24570*/  ISETP.LT.AND P6, PT, R26, UR4, !P1 ;  /* 0x000000041a007c0c */ /* 0x000fe2000cfc1270 */
[----:B------:R-:W-:-:S03]  /*24580*/  ULDC UR4, c[0x0][0x228] ;  /* 0x00008a0000047ab9 */ /* 0x000fc60000000800 */
[----:B------:R0:W-:Y:S01]  /*24590*/  @P2 STG.E.U8 desc[UR6][R6.64], R15 ;  /* 0x0000000f06002986 */ /* 0x0001e2000c101106 */
[----:B------:R-:W-:Y:S01]  /*245a0*/  ISETP.LT.AND P2, PT, R27, UR4, !P1 ;  /* 0x000000041b007c0c */ /* 0x000fe2000cf41270 */
[----:B------:R-:W-:Y:S01]  /*245b0*/  ULDC UR4, c[0x0][0x248] ;  /* 0x0000920000047ab9 */ /* 0x000fe20000000800 */
[----:B0-----:R-:W-:-:S05]  /*245c0*/  IADD3 R6, P5, R9, R17, RZ ;  /* 0x0000001109067210 */ /* 0x001fca0007fbe0ff */
[----:B------:R-:W-:Y:S01]  /*245d0*/  IMAD.X R7, R10, 0x1, R20, P5 ;  /* 0x000000010a077824 */ /* 0x000fe200028e0614 */
[----:B------:R-:W-:Y:S02]  /*245e0*/  IADD3 R4, P5, R9, R19, RZ ;  /* 0x0000001309047210 */ /* 0x000fe40007fbe0ff */
[----:B------:R-:W-:Y:S01]  /*245f0*/  ISETP.LT.AND P1, PT, R28, UR5, !P1 ;  /* 0x000000051c007c0c */ /* 0x000fe2000cf21270 */
[----:B------:R-:W-:Y:S01]  /*24600*/  ULDC UR5, c[0x0][0x228] ;  /* 0x00008a0000057ab9 */ /* 0x000fe20000000800 */
[----:B------:R0:W-:Y:S01]  /*24610*/  @P6 STG.E.U8 desc[UR6][R6.64], R13 ;  /* 0x0000000d06006986 */ /* 0x0001e2000c101106 */
[----:B------:R-:W-:Y:S01]  /*24620*/  IMAD.X R5, R10, 0x1, R3, P5 ;  /* 0x000000010a057824 */ /* 0x000fe200028e0603 */
[----:B------:R-:W-:Y:S01]  /*24630*/  ISETP.LT.AND P5, PT, R29, UR5, !P3 ;  /* 0x000000051d007c0c */ /* 0x000fe2000dfa1270 */
[----:B------:R-:W-:-:S03]  /*24640*/  ULDC UR5, c[0x0][0x228] ;  /* 0x00008a0000057ab9 */ /* 0x000fc60000000800 */
[----:B------:R1:W-:Y:S01]  /*24650*/  @P2 STG.E.U8 desc[UR6][R4.64], R11 ;  /* 0x0000000b04002986 */ /* 0x0003e2000c101106 */
[C---:B0-----:R-:W-:Y:S01]  /*24660*/  IADD3 R6, P6, R9.reuse, R18, RZ ;  /* 0x0000001209067210 */ /* 0x041fe20007fde0ff */
[----:B------:R-:W-:Y:S01]  /*24670*/  VIADD R9, R9, UR4 ;  /* 0x0000000409097c36 */ /* 0x000fe20008000000 */
[----:B------:R-:W-:-:S03]  /*24680*/  ULDC UR4, c[0x0][0x228] ;  /* 0x00008a0000047ab9 */ /* 0x000fc60000000800 */
[----:B------:R-:W-:Y:S01]  /*24690*/  IMAD.X R7, R10, 0x1, R2, P6 ;  /* 0x000000010a077824 */ /* 0x000fe200030e0602 */
[----:B------:R-:W-:Y:S02]  /*246a0*/  SHF.R.S32.HI R10, RZ, 0x1f, R9 ;  /* 0x0000001fff0a7819 */ /* 0x000fe40000011409 */
[----:B-1----:R-:W-:Y:S02]  /*246b0*/  IADD3 R4, P2, R9, R0, RZ ;  /* 0x0000000009047210 */ /* 0x002fe40007f5e0ff */
[----:B------:R0:W-:Y:S03]  /*246c0*/  @P1 STG.E.U8 desc[UR6][R6.64], R8 ;  /* 0x0000000806001986 */ /* 0x0001e6000c101106 */
[----:B------:R-:W-:Y:S01]  /*246d0*/  IMAD.X R5, R10, 0x1, R16, P2 ;  /* 0x000000010a057824 */ /* 0x000fe200010e0610 */
[----:B------:R-:W-:Y:S01]  /*246e0*/  ISETP.LT.AND P2, PT, R26, UR4, !P3 ;  /* 0x000000041a007c0c */ /* 0x000fe2000df41270 */
[----:B------:R-:W-:Y:S01]  /*246f0*/  ULDC UR4, c[0x0][0x228] ;  /* 0x00008a0000047ab9 */ /* 0x000fe20000000800 */
[----:B----4-:R-:W-:-:S02]  /*24700*/  PRMT R13, R23, 0x7770, RZ ;  /* 0x00007770170d7816 */ /* 0x010fc400000000ff */
[----:B0-----:R-:W-:-:S03]  /*24710*/  IADD3 R6, P6, R9, R17, RZ ;  /* 0x0000001109067210 */ /* 0x001fc60007fde0ff */
[----:B------:R0:W-:Y:S01]  /*24720*/  @P5 STG.E.U8 desc[UR6][R4.64], R13 ;  /* 0x0000000d04005986 */ /* 0x0001e2000c101106 */
[----:B------:R-:W-:Y:S01]  /*24730*/  PRMT R11, R23, 0x7771, RZ ;  /* 0x00007771170b7816 */ /* 0x000fe200000000ff */
[----:B------:R-:W-:Y:S01]  /*24740*/  IMAD.X R7, R10, 0x1, R20, P6 ;  /* 0x000000010a077824 */ /* 0x000fe200030e0614 */
[----:B------:R-:W-:Y:S01]  /*24750*/  ISETP.LT.AND P5, PT, R27, UR5, !P3 ;  /* 0x000000051b007c0c */ /* 0x000fe2000dfa1270 */
[----:B------:R-:W-:Y:S01]  /*24760*/  ULDC UR5, c[0x0][0x228] ;  /* 0x00008a0000057ab9 */ /* 0x000fe20000000800 */
[----:B------:R-:W-:Y:S01]  /*24770*/  ISETP.LT.AND P3, PT, R28, UR4, !P3 ;  /* 0x000000041c007c0c */ /* 0x000fe2000df61270 */
[----:B------:R-:W-:Y:S01]  /*24780*/  ULDC UR4, c[0x0][0x248] ;  /* 0x0000920000047ab9 */ /* 0x000fe20000000800 */
[----:B------:R1:W-:Y:S01]  /*24790*/  @P2 STG.E.U8 desc[UR6][R6.64], R11 ;  /* 0x0000000b06002986 */ /* 0x0003e2000c101106 */
[----:B0-----:R-:W-:Y:S02]  /*247a0*/  IADD3 R4, P6, R9, R19, RZ ;  /* 0x0000001309047210 */ /* 0x001fe40007fde0ff */
[----:B------:R-:W-:-:S02]  /*247b0*/  PRMT R15, R23, 0x7772, RZ ;  /* 0x00007772170f7816 */ /* 0x000fc400000000ff */
[----:B------:R-:W-:Y:S01]  /*247c0*/  ISETP.GE.AND P1, PT, R12, UR23, PT ;  /* 0x000000170c007c0c */ /* 0x000fe2000bf26270 */
[C---:B------:R-:W-:Y:S01]  /*247d0*/  IMAD.X R5, R10.reuse, 0x1, R3, P6 ;  /* 0x000000010a057824 */ /* 0x040fe200030e0603 */
[C---:B-1----:R-:W-:Y:S01]  /*247e0*/  IADD3 R6, P2, R9.reuse, R18, RZ ;  /* 0x0000001209067210 */ /* 0x042fe20007f5e0ff */
[----:B------:R-:W-:Y:S01]  /*247f0*/  VIADD R12, R9, UR4 ;  /* 0x00000004090c7c36 */ /* 0x000fe20008000000 */
[----:B------:R-:W-:Y:S02]  /*24800*/  PRMT R21, R23, 0x7773, RZ ;  /* 0x0000777317157816 */ /* 0x000fe400000000ff */
[----:B------:R0:W-:Y:S01]  /*24810*/  @P5 STG.E.U8 desc[UR6][R4.64], R15 ;  /* 0x0000000f04005986 */ /* 0x0001e2000c101106 */
[----:B------:R-:W-:Y:S01]  /*24820*/  ULDC UR4, c[0x0][0x228] ;  /* 0x00008a0000047ab9 */ /* 0x000fe20000000800 */
[----:B------:R-:W-:Y:S01]  /*24830*/  IMAD.X R7, R10, 0x1, R2, P2 ;  /* 0x000000010a077824 */ /* 0x000fe200010e0602 */
[----:B------:R-:W-:Y:S02]  /*24840*/  ISETP.LT.AND P2, PT, R29, UR5, !P4 ;  /* 0x000000051d007c0c */ /* 0x000fe4000e741270 */
[----:B---3--:R-:W-:-:S02]  /*24850*/  PRMT R14, R25, 0x7772, RZ ;  /* 0x00007772190e7816 */ /* 0x008fc400000000ff */
[----:B------:R1:W-:Y:S01]  /*24860*/  @P3 STG.E.U8 desc[UR6][R6.64], R21 ;  /* 0x0000001506003986 */ /* 0x0003e2000c101106 */
[----:B------:R-:W-:Y:S01]  /*24870*/  SHF.R.S32.HI R13, RZ, 0x1f, R12 ;  /* 0x0000001fff0d7819 */ /* 0x000fe2000001140c */
[----:B------:R-:W-:Y:S01]  /*24880*/  VIADD R9, R22, 0x3a ;  /* 0x0000003a16097836 */ /* 0x000fe20000000000 */
[----:B------:R-:W-:Y:S01]  /*24890*/  IADD3 R10, P3, R12, R0, RZ ;  /* 0x000000000c0a7210 */ /* 0x000fe20007f7e0ff */
[----:B--2---:R-:W2:Y:S01]  /*248a0*/  LDS.128 R4, [R24] ;  /* 0x0000000018047984 */ /* 0x004ea20000000c00 */
[----:B0-----:R-:W-:Y:S01]  /*248b0*/  PRMT R15, R25, 0x7770, RZ ;  /* 0x00007770190f7816 */ /* 0x001fe200000000ff */
[----:B------:R-:W-:Y:S02]  /*248c0*/  ULDC UR5, c[0x0][0x228] ;  /* 0x00008a0000057ab9 */ /* 0x000fe40000000800 */
[----:B------:R-:W-:Y:S01]  /*248d0*/  IMAD.X R11, R13, 0x1, R16, P3 ;  /* 0x000000010d0b7824 */ /* 0x000fe200018e0610 */
[----:B-1----:R-:W-:-:S04]  /*248e0*/  PRMT R21, R25, 0x7771, RZ ;  /* 0x0000777119157816 */ /* 0x002fc800000000ff */
[----:B------:R0:W-:Y:S02]  /*248f0*/  @P2 STG.E.U8 desc[UR6][R10.64], R15 ;  /* 0x0000000f0a002986 */ /* 0x0001e4000c101106 */
[----:B0-----:R-:W-:Y:S02]  /*24900*/  PRMT R15, R25, 0x7773, RZ ;  /* 0x00007773190f7816 */ /* 0x001fe400000000ff */
[----:B------:R-:W3:Y:S04]  /*24910*/  LDL.LU R25, [R1+0xc4] ;  /* 0x0000c40001197983 */ /* 0x000ee80000300800 */
[----:B------:R-:W4:Y:S01]  /*24920*/  LDL.LU R24, [R1+0xc8] ;  /* 0x0000c80001187983 */ /* 0x000f220000300800 */
[----:B------:R-:W-:Y:S01]  /*24930*/  ISETP.LT.AND P3, PT, R26, UR4, !P4 ;  /* 0x000000041a007c0c */ /* 0x000fe2000e761270 */
[----:B------:R-:W-:Y:S01]  /*24940*/  ULDC UR4, c[0x0][0x228] ;  /* 0x00008a0000047ab9 */ /* 0x000fe20000000800 */
[----:B------:R-:W-:-:S02]  /*24950*/  IADD3 R8, P6, R12, R17, RZ ;  /* 0x000000110c087210 */ /* 0x000fc40007fde0ff */
[----:B------:R-:W-:-:S03]  /*24960*/  ISETP.GE.AND P2, PT, R9, UR21, PT ;  /* 0x0000001509007c0c */ /* 0x000fc6000bf46270 */
[----:B------:R-:W-:Y:S01]  /*24970*/  IMAD.X R9, R13, 0x1, R20, P6 ;  /* 0x000000010d097824 */ /* 0x000fe200030e0614 */
[----:B------:R-:W-:Y:S01]  /*24980*/  ISETP.LT.AND P5, PT, R27, UR5, !P4 ;  /* 0x000000051b007c0c */ /* 0x000fe2000e7a1270 */
[----:B------:R-:W-:Y:S01]  /*24990*/  ULDC UR5, c[0x0][0x228] ;  /* 0x00008a0000057ab9 */ /* 0x000fe20000000800 */
[----:B------:R-:W-:Y:S01]  /*249a0*/  ISETP.LT.AND P4, PT, R28, UR4, !P4 ;  /* 0x000000041c007c0c */ /* 0x000fe2000e781270 */
[----:B------:R-:W-:Y:S01]  /*249b0*/  ULDC UR4, c[0x0][0x248] ;  /* 0x0000920000047ab9 */ /* 0x000fe20000000800 */
[C---:B------:R-:W-:Y:S01]  /*249c0*/  IADD3 R10, P6, R12.reuse, R19, RZ ;  /* 0x000000130c0a7210 */ /* 0x040fe20007fde0ff */
[----:B------:R0:W-:Y:S04]  /*249d0*/  @P3 STG.E.U8 desc[UR6][R8.64], R21 ;  /* 0x0000001508003986 */ /* 0x0001e8000c101106 */
[----:B------:R-:W-:Y:S01]  /*249e0*/  IMAD.X R11, R13, 0x1, R3, P6 ;  /* 0x000000010d0b7824 */ /* 0x000fe200030e0603 */
[C---:B0-----:R-:W-:Y:S01]  /*249f0*/  IADD3 R8, P3, R12.reuse, R18, RZ ;  /* 0x000000120c087210 */ /* 0x041fe20007f7e0ff */
[----:B------:R-:W-:-:S03]  /*24a00*/  VIADD R12, R12, UR4 ;  /* 0x000000040c0c7c36 */ /* 0x000fc60008000000 */
[----:B------:R0:W-:Y:S01]  /*24a10*/  @P5 STG.E.U8 desc[UR6][R10.64], R14 ;  /* 0x0000000e0a005986 */ /* 0x0001e2000c101106 */
[----:B------:R-:W-:Y:S01]  /*24a20*/  ULDC UR4, c[0x0][0x228] ;  /* 0x00008a0000047ab9 */ /* 0x000fe20000000800 */
[----:B------:R-:W-:Y:S01]  /*24a30*/  IMAD.X R9, R13, 0x1, R2, P3 ;  /* 0x000000010d097824 */ /* 0x000fe200018e0602 */
[----:B------:R-:W-:-:S04]  /*24a40*/  SHF.R.S32.HI R13, RZ, 0x1f, R12 ;  /* 0x0000001fff0d7819 */ /* 0x000fc8000001140c */
[----:B------:R1:W-:Y:S01]  /*24a50*/  @P4 STG.E.U8 desc[UR6][R8.64], R15 ;  /* 0x0000000f08004986 */ /* 0x0003e2000c101106 */
[----:B0-----:R-:W-:Y:S02]  /*24a60*/  IADD3 R10, P4, R12, R0, RZ ;  /* 0x000000000c0a7210 */ /* 0x001fe40007f9e0ff */
[----:B------:R-:W-:Y:S01]  /*24a70*/  ISETP.LT.AND P3, PT, R29, UR5, !P1 ;  /* 0x000000051d007c0c */ /* 0x000fe2000cf61270 */
[----:B------:R-:W-:Y:S02]  /*24a80*/  ULDC UR5, c[0x0][0x228] ;  /* 0x00008a0000057ab9 */ /* 0x000fe40000000800 */
[----:B------:R-:W-:Y:S01]  /*24a90*/  IMAD.X R11, R13, 0x1, R16, P4 ;  /* 0x000000010d0b7824 */ /* 0x000fe200020e0610 */
[----:B------:R-:W-:Y:S01]  /*24aa0*/  ISETP.LT.AND P4, PT, R26, UR4, !P1 ;  /* 0x000000041a007c0c */ /* 0x000fe2000cf81270 */
[----:B------:R-:W-:Y:S01]  /*24ab0*/  ULDC UR4, c[0x0][0x228] ;  /* 0x00008a0000047ab9 */ /* 0x000fe20000000800 */
[----:B-1----:R-:W-:Y:S02]  /*24ac0*/  IADD3 R8, P6, R12, R17, RZ ;  /* 0x000000110c087210 */ /* 0x002fe40007fde0ff */
[----:B--2---:R-:W-:-:S02]  /*24ad0*/  PRMT R21, R4, 0x7770, RZ ;  /* 0x0000777004157816 */ /* 0x004fc400000000ff */
[----:B------:R-:W-:Y:S01]  /*24ae0*/  PRMT R23, R4, 0x7771, RZ ;  /* 0x0000777104177816 */ /* 0x000fe200000000ff */
[----:B------:R-:W-:Y:S01]  /*24af0*/  IMAD.X R9, R13, 0x1, R20, P6 ;  /* 0x000000010d097824 */ /* 0x000fe200030e0614 */
[----:B------:R-:W-:Y:S01]  /*24b00*/  ISETP.LT.AND P5, PT, R27, UR5, !P1 ;  /* 0x000000051b007c0c */ /* 0x000fe2000cfa1270 */
[----:B------:R0:W-:Y:S01]  /*24b10*/  @P3 STG.E.U8 desc[UR6][R10.64], R21 ;  /* 0x000000150a003986 */ /* 0x0001e2000c101106 */
[----:B------:R-:W-:Y:S01]  /*24b20*/  ISETP.LT.AND P1, PT, R28, UR4, !P1 ;  /* 0x000000041c007c0c */ /* 0x000fe2000cf21270 */
[----:B------:R-:W-:Y:S01]  /*24b30*/  ULDC UR4, c[0x0][0x248] ;  /* 0x0000920000047ab9 */ /* 0x000fe20000000800 */
[----:B------:R-:W-:Y:S01]  /*24b40*/  PRMT R15, R4, 0x7772, RZ ;  /* 0x00007772040f7816 */ /* 0x000fe200000000ff */
[----:B------:R1:W-:Y:S01]  /*24b50*/  @P4 STG.E.U8 desc[UR6][R8.64], R23 ;  /* 0x0000001708004986 */ /* 0x0003e2000c101106 */
[----:B------:R-:W-:Y:S01]  /*24b60*/  ULDC UR5, c[0x0][0x228] ;  /* 0x00008a0000057ab9 */ /* 0x000fe20000000800 */
[C---:B0-----:R-:W-:Y:S02]  /*24b70*/  IADD3 R10, P6, R12.reuse, R19, RZ ;  /* 0x000000130c0a7210 */ /* 0x041fe40007fde0ff */
[----:B-1----:R-:W-:-:S03]  /*24b80*/  IADD3 R8, P4, R12, R18, RZ ;  /* 0x000000120c087210 */ /* 0x002fc60007f9e0ff */
[C---:B------:R-:W-:Y:S01]  /*24b90*/  IMAD.X R11, R13.reuse, 0x1, R3, P6 ;  /* 0x000000010d0b7824 */ /* 0x040fe200030e0603 */
[----:B------:R-:W-:Y:S01]  /*24ba0*/  PRMT R21, R4, 0x7773, RZ ;  /* 0x0000777304157816 */ /* 0x000fe200000000ff */
[----:B------:R-:W-:Y:S01]  /*24bb0*/  VIADD R12, R12, UR4 ;  /* 0x000000040c0c7c36 */ /* 0x000fe20008000000 */
[----:B------:R-:W-:Y:S01]  /*24bc0*/  ULDC UR4, c[0x0][0x228] ;  /* 0x00008a0000047ab9 */ /* 0x000fe20000000800 */
[----:B------:R-:W-:Y:S01]  /*24bd0*/  IMAD.X R9, R13, 0x1, R2, P4 ;  /* 0x000000010d097824 */ /* 0x000fe200020e0602 */
[----:B------:R-:W-:Y:S01]  /*24be0*/  ISETP.LT.AND P4, PT, R29, UR5, !P2 ;  /* 0x000000051d007c0c */ /* 0x000fe2000d781270 */
[----:B------:R0:W-:Y:S01]  /*24bf0*/  @P5 STG.E.U8 desc[UR6][R10.64], R15 ;  /* 0x0000000f0a005986 */ /* 0x0001e2000c101106 */
[----:B------:R-:W-:Y:S01]  /*24c00*/  SHF.R.S32.HI R13, RZ, 0x1f, R12 ;  /* 0x0000001fff0d7819 */ /* 0x000fe2000001140c */
[----:B------:R-:W-:Y:S01]  /*24c10*/  ULDC UR5, c[0x0][0x228] ;  /* 0x00008a0000057ab9 */ /* 0x000fe20000000800 */
[----:B------:R-:W-:Y:S01]  /*24c20*/  ISETP.LT.AND P5, PT, R26, UR4, !P2 ;  /* 0x000000041a007c0c */ /* 0x000fe2000d7a1270 */
[----:B------:R1:W-:Y:S01]  /*24c30*/  @P1 STG.E.U8 desc[UR6][R8.64], R21 ;  /* 0x0000001508001986 */ /* 0x0003e2000c101106 */
[----:B------:R-:W-:Y:S01]  /*24c40*/  ULDC UR4, c[0x0][0x228] ;  /* 0x00008a0000047ab9 */ /* 0x000fe20000000800 */
[----:B0-----:R-:W-:-:S02]  /*24c50*/  IADD3 R10, P1, R12, R0, RZ ;  /* 0x000000000c0a7210 */ /* 0x001fc40007f3e0ff */
[----:B-1----:R-:W-:-:S03]  /*24c60*/  IADD3 R8, P6, R12, R17, RZ ;  /* 0x000000110c087210 */ /* 0x002fc60007fde0ff */
[----:B------:R-:W-:Y:S01]  /*24c70*/  IMAD.X R11, R13, 0x1, R16, P1 ;  /* 0x000000010d0b7824 */ /* 0x000fe200008e0610 */
[----:B------:R-:W-:Y:S01]  /*24c80*/  ISETP.LT.AND P1, PT, R27, UR5, !P2 ;  /* 0x000000051b007c0c */ /* 0x000fe2000d721270 */
[----:B------:R-:W-:Y:S02]  /*24c90*/  VIADD R14, R22, 0x3b ;  /* 0x0000003b160e7836 */ /* 0x000fe40000000000 */
[----:B------:R-:W-:Y:S01]  /*24ca0*/  IMAD.X R9, R13, 0x1, R20, P6 ;  /* 0x000000010d097824 */ /* 0x000fe200030e0614 */
[----:B------:R-:W-:Y:S01]  /*24cb0*/  ISETP.LT.AND P2, PT, R28, UR4, !P2 ;  /* 0x000000041c007c0c */ /* 0x000fe2000d741270 */
[----:B------:R-:W-:Y:S01]  /*24cc0*/  ULDC UR4, c[0x0][0x248] ;  /* 0x0000920000047ab9 */ /* 0x000fe20000000800 */
[----:B------:R-:W-:Y:S01]  /*24cd0*/  ISETP.GE.AND P3, PT, R14, UR19, PT ;  /* 0x000000130e007c0c */ /* 0x000fe2000bf66270 */
[----:B------:R-:W-:Y:S01]  /*24ce0*/  ULDC UR5, c[0x0][0x228] ;  /* 0x00008a0000057ab9 */ /* 0x000fe20000000800 */
[----:B------:R-:W-:Y:S01]  /*24cf0*/  VIADD R4, R22, 0x3c ;  /* 0x0000003c16047836 */ /* 0x000fe20000000000 */
[----:B---3--:R-:W-:-:S02]  /*24d00*/  PRMT R15, R25, 0x7770, RZ ;  /* 0x00007770190f7816 */ /* 0x008fc400000000ff */
[----:B------:R-:W-:-:S03]  /*24d10*/  PRMT R23, R25, 0x7771, RZ ;  /* 0x0000777119177816 */ /* 0x000fc600000000ff */
[----:B------:R0:W-:Y:S01]  /*24d20*/  @P4 STG.E.U8 desc[UR6][R10.64], R15 ;  /* 0x0000000f0a004986 */ /* 0x0001e2000c101106 */
[----:B------:R-:W-:-:S03]  /*24d30*/  PRMT R21, R25, 0x7772, RZ ;  /* 0x0000777219157816 */ /* 0x000fc600000000ff */
[----:B------:R1:W-:Y:S01]  /*24d40*/  @P5 STG.E.U8 desc[UR6][R8.64], R23 ;  /* 0x0000001708005986 */ /* 0x0003e2000c101106 */
[C---:B0-----:R-:W-:Y:S02]  /*24d50*/  IADD3 R10, P6, R12.reuse, R19, RZ ;  /* 0x000000130c0a7210 */ /* 0x041fe40007fde0ff */
[----:B-1----:R-:W-:-:S03]  /*24d60*/  IADD3 R8, P5, R12, R18, RZ ;  /* 0x000000120c087210 */ /* 0x002fc60007fbe0ff */
[----:B------:R-:W-:Y:S01]  /*24d70*/  IMAD.X R11, R13, 0x1, R3, P6 ;  /* 0x000000010d0b7824 */ /* 0x000fe200030e0603 */
[----:B------:R-:W-:Y:S01]  /*24d80*/  PRMT R15, R25, 0x7773, RZ ;  /* 0x00007773190f7816 */ /* 0x000fe200000000ff */
[----:B------:R-:W-:Y:S01]  /*24d90*/  VIADD R12, R12, UR4 ;  /* 0x000000040c0c7c36 */ /* 0x000fe20008000000 */
[----:B------:R-:W-:Y:S01]  /*24da0*/  ULDC UR4, c[0x0][0x228] ;  /* 0x00008a0000047ab9 */ /* 0x000fe20000000800 */
[----:B------:R-:W-:Y:S01]  /*24db0*/  IMAD.X R9, R13, 0x1, R2, P5 ;  /* 0x000000010d097824 */ /* 0x000fe200028e0602 */
[----:B------:R0:W-:Y:S01]  /*24dc0*/  @P1 STG.E.U8 desc[UR6][R10.64], R21 ;  /* 0x000000150a001986 */ /* 0x0001e2000c101106 */
[----:B------:R-:W-:Y:S01]  /*24dd0*/  ISETP.LT.AND P1, PT, R29, UR5, !P3 ;  /* 0x000000051d007c0c */ /* 0x000fe2000df21270 */
[----:B------:R-:W-:Y:S01]  /*24de0*/  ULDC UR5, c[0x0][0x228] ;  /* 0x00008a0000057ab9 */ /* 0x000fe20000000800 */
[----:B------:R-:W-:Y:S01]  /*24df0*/  SHF.R.S32.HI R13, RZ, 0x1f, R12 ;  /* 0x0000001fff0d7819 */ /* 0x000fe2000001140c */
[----:B------:R1:W-:Y:S01]  /*24e00*/  @P2 STG.E.U8 desc[UR6][R8.64], R15 ;  /* 0x0000000f08002986 */ /* 0x0003e2000c101106 */
[----:B------:R-:W-:Y:S01]  /*24e10*/  ISETP.LT.AND P5, PT, R26, UR4, !P3 ;  /* 0x000000041a007c0c */ /* 0x000fe2000dfa1270 */
[----:B------:R-:W-:Y:S01]  /*24e20*/  ULDC UR4, c[0x0][0x228] ;  /* 0x00008a0000047ab9 */ /* 0x000fe20000000800 */
[----:B------:R-:W-:-:S02]  /*24e30*/  PRMT R25, R5, 0x7770, RZ ;  /* 0x0000777005197816 */ /* 0x000fc400000000ff */
[C---:B0-----:R-:W-:Y:S02]  /*24e40*/  IADD3 R10, P2, R12.reuse, R0, RZ ;  /* 0x000000000c0a7210 */ /* 0x041fe40007f5e0ff */
[----:B-1----:R-:W-:-:S03]  /*24e50*/  IADD3 R8, P6, R12, R17, RZ ;  /* 0x000000110c087210 */ /* 0x002fc60007fde0ff */
[----:B------:R-:W-:Y:S01]  /*24e60*/  IMAD.X R11, R13, 0x1, R16, P2 ;  /* 0x000000010d0b7824 */ /* 0x000fe200010e0610 */
[----:B------:R-:W-:Y:S01]  /*24e70*/  ISETP.LT.AND P2, PT, R27, UR5, !P3 ;  /* 0x000000051b007c0c */ /* 0x000fe2000df41270 */
[----:B------:R-:W-:Y:S01]  /*24e80*/  ULDC UR5, c[0x0][0x228] ;  /* 0x00008a0000057ab9 */ /* 0x000fe20000000800 */
[----:B------:R-:W-:Y:S01]  /*24e90*/  PRMT R23, R5, 0x7771, RZ ;  /* 0x0000777105177816 */ /* 0x000fe200000000ff */
[----:B------:R-:W-:Y:S01]  /*24ea0*/  IMAD.X R9, R13, 0x1, R20, P6 ;  /* 0x000000010d097824 */ /* 0x000fe200030e0614 */
[----:B------:R0:W-:Y:S01]  /*24eb0*/  @P1 STG.E.U8 desc[UR6][R10.64], R25 ;  /* 0x000000190a001986 */ /* 0x0001e2000c101106 */
[----:B------:R-:W-:Y:S01]  /*24ec0*/  ISETP.LT.AND P3, PT, R28, UR4, !P3 ;  /* 0x000000041c007c0c */ /* 0x000fe2000df61270 */
[----:B------:R-:W-:Y:S02]  /*24ed0*/  ULDC UR4, c[0x0][0x248] ;  /* 0x0000920000047ab9 */ /* 0x000fe40000000800 */
[----:B------:R1:W-:Y:S01]  /*24ee0*/  @P5 STG.E.U8 desc[UR6][R8.64], R23 ;  /* 0x0000001708005986 */ /* 0x0003e2000c101106 */
[----:B------:R-:W-:-:S02]  /*24ef0*/  PRMT R21, R5, 0x7772, RZ ;  /* 0x0000777205157816 */ /* 0x000fc400000000ff */
[C---:B0-----:R-:W-:Y:S02]  /*24f00*/  IADD3 R10, P6, R12.reuse, R19, RZ ;  /* 0x000000130c0a7210 */ /* 0x041fe40007fde0ff */
[----:B-1----:R-:W-:-:S03]  /*24f10*/  IADD3 R8, P5, R12, R18, RZ ;  /* 0x000000120c087210 */ /* 0x002fc60007fbe0ff */
[----:B------:R-:W-:Y:S01]  /*24f20*/  IMAD.X R11, R13, 0x1, R3, P6 ;  /* 0x000000010d0b7824 */ /* 0x000fe200030e0603 */
[----:B------:R-:W-:Y:S01]  /*24f30*/  ISETP.GE.AND P4, PT, R4, UR17, PT ;  /* 0x0000001104007c0c */ /* 0x000fe2000bf86270 */
[----:B------:R-:W-:Y:S01]  /*24f40*/  VIADD R4, R22, 0x3d ;  /* 0x0000003d16047836 */ /* 0x000fe20000000000 */
[----:B------:R-:W-:Y:S01]  /*24f50*/  PRMT R15, R5, 0x7773, RZ ;  /* 0x00007773050f7816 */ /* 0x000fe200000000ff */
[----:B------:R-:W-:Y:S01]  /*24f60*/  IMAD.X R9, R13, 0x1, R2, P5 ;  /* 0x000000010d097824 */ /* 0x000fe200028e0602 */
[----:B------:R4:W-:Y:S01]  /*24f70*/  @P2 STG.E.U8 desc[UR6][R10.64], R21 ;  /* 0x000000150a002986 */ /* 0x0009e2000c101106 */
[----:B------:R-:W-:Y:S01]  /*24f80*/  VIADD R12, R12, UR4 ;  /* 0x000000040c0c7c36 */ /* 0x000fe20008000000 */
[----:B------:R-:W-:Y:S01]  /*24f90*/  ISETP.LT.AND P2, PT, R29, UR5, !P4 ;  /* 0x000000051d007c0c */ /* 0x000fe2000e741270 */
[----:B------:R-:W-:Y:S01]  /*24fa0*/  ULDC UR4, c[0x0][0x228] ;  /* 0x00008a0000047ab9 */ /* 0x000fe20000000800 */
[----:B------:R-:W-:Y:S01]  /*24fb0*/  ISETP.GE.AND P1, PT, R4, UR15, PT ;  /* 0x0000000f04007c0c */ /* 0x000fe2000bf26270 */
[----:B------:R0:W-:Y:S01]  /*24fc0*/  @P3 STG.E.U8 desc[UR6][R8.64], R15 ;  /* 0x0000000f08003986 */ /* 0x0001e2000c101106 */
[----:B------:R-:W-:Y:S01]  /*24fd0*/  SHF.R.S32.HI R13, RZ, 0x1f, R12 ;  /* 0x0000001fff0d7819 */ /* 0x000fe2000001140c */
[----:B------:R-:W-:Y:S01]  /*24fe0*/  ULDC UR5, c[0x0][0x228] ;  /* 0x00008a0000057ab9 */ /* 0x000fe20000000800 */
[----:B------:R-:W-:-:S02]  /*24ff0*/  IADD3 R4, P3, R12, R0, RZ ;  /* 0x000000000c047210 */ /* 0x000fc40007f7e0ff */
[----:B------:R-:W-:Y:S01]  /*25000*/  ISETP.LT.AND P5, PT, R26, UR4, !P4 ;  /* 0x000000041a007c0c */ /* 0x000fe2000e7a1270 */
[----:B------:R-:W-:Y:S01]  /*25010*/  ULDC UR4, c[0x0][0x228] ;  /* 0x00008a0000047ab9 */ /* 0x000fe20000000800 */
[----:B----4-:R-:W-:Y:S01]  /*25020*/  PRMT R21, R24, 0x7770, RZ ;  /* 0x0000777018157816 */ /* 0x010fe200000000ff */
[----:B------:R-:W-:Y:S01]  /*25030*/  IMAD.X R5, R13, 0x1, R16, P3 ;  /* 0x000000010d057824 */ /* 0x000fe200018e0610 */
[----:B------:R-:W-:Y:S01]  /*25040*/  ISETP.LT.AND P3, PT, R27, UR5, !P4 ;  /* 0x000000051b007c0c */ /* 0x000fe2000e761270 */
[----:B------:R-:W-:Y:S01]  /*25050*/  ULDC UR5, c[0x0][0x228] ;  /* 0x00008a0000057ab9 */ /* 0x000fe20000000800 */
[----:B0-----:R-:W-:Y:S02]  /*25060*/  IADD3 R8, P6, R12, R17, RZ ;  /* 0x000000110c087210 */ /* 0x001fe40007fde0ff */
[----:B------:R0:W-:Y:S01]  /*25070*/  @P2 STG.E.U8 desc[UR6][R4.64], R21 ;  /* 0x0000001504002986 */ /* 0x0001e2000c101106 */
[C---:B------:R-:W-:Y:S02]  /*25080*/  PRMT R11, R24.reuse, 0x7771, RZ ;  /* 0x00007771180b7816 */ /* 0x040fe400000000ff */
[----:B------:R-:W-:Y:S01]  /*25090*/  PRMT R15, R24, 0x7772, RZ ;  /* 0x00007772180f7816 */ /* 0x000fe200000000ff */
[----:B------:R-:W-:Y:S01]  /*250a0*/  IMAD.X R9, R13, 0x1, R20, P6 ;  /* 0x000000010d097824 */ /* 0x000fe200030e0614 */
[----:B0-----:R-:W-:-:S04]  /*250b0*/  IADD3 R4, P2, R12, R19, RZ ;  /* 0x000000130c047210 */ /* 0x001fc80007f5e0ff */
[----:B------:R0:W-:Y:S01]  /*250c0*/  @P5 STG.E.U8 desc[UR6][R8.64], R11 ;  /* 0x0000000b08005986 */ /* 0x0001e2000c101106 */
[----:B------:R-:W-:Y:S01]  /*250d0*/  IMAD.X R5, R13, 0x1, R3, P2 ;  /* 0x000000010d057824 */ /* 0x000fe200010e0603 */
[----:B------:R-:W-:Y:S01]  /*250e0*/  ISETP.LT.AND P4, PT, R28, UR4, !P4 ;  /* 0x000000041c007c0c */ /* 0x000fe2000e781270 */
[----:B------:R-:W-:-:S03]  /*250f0*/  ULDC UR4, c[0x0][0x248] ;  /* 0x0000920000047ab9 */ /* 0x000fc60000000800 */
[----:B------:R1:W-:Y:S01]  /*25100*/  @P3 STG.E.U8 desc[UR6][R4.64], R15 ;  /* 0x0000000f04003986 */ /* 0x0003e2000c101106 */
[C---:B0-----:R-:W-:Y:S01]  /*25110*/  IADD3 R8, P3, R12.reuse, R18, RZ ;  /* 0x000000120c087210 */ /* 0x041fe20007f7e0ff */
[----:B------:R-:W-:Y:S01]  /*25120*/  VIADD R12, R12, UR4 ;  /* 0x000000040c0c7c36 */ /* 0x000fe20008000000 */
[----:B------:R-:W-:Y:S02]  /*25130*/  ISETP.LT.AND P2, PT, R29, UR5, !P1 ;  /* 0x000000051d007c0c */ /* 0x000fe4000cf41270 */
[----:B------:R-:W-:Y:S01]  /*25140*/  PRMT R23, R6, 0x7770, RZ ;  /* 0x0000777006177816 */ /* 0x000fe200000000ff */
[----:B------:R-:W-:Y:S01]  /*25150*/  IMAD.X R9, R13, 0x1, R2, P3 ;  /* 0x000000010d097824 */ /* 0x000fe200018e0602 */
[----:B------:R-:W-:Y:S01]  /*25160*/  SHF.R.S32.HI R11, RZ, 0x1f, R12 ;  /* 0x0000001fff0b7819 */ /* 0x000fe2000001140c */
[----:B------:R-:W-:Y:S01]  /*25170*/  VIADD R10, R22, 0x3e ;  /* 0x0000003e160a7836 */ /* 0x000fe20000000000 */
[----:B------:R-:W-:Y:S01]  /*25180*/  ISETP.LT.AND P5, PT, R26, UR8, !P1 ;  /* 0x000000081a007c0c */ /* 0x000fe2000cfa1270 */
[----:B------:R-:W-:Y:S01]  /*25190*/  ULDC UR8, c[0x0][0x228] ;  /* 0x00008a0000087ab9 */ /* 0x000fe20000000800 */
[----:B-1----:R-:W-:Y:S01]  /*251a0*/  IADD3 R4, P3, R12, R0, RZ ;  /* 0x000000000c047210 */ /* 0x002fe20007f7e0ff */
[----:B------:R-:W-:Y:S01]  /*251b0*/  ULDC UR5, c[0x0][0x228] ;  /* 0x00008a0000057ab9 */ /* 0x000fe20000000800 */
[----:B------:R-:W-:Y:S01]  /*251c0*/  PRMT R13, R24, 0x7773, RZ ;  /* 0x00007773180d7816 */ /* 0x000fe200000000ff */
[----:B------:R-:W-:-:S02]  /*251d0*/  ULDC UR4, c[0x0][0x228] ;  /* 0x00008a0000047ab9 */ /* 0x000fc40000000800 */
[----:B------:R-:W-:Y:S02]  /*251e0*/  IMAD.X R5, R11, 0x1, R16, P3 ;  /* 0x000000010b057824 */ /* 0x000fe400018e0610 */
[----:B------:R0:W-:Y:S01]  /*251f0*/  @P4 STG.E.U8 desc[UR6][R8.64], R13 ;  /* 0x0000000d08004986 */ /* 0x0001e2000c101106 */
[----:B------:R-:W-:-:S03]  /*25200*/  ISETP.GE.AND P6, PT, R10, UR25, PT ;  /* 0x000000190a007c0c */ /* 0x000fc6000bfc6270 */
[----:B------:R1:W-:Y:S01]  /*25210*/  @P2 STG.E.U8 desc[UR6][R4.64], R23 ;  /* 0x0000001704002986 */ /* 0x0003e2000c101106 */
[C---:B0-----:R-:W-:Y:S02]  /*25220*/  IADD3 R8, P4, R12.reuse, R17, RZ ;  /* 0x000000110c087210 */ /* 0x041fe40007f9e0ff */
[----:B-1----:R-:W-:-:S03]  /*25230*/  IADD3 R4, P2, R12, R19, RZ ;  /* 0x000000130c047210 */ /* 0x002fc60007f5e0ff */
[----:B------:R-:W-:Y:S01]  /*25240*/  IMAD.X R9, R11, 0x1, R20, P4 ;  /* 0x000000010b097824 */ /* 0x000fe200020e0614 */
[----:B------:R-:W-:Y:S01]  /*25250*/  ISETP.LT.AND P4, PT, R29, UR5, !P6 ;  /* 0x000000051d007c0c */ /* 0x000fe2000f781270 */
[----:B------:R-:W-:Y:S01]  /*25260*/  ULDC UR5, c[0x0][0x228] ;  /* 0x00008a0000057ab9 */ /* 0x000fe20000000800 */
[----:B------:R-:W-:Y:S01]  /*25270*/  IMAD.X R5, R11, 0x1, R3, P2 ;  /* 0x000000010b057824 */ /* 0x000fe200010e0603 */
[----:B------:R-:W-:Y:S02]  /*25280*/  ISETP.LT.AND P2, PT, R29, UR8, !P0 ;  /* 0x000000081d007c0c */ /* 0x000fe4000c741270 */
[----:B------:R-:W2:Y:S01]  /*25290*/  LDL.LU R29, [R1+0xab8] ;  /* 0x000ab800011d7983 */ /* 0x000ea20000300800 */
[----:B------:R-:W-:Y:S01]  /*252a0*/  ISETP.LT.AND P3, PT, R27, UR4, !P1 ;  /* 0x000000041b007c0c */ /* 0x000fe2000cf61270 */
[----:B------:R-:W-:Y:S01]  /*252b0*/  ULDC UR4, c[0x0][0x228] ;  /* 0x00008a0000047ab9 */ /* 0x000fe20000000800 */
[C---:B------:R-:W-:Y:S02]  /*252c0*/  PRMT R21, R6.reuse, 0x7771, RZ ;  /* 0x0000777106157816 */ /* 0x040fe400000000ff */
[----:B------:R-:W-:-:S02]  /*252d0*/  PRMT R15, R6, 0x7772, RZ ;  /* 0x00007772060f7816 */ /* 0x000fc400000000ff */
[----:B------:R-:W-:Y:S01]  /*252e0*/  ISETP.LT.AND P1, PT, R28, UR4, !P1 ;  /* 0x000000041c007c0c */ /* 0x000fe2000cf21270 */
[----:B------:R0:W-:Y:S01]  /*252f0*/  @P5 STG.E.U8 desc[UR6][R8.64], R21 ;  /* 0x0000001508005986 */ /* 0x0001e2000c101106 */
[----:B------:R-:W-:-:S05]  /*25300*/  ULDC UR4, c[0x0][0x248] ;  /* 0x0000920000047ab9 */ /* 0x000fca0000000800 */
[----:B------:R1:W-:Y:S01]  /*25310*/  @P3 STG.E.U8 desc[UR6][R4.64], R15 ;  /* 0x0000000f04003986 */ /* 0x0003e2000c101106 */
[----:B------:R-:W-:Y:S01]  /*25320*/  VIADD R10, R12, UR4 ;  /* 0x000000040c0a7c36 */ /* 0x000fe20008000000 */
[----:B------:R-:W-:Y:S01]  /*25330*/  PRMT R13, R6, 0x7773, RZ ;  /* 0x00007773060d7816 */ /* 0x000fe200000000ff */
[----:B------:R-:W-:Y:S01]  /*25340*/  ULDC UR4, c[0x0][0x228] ;  /* 0x00008a0000047ab9 */ /* 0x000fe20000000800 */
[----:B0-----:R-:W-:Y:S02]  /*25350*/  IADD3 R8, P3, R12, R18, RZ ;  /* 0x000000120c087210 */ /* 0x001fe40007f7e0ff */
[----:B------:R-:W-:Y:S01]  /*25360*/  ISETP.LT.AND P5, PT, R26, UR5, !P6 ;  /* 0x000000051a007c0c */ /* 0x000fe2000f7a1270 */
[----:B------:R-:W-:Y:S02]  /*25370*/  ULDC UR5, c[0x0][0x228] ;  /* 0x00008a0000057ab9 */ /* 0x000fe40000000800 */
[----:B------:R-:W-:Y:S01]  /*25380*/  IMAD.X R9, R11, 0x1, R2, P3 ;  /* 0x000000010b097824 */ /* 0x000fe200018e0602 */
[----:B------:R-:W-:-:S02]  /*25390*/  SHF.R.S32.HI R11, RZ, 0x1f, R10 ;  /* 0x0000001fff0b7819 */ /* 0x000fc4000001140a */
[C---:B-1----:R-:W-:Y:S02]  /*253a0*/  IADD3 R4, P3, R10.reuse, R0, RZ ;  /* 0x000000000a047210 */ /* 0x042fe40007f7e0ff */
[----:B------:R0:W-:Y:S03]  /*253b0*/  @P1 STG.E.U8 desc[UR6][R8.64], R13 ;  /* 0x0000000d08001986 */ /* 0x0001e6000c101106 */
[----:B------:R-:W-:Y:S01]  /*253c0*/  IMAD.X R5, R11, 0x1, R16, P3 ;  /* 0x000000010b057824 */ /* 0x000fe200018e0610 */
[----:B0-----:R-:W-:-:S05]  /*253d0*/  IADD3 R8, P1, R10, R17, RZ ;  /* 0x000000110a087210 */ /* 0x001fca0007f3e0ff */
[----:B------:R-:W-:Y:S01]  /*253e0*/  IMAD.X R9, R11, 0x1, R20, P1 ;  /* 0x000000010b097824 */ /* 0x000fe200008e0614 */
[----:B------:R-:W-:Y:S01]  /*253f0*/  ISETP.LT.AND P3, PT, R26, UR4, !P0 ;  /* 0x000000041a007c0c */ /* 0x000fe2000c761270 */
[----:B------:R-:W-:Y:S02]  /*25400*/  ULDC UR4, c[0x0][0x248] ;  /* 0x0000920000047ab9 */ /* 0x000fe40000000800 */
[----:B------:R-:W-:Y:S01]  /*25410*/  VIADD R6, R10, UR4 ;  /* 0x000000040a067c36 */ /* 0x000fe20008000000 */
[----:B------:R-:W-:-:S04]  /*25420*/  ULDC UR4, c[0x0][0x228] ;  /* 0x00008a0000047ab9 */ /* 0x000fc80000000800 */
[----:B------:R-:W-:Y:S02]  /*25430*/  SHF.R.S32.HI R25, RZ, 0x1f, R6 ;  /* 0x0000001fff197819 */ /* 0x000fe40000011406 */
[C---:B--2---:R-:W-:Y:S02]  /*25440*/  PRMT R23, R29.reuse, 0x7770, RZ ;  /* 0x000077701d177816 */ /* 0x044fe400000000ff */
[----:B------:R-:W-:-:S03]  /*25450*/  PRMT R21, R29, 0x7771, RZ ;  /* 0x000077711d157816 */ /* 0x000fc600000000ff */
[----:B------:R0:W-:Y:S04]  /*25460*/  @P4 STG.E.U8 desc[UR6][R4.64], R23 ;  /* 0x0000001704004986 */ /* 0x0001e8000c101106 */
[----:B------:R1:W-:Y:S01]  /*25470*/  @P5 STG.E.U8 desc[UR6][R8.64], R21 ;  /* 0x0000001508005986 */ /* 0x0003e2000c101106 */
[----:B------:R-:W-:Y:S02]  /*25480*/  IADD3 R12, P5, R10, R19, RZ ;  /* 0x000000130a0c7210 */ /* 0x000fe40007fbe0ff */
[----:B------:R-:W-:-:S03]  /*25490*/  IADD3 R14, P4, R6, R0, RZ ;  /* 0x00000000060e7210 */ /* 0x000fc60007f9e0ff */
[----:B------:R-:W-:Y:S01]  /*254a0*/  IMAD.X R13, R11, 0x1, R3, P5 ;  /* 0x000000010b0d7824 */ /* 0x000fe200028e0603 */
[----:B0-----:R-:W-:Y:S01]  /*254b0*/  IADD3 R4, P5, R6, R17, RZ ;  /* 0x0000001106047210 */ /* 0x001fe20007fbe0ff */
[----:B------:R-:W-:Y:S01]  /*254c0*/  IMAD.X R15, R25, 0x1, R16, P4 ;  /* 0x00000001190f7824 */ /* 0x000fe200020e0610 */
[----:B------:R-:W-:-:S03]  /*254d0*/  IADD3 R10, P1, R10, R18, RZ ;  /* 0x000000120a0a7210 */ /* 0x000fc60007f3e0ff */
[----:B------:R-:W-:Y:S01]  /*254e0*/  IMAD.X R5, R25, 0x1, R20, P5 ;  /* 0x0000000119057824 */ /* 0x000fe200028e0614 */
[----:B-1----:R-:W-:Y:S02]  /*254f0*/  IADD3 R8, P5, R6, R19, RZ ;  /* 0x0000001306087210 */ /* 0x002fe40007fbe0ff */
[----:B------:R-:W-:Y:S01]  /*25500*/  ISETP.LT.AND P4, PT, R27, UR4, !P6 ;  /* 0x000000041b007c0c */ /* 0x000fe2000f781270 */
[----:B------:R-:W-:Y:S01]  /*25510*/  ULDC UR4, c[0x0][0x228] ;  /* 0x00008a0000047ab9 */ /* 0x000fe20000000800 */
[----:B------:R-:W-:Y:S01]  /*25520*/  IMAD.X R11, R11, 0x1, R2, P1 ;  /* 0x000000010b0b7824 */ /* 0x000fe200008e0602 */
[----:B------:R-:W-:Y:S01]  /*25530*/  ISETP.LT.AND P6, PT, R28, UR4, !P6 ;  /* 0x000000041c007c0c */ /* 0x000fe2000f7c1270 */
[----:B------:R-:W-:Y:S01]  /*25540*/  IMAD.X R9, R25, 0x1, R3, P5 ;  /* 0x0000000119097824 */ /* 0x000fe200028e0603 */
[----:B------:R-:W-:Y:S01]  /*25550*/  ISETP.LT.AND P1, PT, R27, UR5, !P0 ;  /* 0x000000051b007c0c */ /* 0x000fe2000c721270 */
[----:B------:R-:W-:Y:S01]  /*25560*/  ULDC UR5, c[0x0][0x228] ;  /* 0x00008a0000057ab9 */ /* 0x000fe20000000800 */
[----:B------:R-:W-:-:S02]  /*25570*/  IADD3 R18, P5, R6, R18, RZ ;  /* 0x0000001206127210 */ /* 0x000fc40007fbe0ff */
[----:B------:R-:W-:Y:S02]  /*25580*/  ISETP.LT.AND P0, PT, R28, UR5, !P0 ;  /* 0x000000051c007c0c */ /* 0x000fe4000c701270 */
[----:B------:R-:W-:Y:S01]  /*25590*/  PRMT R17, R29, 0x7772, RZ ;  /* 0x000077721d117816 */ /* 0x000fe200000000ff */
[----:B------:R-:W-:Y:S01]  /*255a0*/  IMAD.X R19, R25, 0x1, R2, P5 ;  /* 0x0000000119137824 */ /* 0x000fe200028e0602 */
[----:B------:R-:W-:Y:S02]  /*255b0*/  PRMT R3, R29, 0x7773, RZ ;  /* 0x000077731d037816 */ /* 0x000fe400000000ff */
[C---:B------:R-:W-:Y:S02]  /*255c0*/  PRMT R21, R7.reuse, 0x7773, RZ ;  /* 0x0000777307157816 */ /* 0x040fe400000000ff */
[C---:B------:R-:W-:Y:S02]  /*255d0*/  PRMT R23, R7.reuse, 0x7772, RZ ;  /* 0x0000777207177816 */ /* 0x040fe400000000ff */
[----:B------:R-:W-:-:S02]  /*255e0*/  PRMT R25, R7, 0x7771, RZ ;  /* 0x0000777107197816 */ /* 0x000fc400000000ff */
[----:B------:R-:W-:Y:S01]  /*255f0*/  PRMT R7, R7, 0x7770, RZ ;  /* 0x0000777007077816 */ /* 0x000fe200000000ff */
[----:B------:R0:W-:Y:S04]  /*25600*/  @P4 STG.E.U8 desc[UR6][R12.64], R17 ;  /* 0x000000110c004986 */ /* 0x0001e8000c101106 */
[----:B------:R0:W-:Y:S04]  /*25610*/  @P6 STG.E.U8 desc[UR6][R10.64], R3 ;  /* 0x000000030a006986 */ /* 0x0001e8000c101106 */
[----:B------:R0:W-:Y:S04]  /*25620*/  @P2 STG.E.U8 desc[UR6][R14.64], R7 ;  /* 0x000000070e002986 */ /* 0x0001e8000c101106 */
[----:B------:R0:W-:Y:S04]  /*25630*/  @P3 STG.E.U8 desc[UR6][R4.64], R25 ;  /* 0x0000001904003986 */ /* 0x0001e8000c101106 */
[----:B------:R0:W-:Y:S01]  /*25640*/  @P1 STG.E.U8 desc[UR6][R8.64], R23 ;  /* 0x0000001708001986 */ /* 0x0001e2000c101106 */
[----:B------:R-:W-:Y:S05]  /*25650*/  @!P0 EXIT ;  /* 0x000000000000894d */ /* 0x000fea0003800000 */
[----:B------:R-:W-:Y:S01]  /*25660*/  STG.E.U8 desc[UR6][R18.64], R21 ;  /* 0x0000001512007986 */ /* 0x000fe2000c101106 */
[----:B------:R-:W-:Y:S05]  /*25670*/  EXIT ;  /* 0x000000000000794d */ /* 0x000fea0003800000 */
.L_x_3:
[----:B------:R-:W-:-:S00]  /*25680*/  BRA `(.L_x_3) ;  /* 0xfffffffc00fc7947 */ /* 0x000fc0000383ffff */
[----:B------:R-:W-:-:S00]  /*25690*/  NOP ;  /* 0x0000000000007918 */ /* 0x000fc00000000000 */
        /* <DEDUP_REMOVED lines=14> */
.L_x_4:


//--------------------- .nv.shared.matmul_kernel  --------------------------
	.section	.nv.shared.matmul_kernel,"aw",@nobits
	.sectionflags	@""
	.align	16
	.zero		1024


//--------------------- .nv.shared.reserved.0     --------------------------
	.section	.nv.shared.reserved.0,"aw",@nobits
	.weak		__nv_reservedSMEM_offset_0_alias
	.size		__nv_reservedSMEM_offset_0_alias, 0, 0
	.other		__nv_reservedSMEM_offset_0_alias,@"STO_CUDA_RESERVED_SHARED STV_DEFAULT"
__nv_reservedSMEM_offset_0_alias:
	.zero		0


//--------------------- .nv.constant0.matmul_kernel --------------------------
	.section	.nv.constant0.matmul_kernel,"a",@progbits
	.sectionflags	@""
	.align	4
.nv.constant0.matmul_kernel:
	.zero		608


//--------------------- SYMBOLS --------------------------

	.type		.nv.reservedSmem.offset0,@object
	.size		.nv.reservedSmem.offset0,0x4
